	.target	sm_100a

	.elftype	@"ET_EXEC"


//--------------------- .note.nv.tkinfo           --------------------------
	.section	.note.nv.tkinfo,"",@"SHT_NOTE"
	.sectionflags	@"SHF_NOTE_NV_TKINFO"
	.tkinfo
        /*0018*/ 	.word	0x00000002
        /*0030*/ 	.string	""
        /*0030*/ 	.string	"ptxas"
        /*0030*/ 	.string	"Cuda compilation tools, release 13.0, V13.0.88"
        /*0030*/ 	.string	"Build cuda_13.0.r13.0/compiler.36424714_0"
        /*0030*/ 	.string	"-arch sm_100a -m 64 "



//--------------------- .note.nv.cuinfo           --------------------------
	.section	.note.nv.cuinfo,"",@"SHT_NOTE"
	.sectionflags	@"SHF_NOTE_NV_CUINFO"
        /*0018*/ 	.short	0x0002
        /*001a*/ 	.short	0x0064
        /*001c*/ 	.short	0x0082
	.zero		2


//--------------------- .nv.info                  --------------------------
	.section	.nv.info,"",@"SHT_CUDA_INFO"
	.align	4


	//----- nvinfo : EIATTR_REGCOUNT
	.align		4
        /*0000*/ 	.byte	0x04, 0x2f
        /*0002*/ 	.short	(.L_34 - .L_33)
	.align		4
.L_33:
        /*0004*/ 	.word	index@(_ZN7cutlass13device_kernelINS_4fmha6kernel36Sm100FmhaFwdKernelTmaWarpspecializedIN4cute5tupleIJiiiNS5_IJNS5_IJiiEEEiEEEEEENS1_10collective38Sm100FmhaFwdMainloopTmaWarpspecializedINS_6half_tEffNS5_IJNS4_1CILi256EEENSC_ILi128EEESE_EEENS5_IJiNSC_ILi1EEES7_EEENS5_IJiSG_NS5_IJNS5_IJNSC_ILi0EEEiEEEiEEEEEESL_NS9_10CausalMaskILb1EEENS5_IJNSC_ILi2EEESG_SG_EEENSC_ILb0EEEEENS9_38Sm100FmhaFwdEpilogueTmaWarpspecializedISB_fNS5_IJSE_SE_SE_EEESH_NS5_IJSG_S7_EEESQ_EENS2_23IndividualTileSchedulerENS2_41Sm100FmhaCtxKernelWarpspecializedScheduleEEEEEvNT_6ParamsE)
        /*0008*/ 	.word	0x00000080


	//----- nvinfo : EIATTR_FRAME_SIZE
	.align		4
.L_34:
        /*000c*/ 	.byte	0x04, 0x11
        /*000e*/ 	.short	(.L_36 - .L_35)
	.align		4
.L_35:
        /*0010*/ 	.word	index@($__internal_3_$__cuda_sm3x_div_rn_noftz_f32_slowpath)
        /*0014*/ 	.word	0x000000d0


	//----- nvinfo : EIATTR_FRAME_SIZE
	.align		4
.L_36:
        /*0018*/ 	.byte	0x04, 0x11
        /*001a*/ 	.short	(.L_38 - .L_37)
	.align		4
.L_37:
        /*001c*/ 	.word	index@($__internal_2_$__cuda_sm10x_tcgen05_guardrail_trap_unallocated_columns_being_dealloced)
        /*0020*/ 	.word	0x000000d0


	//----- nvinfo : EIATTR_FRAME_SIZE
	.align		4
.L_38:
        /*0024*/ 	.byte	0x04, 0x11
        /*0026*/ 	.short	(.L_40 - .L_39)
	.align		4
.L_39:
        /*0028*/ 	.word	index@($__internal_1_$__cuda_sm10x_tcgen05_guardrail_trap_phase_invalid_during_alloc)
        /*002c*/ 	.word	0x000000d0


	//----- nvinfo : EIATTR_FRAME_SIZE
	.align		4
.L_40:
        /*0030*/ 	.byte	0x04, 0x11
        /*0032*/ 	.short	(.L_42 - .L_41)
	.align		4
.L_41:
        /*0034*/ 	.word	index@($__internal_0_$__cuda_sm10x_tcgen05_guardrail_trap_col_being_dealloced_not_returned_by_alloc)
        /*0038*/ 	.word	0x000000d0


	//----- nvinfo : EIATTR_FRAME_SIZE
	.align		4
.L_42:
        /*003c*/ 	.byte	0x04, 0x11
        /*003e*/ 	.short	(.L_44 - .L_43)
	.align		4
.L_43:
        /*0040*/ 	.word	index@(_ZN7cutlass13device_kernelINS_4fmha6kernel36Sm100FmhaFwdKernelTmaWarpspecializedIN4cute5tupleIJiiiNS5_IJNS5_IJiiEEEiEEEEEENS1_10collective38Sm100FmhaFwdMainloopTmaWarpspecializedINS_6half_tEffNS5_IJNS4_1CILi256EEENSC_ILi128EEESE_EEENS5_IJiNSC_ILi1EEES7_EEENS5_IJiSG_NS5_IJNS5_IJNSC_ILi0EEEiEEEiEEEEEESL_NS9_10CausalMaskILb1EEENS5_IJNSC_ILi2EEESG_SG_EEENSC_ILb0EEEEENS9_38Sm100FmhaFwdEpilogueTmaWarpspecializedISB_fNS5_IJSE_SE_SE_EEESH_NS5_IJSG_S7_EEESQ_EENS2_23IndividualTileSchedulerENS2_41Sm100FmhaCtxKernelWarpspecializedScheduleEEEEEvNT_6ParamsE)
        /*0044*/ 	.word	0x000000d0


	//----- nvinfo : EIATTR_MIN_STACK_SIZE
	.align		4
.L_44:
        /*0048*/ 	.byte	0x04, 0x12
        /*004a*/ 	.short	(.L_46 - .L_45)
	.align		4
.L_45:
        /*004c*/ 	.word	index@(_ZN7cutlass13device_kernelINS_4fmha6kernel36Sm100FmhaFwdKernelTmaWarpspecializedIN4cute5tupleIJiiiNS5_IJNS5_IJiiEEEiEEEEEENS1_10collective38Sm100FmhaFwdMainloopTmaWarpspecializedINS_6half_tEffNS5_IJNS4_1CILi256EEENSC_ILi128EEESE_EEENS5_IJiNSC_ILi1EEES7_EEENS5_IJiSG_NS5_IJNS5_IJNSC_ILi0EEEiEEEiEEEEEESL_NS9_10CausalMaskILb1EEENS5_IJNSC_ILi2EEESG_SG_EEENSC_ILb0EEEEENS9_38Sm100FmhaFwdEpilogueTmaWarpspecializedISB_fNS5_IJSE_SE_SE_EEESH_NS5_IJSG_S7_EEESQ_EENS2_23IndividualTileSchedulerENS2_41Sm100FmhaCtxKernelWarpspecializedScheduleEEEEEvNT_6ParamsE)
        /*0050*/ 	.word	0x000000d0
.L_46:


//--------------------- .nv.compat                --------------------------
	.section	.nv.compat,"",@"SHT_CUDA_COMPAT_INFO"
	.align	4
        /*0000*/ 	.byte	0x02, 0x09, 0x01, 0x00, 0x02, 0x02, 0x02, 0x00, 0x02, 0x05, 0x05, 0x00, 0x03, 0x07, 0x01, 0x01
        /*0010*/ 	.byte	0x02, 0x03, 0x01, 0x00, 0x02, 0x06, 0x01, 0x00, 0x04, 0x0b, 0x08, 0x00, 0x01, 0x00, 0x00, 0x00
        /*0020*/ 	.byte	0x00, 0x00, 0x00, 0x00


//--------------------- .nv.info._ZN7cutlass13device_kernelINS_4fmha6kernel36Sm100FmhaFwdKernelTmaWarpspecializedIN4cute5tupleIJiiiNS5_IJNS5_IJiiEEEiEEEEEENS1_10collective38Sm100FmhaFwdMainloopTmaWarpspecializedINS_6half_tEffNS5_IJNS4_1CILi256EEENSC_ILi128EEESE_EEENS5_IJiNSC_ILi1EEES7_EEENS5_IJiSG_NS5_IJNS5_IJNSC_ILi0EEEiEEEiEEEEEESL_NS9_10CausalMaskILb1EEENS5_IJNSC_ILi2EEESG_SG_EEENSC_ILb0EEEEENS9_38Sm100FmhaFwdEpilogueTmaWarpspecializedISB_fNS5_IJSE_SE_SE_EEESH_NS5_IJSG_S7_EEESQ_EENS2_23IndividualTileSchedulerENS2_41Sm100FmhaCtxKernelWarpspecializedScheduleEEEEEvNT_6ParamsE --------------------------
	.section	.nv.info._ZN7cutlass13device_kernelINS_4fmha6kernel36Sm100FmhaFwdKernelTmaWarpspecializedIN4cute5tupleIJiiiNS5_IJNS5_IJiiEEEiEEEEEENS1_10collective38Sm100FmhaFwdMainloopTmaWarpspecializedINS_6half_tEffNS5_IJNS4_1CILi256EEENSC_ILi128EEESE_EEENS5_IJiNSC_ILi1EEES7_EEENS5_IJiSG_NS5_IJNS5_IJNSC_ILi0EEEiEEEiEEEEEESL_NS9_10CausalMaskILb1EEENS5_IJNSC_ILi2EEESG_SG_EEENSC_ILb0EEEEENS9_38Sm100FmhaFwdEpilogueTmaWarpspecializedISB_fNS5_IJSE_SE_SE_EEESH_NS5_IJSG_S7_EEESQ_EENS2_23IndividualTileSchedulerENS2_41Sm100FmhaCtxKernelWarpspecializedScheduleEEEEEvNT_6ParamsE,"",@"SHT_CUDA_INFO"
	.sectionflags	@""
	.align	4


	//----- nvinfo : EIATTR_CUDA_API_VERSION
	.align		4
        /*0000*/ 	.byte	0x04, 0x37
        /*0002*/ 	.short	(.L_48 - .L_47)
.L_47:
        /*0004*/ 	.word	0x00000082


	//----- nvinfo : EIATTR_KPARAM_INFO
	.align		4
.L_48:
        /*0008*/ 	.byte	0x04, 0x17
        /*000a*/ 	.short	(.L_50 - .L_49)
.L_49:
        /*000c*/ 	.word	0x00000000
        /*0010*/ 	.short	0x0000
        /*0012*/ 	.short	0x0000
        /*0014*/ 	.byte	0x00, 0xf0, 0x01, 0x18


	//----- nvinfo : EIATTR_AT_ENTRY_FRAGMENTS
	.align		4
.L_50:
        /*0018*/ 	.byte	0x04, 0x4f
        /*001a*/ 	.short	(.L_52 - .L_51)


	//   ....[0]....
.L_51:
        /*001c*/ 	.word	0x00000006


	//----- nvinfo : EIATTR_RESERVED_SMEM_USED
	.align		4
.L_52:
        /*0020*/ 	.byte	0x01, 0x41
	.zero		2


	//----- nvinfo : EIATTR_SPARSE_MMA_MASK
	.align		4
        /*0024*/ 	.byte	0x03, 0x50
        /*0026*/ 	.short	0x0000


	//----- nvinfo : EIATTR_TCGEN05_1CTA_USED
	.align		4
        /*0028*/ 	.byte	0x01, 0x51
	.zero		2


	//----- nvinfo : EIATTR_MAXREG_COUNT
	.align		4
        /*002c*/ 	.byte	0x03, 0x1b
        /*002e*/ 	.short	0x0080


	//----- nvinfo : EIATTR_NUM_BARRIERS
	.align		4
        /*0030*/ 	.byte	0x02, 0x4c
        /*0032*/ 	.byte	0x01
	.zero		1


	//----- nvinfo : EIATTR_EXTERNS
	.align		4
        /*0034*/ 	.byte	0x04, 0x0f
        /*0036*/ 	.short	(.L_54 - .L_53)


	//   ....[0]....
	.align		4
.L_53:
        /*0038*/ 	.word	index@(vprintf)


	//   ....[1]....
	.align		4
        /*003c*/ 	.word	index@(__assertfail)


	//----- nvinfo : EIATTR_ANNOTATIONS
	.align		4
.L_54:
        /*0040*/ 	.byte	0x04, 0x55
        /*0042*/ 	.short	(.L_56 - .L_55)


	//   ....[0]....
.L_55:
        /*0044*/ 	.word	0x00000001
        /*0048*/ 	.byte	0x80, 0x8a, 0x00, 0x00, 0x01, 0x00, 0x00, 0x00, 0x10, 0x90, 0x00, 0x00, 0x01, 0x00, 0x00, 0x00
        /* <DEDUP_REMOVED lines=60> */
        /*0418*/ 	.byte	0x80, 0xdd, 0x01, 0x00


	//----- nvinfo : EIATTR_MERCURY_ISA_VERSION
	.align		4
.L_56:
        /*041c*/ 	.byte	0x03, 0x5f
        /*041e*/ 	.short	0x0101


	//----- nvinfo : EIATTR_INT_WARP_WIDE_INSTR_OFFSETS
	.align		4
        /*0420*/ 	.byte	0x04, 0x31
        /*0422*/ 	.short	(.L_58 - .L_57)


	//   ....[0]....
.L_57:
        /*0424*/ 	.word	0x00022630


	//   ....[1]....
        /*0428*/ 	.word	0x00022650


	//   ....[2]....
        /*042c*/ 	.word	0x00022680


	//----- nvinfo : EIATTR_COOP_GROUP_MASK_REGIDS
	.align		4
.L_58:
        /*0430*/ 	.byte	0x04, 0x29
        /*0432*/ 	.short	(.L_60 - .L_59)


	//   ....[0]....
.L_59:
        /*0434*/ 	.word	0xffffffff


	//   ....[1]....
        /*0438*/ 	.word	0xffffffff


	//   ....[2]....
        /*043c*/ 	.word	0xffffffff


	//   ....[3]....
        /*0440*/ 	.word	0xffffffff


	//   ....[4]....
        /*0444*/ 	.word	0xffffffff


	//   ....[5]....
        /*0448*/ 	.word	0xffffffff


	//   ....[6]....
        /*044c*/ 	.word	0xffffffff


	//   ....[7]....
        /*0450*/ 	.word	0xffffffff


	//   ....[8]....
        /*0454*/ 	.word	0xffffffff


	//   ....[9]....
        /*0458*/ 	.word	0xffffffff


	//   ....[10]....
        /*045c*/ 	.word	0xffffffff


	//   ....[11]....
        /*0460*/ 	.word	0xffffffff


	//   ....[12]....
        /*0464*/ 	.word	0xffffffff


	//   ....[13]....
        /*0468*/ 	.word	0xffffffff


	//   ....[14]....
        /*046c*/ 	.word	0xffffffff


	//   ....[15]....
        /*0470*/ 	.word	0xffffffff


	//   ....[16]....
        /*0474*/ 	.word	0xffffffff


	//   ....[17]....
        /*0478*/ 	.word	0xffffffff


	//   ....[18]....
        /*047c*/ 	.word	0xffffffff


	//----- nvinfo : EIATTR_COOP_GROUP_INSTR_OFFSETS
	.align		4
.L_60:
        /*0480*/ 	.byte	0x04, 0x28
        /*0482*/ 	.short	(.L_62 - .L_61)


	//   ....[0]....
.L_61:
        /*0484*/ 	.word	0x00000110


	//   ....[1]....
        /*0488*/ 	.word	0x000008d0


	//   ....[2]....
        /*048c*/ 	.word	0x00000b00


	//   ....[3]....
        /*0490*/ 	.word	0x00000c30


	//   ....[4]....
        /*0494*/ 	.word	0x00000d70


	//   ....[5]....
        /*0498*/ 	.word	0x00001030


	//   ....[6]....
        /*049c*/ 	.word	0x00001220


	//   ....[7]....
        /*04a0*/ 	.word	0x00001330


	//   ....[8]....
        /*04a4*/ 	.word	0x00001490


	//   ....[9]....
        /*04a8*/ 	.word	0x000015f0


	//   ....[10]....
        /*04ac*/ 	.word	0x000017f0


	//   ....[11]....
        /*04b0*/ 	.word	0x00001a00


	//   ....[12]....
        /*04b4*/ 	.word	0x00001a30


	//   ....[13]....
        /*04b8*/ 	.word	0x0000a9b0


	//   ....[14]....
        /*04bc*/ 	.word	0x0000c750


	//   ....[15]....
        /*04c0*/ 	.word	0x00012a10


	//   ....[16]....
        /*04c4*/ 	.word	0x00017080


	//   ....[17]....
        /*04c8*/ 	.word	0x00022530


	//   ....[18]....
        /*04cc*/ 	.word	0x00022750


	//----- nvinfo : EIATTR_REG_RECONFIG
	.align		4
.L_62:
        /*04d0*/ 	.byte	0x01, 0x54
	.zero		2


	//----- nvinfo : EIATTR_VRC_CTA_INIT_COUNT
	.align		4
        /*04d4*/ 	.byte	0x02, 0x4a
        /*04d6*/ 	.byte	0x80
	.zero		1


	//----- nvinfo : EIATTR_SYSCALL_OFFSETS
	.align		4
        /*04d8*/ 	.byte	0x04, 0x46
        /*04da*/ 	.short	(.L_64 - .L_63)


	//   ....[0]....
.L_63:
        /*04dc*/ 	.word	0x00004dd0


	//   ....[1]....
        /*04e0*/ 	.word	0x00004e90


	//   ....[2]....
        /*04e4*/ 	.word	0x00004f00


	//   ....[3]....
        /*04e8*/ 	.word	0x00004f70


	//   ....[4]....
        /*04ec*/ 	.word	0x00004fe0


	//   ....[5]....
        /*04f0*/ 	.word	0x00005080


	//   ....[6]....
        /*04f4*/ 	.word	0x00005140


	//   ....[7]....
        /*04f8*/ 	.word	0x000051e0


	//   ....[8]....
        /*04fc*/ 	.word	0x00005280


	//   ....[9]....
        /*0500*/ 	.word	0x00005320


	//   ....[10]....
        /*0504*/ 	.word	0x00005390


	//   ....[11]....
        /*0508*/ 	.word	0x00005430


	//   ....[12]....
        /*050c*/ 	.word	0x000054d0


	//   ....[13]....
        /*0510*/ 	.word	0x00005540


	//   ....[14]....
        /*0514*/ 	.word	0x000055e0


	//   ....[15]....
        /*0518*/ 	.word	0x00005680


	//   ....[16]....
        /*051c*/ 	.word	0x00005720


	//   ....[17]....
        /*0520*/ 	.word	0x000057c0


	//   ....[18]....
        /*0524*/ 	.word	0x00005830


	//   ....[19]....
        /*0528*/ 	.word	0x000058d0


	//   ....[20]....
        /*052c*/ 	.word	0x00005970


	//   ....[21]....
        /*0530*/ 	.word	0x000059e0


	//   ....[22]....
        /*0534*/ 	.word	0x00005a80


	//   ....[23]....
        /*0538*/ 	.word	0x00005b20


	//   ....[24]....
        /*053c*/ 	.word	0x00005bc0


	//   ....[25]....
        /*0540*/ 	.word	0x00005c60


	//   ....[26]....
        /*0544*/ 	.word	0x00005cd0


	//   ....[27]....
        /*0548*/ 	.word	0x00005d70


	//   ....[28]....
        /*054c*/ 	.word	0x00005e10


	//   ....[29]....
        /*0550*/ 	.word	0x00005e80


	//   ....[30]....
        /*0554*/ 	.word	0x00005f20


	//   ....[31]....
        /*0558*/ 	.word	0x00005fc0


	//   ....[32]....
        /*055c*/ 	.word	0x00006060


	//   ....[33]....
        /*0560*/ 	.word	0x00006100


	//   ....[34]....
        /*0564*/ 	.word	0x000061a0


	//   ....[35]....
        /*0568*/ 	.word	0x00006240


	//   ....[36]....
        /*056c*/ 	.word	0x000062b0


	//   ....[37]....
        /*0570*/ 	.word	0x00006350


	//   ....[38]....
        /*0574*/ 	.word	0x000063f0


	//   ....[39]....
        /*0578*/ 	.word	0x00006460


	//   ....[40]....
        /*057c*/ 	.word	0x00006500


	//   ....[41]....
        /*0580*/ 	.word	0x000065a0


	//   ....[42]....
        /*0584*/ 	.word	0x00006640


	//   ....[43]....
        /*0588*/ 	.word	0x000066e0


	//   ....[44]....
        /*058c*/ 	.word	0x00006750


	//   ....[45]....
        /*0590*/ 	.word	0x000067f0


	//   ....[46]....
        /*0594*/ 	.word	0x00006890


	//   ....[47]....
        /*0598*/ 	.word	0x00006900


	//   ....[48]....
        /*059c*/ 	.word	0x000069a0


	//   ....[49]....
        /*05a0*/ 	.word	0x00006a40


	//   ....[50]....
        /*05a4*/ 	.word	0x00006ae0


	//   ....[51]....
        /*05a8*/ 	.word	0x00006b80


	//   ....[52]....
        /*05ac*/ 	.word	0x00006bf0


	//   ....[53]....
        /*05b0*/ 	.word	0x00006c80


	//   ....[54]....
        /*05b4*/ 	.word	0x00006d20


	//   ....[55]....
        /*05b8*/ 	.word	0x00006d90


	//   ....[56]....
        /*05bc*/ 	.word	0x00006e30


	//   ....[57]....
        /*05c0*/ 	.word	0x00006ed0


	//   ....[58]....
        /*05c4*/ 	.word	0x00006f70


	//   ....[59]....
        /*05c8*/ 	.word	0x00007010


	//   ....[60]....
        /*05cc*/ 	.word	0x0000aae0


	//   ....[61]....
        /*05d0*/ 	.word	0x0000ac30


	//   ....[62]....
        /*05d4*/ 	.word	0x0000ae10


	//   ....[63]....
        /*05d8*/ 	.word	0x0000af60


	//   ....[64]....
        /*05dc*/ 	.word	0x0000b140


	//   ....[65]....
        /*05e0*/ 	.word	0x0000b290


	//   ....[66]....
        /*05e4*/ 	.word	0x0000b470


	//   ....[67]....
        /*05e8*/ 	.word	0x0000b5c0


	//   ....[68]....
        /*05ec*/ 	.word	0x0000b7a0


	//   ....[69]....
        /*05f0*/ 	.word	0x0000b8f0


	//   ....[70]....
        /*05f4*/ 	.word	0x0000bad0


	//   ....[71]....
        /*05f8*/ 	.word	0x0000bc20


	//   ....[72]....
        /*05fc*/ 	.word	0x0000be00


	//   ....[73]....
        /*0600*/ 	.word	0x0000bf50


	//   ....[74]....
        /*0604*/ 	.word	0x0000c140


	//   ....[75]....
        /*0608*/ 	.word	0x0000c320


	//   ....[76]....
        /*060c*/ 	.word	0x0000c5d0


	//   ....[77]....
        /*0610*/ 	.word	0x0000c880


	//   ....[78]....
        /*0614*/ 	.word	0x0000c9d0


	//   ....[79]....
        /*0618*/ 	.word	0x0000cbb0


	//   ....[80]....
        /*061c*/ 	.word	0x0000cd00


	//   ....[81]....
        /*0620*/ 	.word	0x0000cee0


	//   ....[82]....
        /*0624*/ 	.word	0x0000d030


	//   ....[83]....
        /*0628*/ 	.word	0x0000d210


	//   ....[84]....
        /*062c*/ 	.word	0x0000d360


	//   ....[85]....
        /*0630*/ 	.word	0x0000d540


	//   ....[86]....
        /*0634*/ 	.word	0x0000d690


	//   ....[87]....
        /*0638*/ 	.word	0x0000d870


	//   ....[88]....
        /*063c*/ 	.word	0x0000d9c0


	//   ....[89]....
        /*0640*/ 	.word	0x0000dba0


	//   ....[90]....
        /*0644*/ 	.word	0x0000dcf0


	//   ....[91]....
        /*0648*/ 	.word	0x0000dee0


	//   ....[92]....
        /*064c*/ 	.word	0x0000e0c0


	//   ....[93]....
        /*0650*/ 	.word	0x0000e700


	//   ....[94]....
        /*0654*/ 	.word	0x0000ea40


	//   ....[95]....
        /*0658*/ 	.word	0x0000ed50


	//   ....[96]....
        /*065c*/ 	.word	0x0000f060


	//   ....[97]....
        /*0660*/ 	.word	0x0000f370


	//   ....[98]....
        /*0664*/ 	.word	0x0000f680


	//   ....[99]....
        /*0668*/ 	.word	0x0000f990


	//   ....[100]....
        /*066c*/ 	.word	0x0000fca0


	//   ....[101]....
        /*0670*/ 	.word	0x00010590


	//   ....[102]....
        /*0674*/ 	.word	0x00010920


	//   ....[103]....
        /*0678*/ 	.word	0x00010c30


	//   ....[104]....
        /*067c*/ 	.word	0x00010f40


	//   ....[105]....
        /*0680*/ 	.word	0x00011250


	//   ....[106]....
        /*0684*/ 	.word	0x00011560


	//   ....[107]....
        /*0688*/ 	.word	0x00011870


	//   ....[108]....
        /*068c*/ 	.word	0x00011b80


	//   ....[109]....
        /*0690*/ 	.word	0x00011e90


	//   ....[110]....
        /*0694*/ 	.word	0x00012c50


	//   ....[111]....
        /*0698*/ 	.word	0x00012dc0


	//   ....[112]....
        /*069c*/ 	.word	0x00012f30


	//   ....[113]....
        /*06a0*/ 	.word	0x000130a0


	//   ....[114]....
        /*06a4*/ 	.word	0x00013630


	//   ....[115]....
        /*06a8*/ 	.word	0x00016160


	//   ....[116]....
        /*06ac*/ 	.word	0x00016460


	//   ....[117]....
        /*06b0*/ 	.word	0x00016e90


	//   ....[118]....
        /*06b4*/ 	.word	0x000172c0


	//   ....[119]....
        /*06b8*/ 	.word	0x00017430


	//   ....[120]....
        /*06bc*/ 	.word	0x000175a0


	//   ....[121]....
        /*06c0*/ 	.word	0x00017710


	//   ....[122]....
        /*06c4*/ 	.word	0x0001a4e0


	//   ....[123]....
        /*06c8*/ 	.word	0x0001d030


	//   ....[124]....
        /*06cc*/ 	.word	0x0001d340


	//   ....[125]....
        /*06d0*/ 	.word	0x0001dd20


	//----- nvinfo : EIATTR_MBARRIER_INSTR_OFFSETS
	.align		4
.L_64:
        /*06d4*/ 	.byte	0x04, 0x39
        /*06d6*/ 	.short	(.L_66 - .L_65)


	//   ....[0]....
.L_65:
        /*06d8*/ 	.word	0x000009b0
        /*06dc*/ 	.word	0x000000ff
        /*06e0*/ 	.word	0x00028000
        /*06e4*/ 	.short	0x0100
        /*06e6*/ 	.byte	0x04
	.zero		1


	//   ....[1]....
        /*06e8*/ 	.word	0x000009c0
        /*06ec*/ 	.word	0x000000ff
        /*06f0*/ 	.word	0x00028010
        /*06f4*/ 	.short	0x0100
        /*06f6*/ 	.byte	0x04
	.zero		1


	//   ....[2]....
        /*06f8*/ 	.word	0x000009d0
        /*06fc*/ 	.word	0x000000ff
        /*0700*/ 	.word	0x00028008
        /*0704*/ 	.short	0x0100
        /*0706*/ 	.byte	0x04
	.zero		1


	//   ....[3]....
        /*0708*/ 	.word	0x000009e0
        /*070c*/ 	.word	0x000000ff
        /*0710*/ 	.word	0x00028018
        /*0714*/ 	.short	0x0100
        /*0716*/ 	.byte	0x04
	.zero		1


	//   ....[4]....
        /*0718*/ 	.word	0x00000bc0
        /*071c*/ 	.word	0x000000ff
        /*0720*/ 	.word	0x00028020
        /*0724*/ 	.short	0x0100
        /*0726*/ 	.byte	0x04
	.zero		1


	//   ....[5]....
        /*0728*/ 	.word	0x00000bd0
        /*072c*/ 	.word	0x000000ff
        /*0730*/ 	.word	0x00028038
        /*0734*/ 	.short	0x0100
        /*0736*/ 	.byte	0x04
	.zero		1


	//   ....[6]....
        /*0738*/ 	.word	0x00000be0
        /*073c*/ 	.word	0x000000ff
        /*0740*/ 	.word	0x00028028
        /*0744*/ 	.short	0x0100
        /*0746*/ 	.byte	0x04
	.zero		1


	//   ....[7]....
        /*0748*/ 	.word	0x00000bf0
        /*074c*/ 	.word	0x000000ff
        /*0750*/ 	.word	0x00028040
        /*0754*/ 	.short	0x0100
        /*0756*/ 	.byte	0x04
	.zero		1


	//   ....[8]....
        /*0758*/ 	.word	0x00000c00
        /*075c*/ 	.word	0x000000ff
        /*0760*/ 	.word	0x00028030
        /*0764*/ 	.short	0x0100
        /*0766*/ 	.byte	0x04
	.zero		1


	//   ....[9]....
        /*0768*/ 	.word	0x00000c10
        /*076c*/ 	.word	0x000000ff
        /*0770*/ 	.word	0x00028048
        /*0774*/ 	.short	0x0100
        /*0776*/ 	.byte	0x04
	.zero		1


	//   ....[10]....
        /*0778*/ 	.word	0x00000d40
        /*077c*/ 	.word	0x000000ff
        /*0780*/ 	.word	0x00028050
        /*0784*/ 	.short	0x0100
        /*0786*/ 	.byte	0x04
	.zero		1


	//   ....[11]....
        /*0788*/ 	.word	0x00000d50
        /*078c*/ 	.word	0x000000ff
        /*0790*/ 	.word	0x00028058
        /*0794*/ 	.short	0x0100
        /*0796*/ 	.byte	0x04
	.zero		1


	//   ....[12]....
        /*0798*/ 	.word	0x00000f00
        /*079c*/ 	.word	0x000000ff
        /*07a0*/ 	.word	0x00028060
        /*07a4*/ 	.short	0x0100
        /*07a6*/ 	.byte	0x04
	.zero		1


	//   ....[13]....
        /*07a8*/ 	.word	0x00000f10
        /*07ac*/ 	.word	0x000000ff
        /*07b0*/ 	.word	0x00028068
        /*07b4*/ 	.short	0x0100
        /*07b6*/ 	.byte	0x04
	.zero		1


	//   ....[14]....
        /*07b8*/ 	.word	0x000010f0
        /*07bc*/ 	.word	0x000000ff
        /*07c0*/ 	.word	0x00028070
        /*07c4*/ 	.short	0x0100
        /*07c6*/ 	.byte	0x04
	.zero		1


	//   ....[15]....
        /*07c8*/ 	.word	0x00001100
        /*07cc*/ 	.word	0x000000ff
        /*07d0*/ 	.word	0x00028078
        /*07d4*/ 	.short	0x0100
        /*07d6*/ 	.byte	0x04
	.zero		1


	//   ....[16]....
        /*07d8*/ 	.word	0x00001300
        /*07dc*/ 	.word	0x000000ff
        /*07e0*/ 	.word	0x00028080
        /*07e4*/ 	.short	0x0100
        /*07e6*/ 	.byte	0x04
	.zero		1


	//   ....[17]....
        /*07e8*/ 	.word	0x00001310
        /*07ec*/ 	.word	0x000000ff
        /*07f0*/ 	.word	0x00028088
        /*07f4*/ 	.short	0x0100
        /*07f6*/ 	.byte	0x04
	.zero		1


	//   ....[18]....
        /*07f8*/ 	.word	0x00001440
        /*07fc*/ 	.word	0x000000ff
        /*0800*/ 	.word	0x00028090
        /*0804*/ 	.short	0x0100
        /*0806*/ 	.byte	0x04
	.zero		1


	//   ....[19]....
        /*0808*/ 	.word	0x00001450
        /*080c*/ 	.word	0x000000ff
        /*0810*/ 	.word	0x000280a0
        /*0814*/ 	.short	0x0100
        /*0816*/ 	.byte	0x04
	.zero		1


	//   ....[20]....
        /*0818*/ 	.word	0x00001460
        /*081c*/ 	.word	0x000000ff
        /*0820*/ 	.word	0x00028098
        /*0824*/ 	.short	0x0100
        /*0826*/ 	.byte	0x04
	.zero		1


	//   ....[21]....
        /*0828*/ 	.word	0x00001470
        /*082c*/ 	.word	0x000000ff
        /*0830*/ 	.word	0x000280a8
        /*0834*/ 	.short	0x0100
        /*0836*/ 	.byte	0x04
	.zero		1


	//   ....[22]....
        /*0838*/ 	.word	0x000015a0
        /*083c*/ 	.word	0x000000ff
        /*0840*/ 	.word	0x000280b0
        /*0844*/ 	.short	0x0100
        /*0846*/ 	.byte	0x04
	.zero		1


	//   ....[23]....
        /*0848*/ 	.word	0x000015b0
        /*084c*/ 	.word	0x000000ff
        /*0850*/ 	.word	0x000280c0
        /*0854*/ 	.short	0x0100
        /*0856*/ 	.byte	0x04
	.zero		1


	//   ....[24]....
        /*0858*/ 	.word	0x000015c0
        /*085c*/ 	.word	0x000000ff
        /*0860*/ 	.word	0x000280b8
        /*0864*/ 	.short	0x0100
        /*0866*/ 	.byte	0x04
	.zero		1


	//   ....[25]....
        /*0868*/ 	.word	0x000015d0
        /*086c*/ 	.word	0x000000ff
        /*0870*/ 	.word	0x000280c8
        /*0874*/ 	.short	0x0100
        /*0876*/ 	.byte	0x04
	.zero		1


	//   ....[26]....
        /*0878*/ 	.word	0x000016c0
        /*087c*/ 	.word	0x000000ff
        /*0880*/ 	.word	0x000280d0
        /*0884*/ 	.short	0x0100
        /*0886*/ 	.byte	0x04
	.zero		1


	//   ....[27]....
        /*0888*/ 	.word	0x000016d0
        /*088c*/ 	.word	0x000000ff
        /*0890*/ 	.word	0x000280d8
        /*0894*/ 	.short	0x0100
        /*0896*/ 	.byte	0x04
	.zero		1


	//   ....[28]....
        /*0898*/ 	.word	0x00001bb0
        /*089c*/ 	.word	0x000000ff
        /*08a0*/ 	.word	0x00028000
        /*08a4*/ 	.short	0x010a
        /*08a6*/ 	.byte	0x14
	.zero		1


	//   ....[29]....
        /*08a8*/ 	.word	0x00001bf0
        /*08ac*/ 	.word	0x000000ff
        /*08b0*/ 	.word	0x00028020
        /*08b4*/ 	.short	0x010a
        /*08b6*/ 	.byte	0x14
	.zero		1


	//   ....[30]....
        /*08b8*/ 	.word	0x00001c90
        /*08bc*/ 	.word	0x000000ff
        /*08c0*/ 	.word	0x00028058
        /*08c4*/ 	.short	0x010a
        /*08c6*/ 	.byte	0x14
	.zero		1


	//   ....[31]....
        /*08c8*/ 	.word	0x00002140
        /*08cc*/ 	.word	0x000000ff
        /*08d0*/ 	.word	0x00028008
        /*08d4*/ 	.short	0x010a
        /*08d6*/ 	.byte	0x14
	.zero		1


	//   ....[32]....
        /*08d8*/ 	.word	0x000021a0
        /*08dc*/ 	.word	0x000000ff
        /*08e0*/ 	.word	0x00028068
        /*08e4*/ 	.short	0x010a
        /*08e6*/ 	.byte	0x14
	.zero		1


	//   ....[33]....
        /*08e8*/ 	.word	0x00002670
        /*08ec*/ 	.word	0x000000ff
        /*08f0*/ 	.word	0x00028028
        /*08f4*/ 	.short	0x010a
        /*08f6*/ 	.byte	0x14
	.zero		1


	//   ....[34]....
        /*08f8*/ 	.word	0x000026b0
        /*08fc*/ 	.word	0x000000ff
        /*0900*/ 	.word	0x000280a0
        /*0904*/ 	.short	0x010a
        /*0906*/ 	.byte	0x14
	.zero		1


	//   ....[35]....
        /*0908*/ 	.word	0x000026f0
        /*090c*/ 	.word	0x000000ff
        /*0910*/ 	.word	0x00028058
        /*0914*/ 	.short	0x010a
        /*0916*/ 	.byte	0x14
	.zero		1


	//   ....[36]....
        /*0918*/ 	.word	0x00002d10
        /*091c*/ 	.word	0x000000ff
        /*0920*/ 	.word	0x00028020
        /*0924*/ 	.short	0x010a
        /*0926*/ 	.byte	0x05
	.zero		1


	//   ....[37]....
        /*0928*/ 	.word	0x00003260
        /*092c*/ 	.word	0x000000ff
        /*0930*/ 	.word	0x000280a8
        /*0934*/ 	.short	0x010a
        /*0936*/ 	.byte	0x18
	.zero		1


	//   ....[38]....
        /*0938*/ 	.word	0x000032d0
        /*093c*/ 	.word	0x000000ff
        /*0940*/ 	.word	0x00028068
        /*0944*/ 	.short	0x010a
        /*0946*/ 	.byte	0x18
	.zero		1


	//   ....[39]....
        /*0948*/ 	.word	0x00003d60
        /*094c*/ 	.word	0x000000ff
        /*0950*/ 	.word	0x00028020
        /*0954*/ 	.short	0x010a
        /*0956*/ 	.byte	0x04
	.zero		1


	//   ....[40]....
        /*0958*/ 	.word	0x00003db0
        /*095c*/ 	.word	0x000000ff
        /*0960*/ 	.word	0x000280a0
        /*0964*/ 	.short	0x010a
        /*0966*/ 	.byte	0x18
	.zero		1


	//   ....[41]....
        /*0968*/ 	.word	0x00003e20
        /*096c*/ 	.word	0x000000ff
        /*0970*/ 	.word	0x00028058
        /*0974*/ 	.short	0x010a
        /*0976*/ 	.byte	0x18
	.zero		1


	//   ....[42]....
        /*0978*/ 	.word	0x000044e0
        /*097c*/ 	.word	0x000000ff
        /*0980*/ 	.word	0x000280a8
        /*0984*/ 	.short	0x010a
        /*0986*/ 	.byte	0x15
	.zero		1


	//   ....[43]....
        /*0988*/ 	.word	0x00004550
        /*098c*/ 	.word	0x000000ff
        /*0990*/ 	.word	0x00028068
        /*0994*/ 	.short	0x010a
        /*0996*/ 	.byte	0x15
	.zero		1


	//   ....[44]....
        /*0998*/ 	.word	0x00004c30
        /*099c*/ 	.word	0x00000011
        /*09a0*/ 	.word	0x000280c0
        /*09a4*/ 	.short	0x010a
        /*09a6*/ 	.byte	0xff
	.zero		1


	//   ....[45]....
        /*09a8*/ 	.word	0x00008760
        /*09ac*/ 	.word	0x00000011
        /*09b0*/ 	.word	0x000280b0
        /*09b4*/ 	.short	0x0101
        /*09b6*/ 	.byte	0xff
	.zero		1


	//   ....[46]....
        /*09b8*/ 	.word	0x00009fc0
        /*09bc*/ 	.word	0x00000011
        /*09c0*/ 	.word	0x000280c8
        /*09c4*/ 	.short	0x010a
        /*09c6*/ 	.byte	0xff
	.zero		1


	//   ....[47]....
        /*09c8*/ 	.word	0x0000a2d0
        /*09cc*/ 	.word	0x00000011
        /*09d0*/ 	.word	0x000280b8
        /*09d4*/ 	.short	0x0101
        /*09d6*/ 	.byte	0xff
	.zero		1


	//   ....[48]....
        /*09d8*/ 	.word	0x0000a420
        /*09dc*/ 	.word	0x000000ff
        /*09e0*/ 	.word	0x00028070
        /*09e4*/ 	.short	0x010a
        /*09e6*/ 	.byte	0x24
	.zero		1


	//   ....[49]....
        /*09e8*/ 	.word	0x0000a4a0
        /*09ec*/ 	.word	0x000000ff
        /*09f0*/ 	.word	0x00000000
        /*09f4*/ 	.short	0x0101
        /*09f6*/ 	.byte	0x05
	.zero		1


	//   ....[50]....
        /*09f8*/ 	.word	0x0000a4d0
        /*09fc*/ 	.word	0x000000ff
        /*0a00*/ 	.word	0x00028080
        /*0a04*/ 	.short	0x010a
        /*0a06*/ 	.byte	0x24
	.zero		1


	//   ....[51]....
        /*0a08*/ 	.word	0x0000a830
        /*0a0c*/ 	.word	0x000000ff
        /*0a10*/ 	.word	0x00028070
        /*0a14*/ 	.short	0x010a
        /*0a16*/ 	.byte	0x24
	.zero		1


	//   ....[52]....
        /*0a18*/ 	.word	0x0000a990
        /*0a1c*/ 	.word	0x000000ff
        /*0a20*/ 	.word	0x00028090
        /*0a24*/ 	.short	0x010a
        /*0a26*/ 	.byte	0x24
	.zero		1


	//   ....[53]....
        /*0a28*/ 	.word	0x0000c3d0
        /*0a2c*/ 	.word	0x000000ff
        /*0a30*/ 	.word	0x00000000
        /*0a34*/ 	.short	0x0101
        /*0a36*/ 	.byte	0x04
	.zero		1


	//   ....[54]....
        /*0a38*/ 	.word	0x0000c450
        /*0a3c*/ 	.word	0x000000ff
        /*0a40*/ 	.word	0x00000000
        /*0a44*/ 	.short	0x0101
        /*0a46*/ 	.byte	0x04
	.zero		1


	//   ....[55]....
        /*0a48*/ 	.word	0x0000c4b0
        /*0a4c*/ 	.word	0x000000ff
        /*0a50*/ 	.word	0x00028080
        /*0a54*/ 	.short	0x010a
        /*0a56*/ 	.byte	0x24
	.zero		1


	//   ....[56]....
        /*0a58*/ 	.word	0x0000c730
        /*0a5c*/ 	.word	0x000000ff
        /*0a60*/ 	.word	0x00028098
        /*0a64*/ 	.short	0x010a
        /*0a66*/ 	.byte	0x24
	.zero		1


	//   ....[57]....
        /*0a68*/ 	.word	0x0000e160
        /*0a6c*/ 	.word	0x000000ff
        /*0a70*/ 	.word	0x00000000
        /*0a74*/ 	.short	0x0101
        /*0a76*/ 	.byte	0x05
	.zero		1


	//   ....[58]....
        /*0a78*/ 	.word	0x0000e200
        /*0a7c*/ 	.word	0x000000ff
        /*0a80*/ 	.word	0x00000000
        /*0a84*/ 	.short	0x0101
        /*0a86*/ 	.byte	0x04
	.zero		1


	//   ....[59]....
        /*0a88*/ 	.word	0x0000e2b0
        /*0a8c*/ 	.word	0x00000000
        /*0a90*/ 	.word	0x00000000
        /*0a94*/ 	.short	0x0101
        /*0a96*/ 	.byte	0xff
	.zero		1


	//   ....[60]....
        /*0a98*/ 	.word	0x0000e300
        /*0a9c*/ 	.word	0x0000001a
        /*0aa0*/ 	.word	0x00028070
        /*0aa4*/ 	.short	0x010a
        /*0aa6*/ 	.byte	0xff
	.zero		1


	//   ....[61]....
        /*0aa8*/ 	.word	0x0000e370
        /*0aac*/ 	.word	0x000000ff
        /*0ab0*/ 	.word	0x00000000
        /*0ab4*/ 	.short	0x0101
        /*0ab6*/ 	.byte	0x05
	.zero		1


	//   ....[62]....
        /*0ab8*/ 	.word	0x0000e3d0
        /*0abc*/ 	.word	0x0000001a
        /*0ac0*/ 	.word	0x00028090
        /*0ac4*/ 	.short	0x010a
        /*0ac6*/ 	.byte	0xff
	.zero		1


	//   ....[63]....
        /*0ac8*/ 	.word	0x0000e450
        /*0acc*/ 	.word	0x0000001a
        /*0ad0*/ 	.word	0x000280c0
        /*0ad4*/ 	.short	0x010a
        /*0ad6*/ 	.byte	0xff
	.zero		1


	//   ....[64]....
        /*0ad8*/ 	.word	0x000103c0
        /*0adc*/ 	.word	0x00000000
        /*0ae0*/ 	.word	0x00000000
        /*0ae4*/ 	.short	0x0101
        /*0ae6*/ 	.byte	0xff
	.zero		1


	//   ....[65]....
        /*0ae8*/ 	.word	0x000103f0
        /*0aec*/ 	.word	0x0000001a
        /*0af0*/ 	.word	0x000280b0
        /*0af4*/ 	.short	0x0101
        /*0af6*/ 	.byte	0xff
	.zero		1


	//   ....[66]....
        /*0af8*/ 	.word	0x00010470
        /*0afc*/ 	.word	0x0000001a
        /*0b00*/ 	.word	0x00028080
        /*0b04*/ 	.short	0x010a
        /*0b06*/ 	.byte	0xff
	.zero		1


	//   ....[67]....
        /*0b08*/ 	.word	0x00010620
        /*0b0c*/ 	.word	0x00000022
        /*0b10*/ 	.word	0x00000000
        /*0b14*/ 	.short	0x0101
        /*0b16*/ 	.byte	0xff
	.zero		1


	//   ....[68]....
        /*0b18*/ 	.word	0x00010670
        /*0b1c*/ 	.word	0x0000001a
        /*0b20*/ 	.word	0x00028098
        /*0b24*/ 	.short	0x010a
        /*0b26*/ 	.byte	0xff
	.zero		1


	//   ....[69]....
        /*0b28*/ 	.word	0x000106f0
        /*0b2c*/ 	.word	0x0000001a
        /*0b30*/ 	.word	0x000280c8
        /*0b34*/ 	.short	0x010a
        /*0b36*/ 	.byte	0xff
	.zero		1


	//   ....[70]....
        /*0b38*/ 	.word	0x00012590
        /*0b3c*/ 	.word	0x00000000
        /*0b40*/ 	.word	0x00000000
        /*0b44*/ 	.short	0x0101
        /*0b46*/ 	.byte	0xff
	.zero		1


	//   ....[71]....
        /*0b48*/ 	.word	0x000125c0
        /*0b4c*/ 	.word	0x0000001a
        /*0b50*/ 	.word	0x000280b8
        /*0b54*/ 	.short	0x0101
        /*0b56*/ 	.byte	0xff
	.zero		1


	//   ....[72]....
        /*0b58*/ 	.word	0x00012840
        /*0b5c*/ 	.word	0x000000ff
        /*0b60*/ 	.word	0x00000000
        /*0b64*/ 	.short	0x010a
        /*0b66*/ 	.byte	0x04
	.zero		1


	//   ....[73]....
        /*0b68*/ 	.word	0x00012b30
        /*0b6c*/ 	.word	0x000000ff
        /*0b70*/ 	.word	0x00000000
        /*0b74*/ 	.short	0x010a
        /*0b76*/ 	.byte	0x04
	.zero		1


	//   ....[74]....
        /*0b78*/ 	.word	0x00013730
        /*0b7c*/ 	.word	0x000000ff
        /*0b80*/ 	.word	0x00000000
        /*0b84*/ 	.short	0x0101
        /*0b86*/ 	.byte	0x04
	.zero		1


	//   ....[75]....
        /*0b88*/ 	.word	0x000137a0
        /*0b8c*/ 	.word	0x00000004
        /*0b90*/ 	.word	0x000280d0
        /*0b94*/ 	.short	0x010a
        /*0b96*/ 	.byte	0x35
	.zero		1


	//   ....[76]....
        /*0b98*/ 	.word	0x00014ac0
        /*0b9c*/ 	.word	0x00000000
        /*0ba0*/ 	.word	0x000280d0
        /*0ba4*/ 	.short	0x0101
        /*0ba6*/ 	.byte	0x26
	.zero		1


	//   ....[77]....
        /*0ba8*/ 	.word	0x00016580
        /*0bac*/ 	.word	0x000000ff
        /*0bb0*/ 	.word	0x00000000
        /*0bb4*/ 	.short	0x0101
        /*0bb6*/ 	.byte	0x04
	.zero		1


	//   ....[78]....
        /*0bb8*/ 	.word	0x00016700
        /*0bbc*/ 	.word	0x000000ff
        /*0bc0*/ 	.word	0x00000000
        /*0bc4*/ 	.short	0x010a
        /*0bc6*/ 	.byte	0x04
	.zero		1


	//   ....[79]....
        /*0bc8*/ 	.word	0x00016d70
        /*0bcc*/ 	.word	0x000000ff
        /*0bd0*/ 	.word	0x00000000
        /*0bd4*/ 	.short	0x010a
        /*0bd6*/ 	.byte	0x04
	.zero		1


	//   ....[80]....
        /*0bd8*/ 	.word	0x00017190
        /*0bdc*/ 	.word	0x000000ff
        /*0be0*/ 	.word	0x00000000
        /*0be4*/ 	.short	0x010a
        /*0be6*/ 	.byte	0x04
	.zero		1


	//   ....[81]....
        /*0be8*/ 	.word	0x0001a5f0
        /*0bec*/ 	.word	0x000000ff
        /*0bf0*/ 	.word	0x00000000
        /*0bf4*/ 	.short	0x0101
        /*0bf6*/ 	.byte	0x04
	.zero		1


	//   ....[82]....
        /*0bf8*/ 	.word	0x0001a660
        /*0bfc*/ 	.word	0x00000004
        /*0c00*/ 	.word	0x000280d0
        /*0c04*/ 	.short	0x010a
        /*0c06*/ 	.byte	0x35
	.zero		1


	//   ....[83]....
        /*0c08*/ 	.word	0x0001cce0
        /*0c0c*/ 	.word	0x00000000
        /*0c10*/ 	.word	0x000280d0
        /*0c14*/ 	.short	0x0101
        /*0c16*/ 	.byte	0x32
	.zero		1


	//   ....[84]....
        /*0c18*/ 	.word	0x0001d460
        /*0c1c*/ 	.word	0x000000ff
        /*0c20*/ 	.word	0x00000000
        /*0c24*/ 	.short	0x0101
        /*0c26*/ 	.byte	0x04
	.zero		1


	//   ....[85]....
        /*0c28*/ 	.word	0x0001d5c0
        /*0c2c*/ 	.word	0x000000ff
        /*0c30*/ 	.word	0x00000000
        /*0c34*/ 	.short	0x010a
        /*0c36*/ 	.byte	0x04
	.zero		1


	//   ....[86]....
        /*0c38*/ 	.word	0x0001dc00
        /*0c3c*/ 	.word	0x000000ff
        /*0c40*/ 	.word	0x00000000
        /*0c44*/ 	.short	0x010a
        /*0c46*/ 	.byte	0x04
	.zero		1


	//   ....[87]....
        /*0c48*/ 	.word	0x0001dec0
        /*0c4c*/ 	.word	0x000000ff
        /*0c50*/ 	.word	0x00000000
        /*0c54*/ 	.short	0x0101
        /*0c56*/ 	.byte	0x04
	.zero		1


	//   ....[88]....
        /*0c58*/ 	.word	0x0001df60
        /*0c5c*/ 	.word	0x000000ff
        /*0c60*/ 	.word	0x00000000
        /*0c64*/ 	.short	0x010a
        /*0c66*/ 	.byte	0x04
	.zero		1


	//   ....[89]....
        /*0c68*/ 	.word	0x0001e020
        /*0c6c*/ 	.word	0x000000ff
        /*0c70*/ 	.word	0x00000000
        /*0c74*/ 	.short	0x0101
        /*0c76*/ 	.byte	0x04
	.zero		1


	//   ....[90]....
        /*0c78*/ 	.word	0x0001e420
        /*0c7c*/ 	.word	0x000000ff
        /*0c80*/ 	.word	0x00028010
        /*0c84*/ 	.short	0x010a
        /*0c86*/ 	.byte	0x08
	.zero		1


	//   ....[91]....
        /*0c88*/ 	.word	0x0001e640
        /*0c8c*/ 	.word	0x000000ff
        /*0c90*/ 	.word	0x00028038
        /*0c94*/ 	.short	0x010a
        /*0c96*/ 	.byte	0x08
	.zero		1


	//   ....[92]....
        /*0c98*/ 	.word	0x0001e870
        /*0c9c*/ 	.word	0x000000ff
        /*0ca0*/ 	.word	0x00028018
        /*0ca4*/ 	.short	0x010a
        /*0ca6*/ 	.byte	0x08
	.zero		1


	//   ....[93]....
        /*0ca8*/ 	.word	0x0001eaa0
        /*0cac*/ 	.word	0x000000ff
        /*0cb0*/ 	.word	0x00028040
        /*0cb4*/ 	.short	0x010a
        /*0cb6*/ 	.byte	0x08
	.zero		1


	//   ....[94]....
        /*0cb8*/ 	.word	0x0001ee20
        /*0cbc*/ 	.word	0x000000ff
        /*0cc0*/ 	.word	0x00028038
        /*0cc4*/ 	.short	0x010a
        /*0cc6*/ 	.byte	0x29
	.zero		1


	//   ....[95]....
        /*0cc8*/ 	.word	0x0001f060
        /*0ccc*/ 	.word	0x000000ff
        /*0cd0*/ 	.word	0x00028038
        /*0cd4*/ 	.short	0x010a
        /*0cd6*/ 	.byte	0x19
	.zero		1


	//   ....[96]....
        /*0cd8*/ 	.word	0x0001f2c0
        /*0cdc*/ 	.word	0x000000ff
        /*0ce0*/ 	.word	0x00028038
        /*0ce4*/ 	.short	0x010a
        /*0ce6*/ 	.byte	0x21
	.zero		1


	//   ....[97]....
        /*0ce8*/ 	.word	0x0001f510
        /*0cec*/ 	.word	0x000000ff
        /*0cf0*/ 	.word	0x00028038
        /*0cf4*/ 	.short	0x010a
        /*0cf6*/ 	.byte	0x19
	.zero		1


	//   ....[98]....
        /*0cf8*/ 	.word	0x0001f770
        /*0cfc*/ 	.word	0x000000ff
        /*0d00*/ 	.word	0x00028038
        /*0d04*/ 	.short	0x010a
        /*0d06*/ 	.byte	0x19
	.zero		1


	//   ....[99]....
        /*0d08*/ 	.word	0x0001f9d0
        /*0d0c*/ 	.word	0x000000ff
        /*0d10*/ 	.word	0x00028038
        /*0d14*/ 	.short	0x010a
        /*0d16*/ 	.byte	0x19
	.zero		1


	//   ....[100]....
        /*0d18*/ 	.word	0x0001fc30
        /*0d1c*/ 	.word	0x000000ff
        /*0d20*/ 	.word	0x00028038
        /*0d24*/ 	.short	0x010a
        /*0d26*/ 	.byte	0x19
	.zero		1


	//   ....[101]....
        /*0d28*/ 	.word	0x0001fe90
        /*0d2c*/ 	.word	0x000000ff
        /*0d30*/ 	.word	0x00028038
        /*0d34*/ 	.short	0x010a
        /*0d36*/ 	.byte	0x19
	.zero		1


	//   ....[102]....
        /*0d38*/ 	.word	0x00020190
        /*0d3c*/ 	.word	0x000000ff
        /*0d40*/ 	.word	0x00028038
        /*0d44*/ 	.short	0x010a
        /*0d46*/ 	.byte	0x19
	.zero		1


	//   ....[103]....
        /*0d48*/ 	.word	0x000203e0
        /*0d4c*/ 	.word	0x000000ff
        /*0d50*/ 	.word	0x00028038
        /*0d54*/ 	.short	0x010a
        /*0d56*/ 	.byte	0x19
	.zero		1


	//   ....[104]....
        /*0d58*/ 	.word	0x000208b0
        /*0d5c*/ 	.word	0x000000ff
        /*0d60*/ 	.word	0x000280b0
        /*0d64*/ 	.short	0x010a
        /*0d66*/ 	.byte	0x18
	.zero		1


	//   ....[105]....
        /*0d68*/ 	.word	0x00021540
        /*0d6c*/ 	.word	0x000000ff
        /*0d70*/ 	.word	0x000280b8
        /*0d74*/ 	.short	0x010a
        /*0d76*/ 	.byte	0x18
	.zero		1


	//   ....[106]....
        /*0d78*/ 	.word	0x00022470
        /*0d7c*/ 	.word	0x000000ff
        /*0d80*/ 	.word	0x00000000
        /*0d84*/ 	.short	0x0101
        /*0d86*/ 	.byte	0x04
	.zero		1


	//   ....[107]....
        /*0d88*/ 	.word	0x000224f0
        /*0d8c*/ 	.word	0x000000ff
        /*0d90*/ 	.word	0x00000000
        /*0d94*/ 	.short	0x0101
        /*0d96*/ 	.byte	0x04
	.zero		1


	//   ....[108]....
        /*0d98*/ 	.word	0x00022780
        /*0d9c*/ 	.word	0x00000003
        /*0da0*/ 	.word	0x00028000
        /*0da4*/ 	.short	0x010a
        /*0da6*/ 	.byte	0xff
	.zero		1


	//   ....[109]....
        /*0da8*/ 	.word	0x000227e0
        /*0dac*/ 	.word	0x00000003
        /*0db0*/ 	.word	0x00028020
        /*0db4*/ 	.short	0x010a
        /*0db6*/ 	.byte	0xff
	.zero		1


	//   ....[110]....
        /*0db8*/ 	.word	0x00022840
        /*0dbc*/ 	.word	0x00000004
        /*0dc0*/ 	.word	0x00028058
        /*0dc4*/ 	.short	0x010a
        /*0dc6*/ 	.byte	0xff
	.zero		1


	//   ....[111]....
        /*0dc8*/ 	.word	0x000228a0
        /*0dcc*/ 	.word	0x00000003
        /*0dd0*/ 	.word	0x00028008
        /*0dd4*/ 	.short	0x010a
        /*0dd6*/ 	.byte	0xff
	.zero		1


	//   ....[112]....
        /*0dd8*/ 	.word	0x00022900
        /*0ddc*/ 	.word	0x00000004
        /*0de0*/ 	.word	0x00028068
        /*0de4*/ 	.short	0x010a
        /*0de6*/ 	.byte	0xff
	.zero		1


	//   ....[113]....
        /*0de8*/ 	.word	0x00022960
        /*0dec*/ 	.word	0x00000003
        /*0df0*/ 	.word	0x00028028
        /*0df4*/ 	.short	0x010a
        /*0df6*/ 	.byte	0xff
	.zero		1


	//   ....[114]....
        /*0df8*/ 	.word	0x000229c0
        /*0dfc*/ 	.word	0x00000000
        /*0e00*/ 	.word	0x000280a0
        /*0e04*/ 	.short	0x010a
        /*0e06*/ 	.byte	0xff
	.zero		1


	//   ....[115]....
        /*0e08*/ 	.word	0x00022a20
        /*0e0c*/ 	.word	0x00000003
        /*0e10*/ 	.word	0x00028058
        /*0e14*/ 	.short	0x010a
        /*0e16*/ 	.byte	0xff
	.zero		1


	//   ....[116]....
        /*0e18*/ 	.word	0x00022a80
        /*0e1c*/ 	.word	0x00000003
        /*0e20*/ 	.word	0x00028020
        /*0e24*/ 	.short	0x010a
        /*0e26*/ 	.byte	0xff
	.zero		1


	//   ....[117]....
        /*0e28*/ 	.word	0x00022ae0
        /*0e2c*/ 	.word	0x00000000
        /*0e30*/ 	.word	0x000280a8
        /*0e34*/ 	.short	0x010a
        /*0e36*/ 	.byte	0xff
	.zero		1


	//   ....[118]....
        /*0e38*/ 	.word	0x00022b40
        /*0e3c*/ 	.word	0x00000000
        /*0e40*/ 	.word	0x00028068
        /*0e44*/ 	.short	0x010a
        /*0e46*/ 	.byte	0xff
	.zero		1


	//   ....[119]....
        /*0e48*/ 	.word	0x00022ba0
        /*0e4c*/ 	.word	0x00000000
        /*0e50*/ 	.word	0x00028020
        /*0e54*/ 	.short	0x010a
        /*0e56*/ 	.byte	0xff
	.zero		1


	//   ....[120]....
        /*0e58*/ 	.word	0x00022c00
        /*0e5c*/ 	.word	0x00000000
        /*0e60*/ 	.word	0x000280a0
        /*0e64*/ 	.short	0x010a
        /*0e66*/ 	.byte	0xff
	.zero		1


	//   ....[121]....
        /*0e68*/ 	.word	0x00022c60
        /*0e6c*/ 	.word	0x00000003
        /*0e70*/ 	.word	0x00028058
        /*0e74*/ 	.short	0x010a
        /*0e76*/ 	.byte	0xff
	.zero		1


	//   ....[122]....
        /*0e78*/ 	.word	0x00022cc0
        /*0e7c*/ 	.word	0x00000000
        /*0e80*/ 	.word	0x000280a8
        /*0e84*/ 	.short	0x010a
        /*0e86*/ 	.byte	0xff
	.zero		1


	//   ....[123]....
        /*0e88*/ 	.word	0x00022d20
        /*0e8c*/ 	.word	0x00000000
        /*0e90*/ 	.word	0x00028068
        /*0e94*/ 	.short	0x010a
        /*0e96*/ 	.byte	0xff
	.zero		1


	//   ....[124]....
        /*0e98*/ 	.word	0x00022d70
        /*0e9c*/ 	.word	0x00000011
        /*0ea0*/ 	.word	0x000280c0
        /*0ea4*/ 	.short	0x010a
        /*0ea6*/ 	.byte	0xff
	.zero		1


	//   ....[125]....
        /*0ea8*/ 	.word	0x00022dc0
        /*0eac*/ 	.word	0x00000011
        /*0eb0*/ 	.word	0x000280c8
        /*0eb4*/ 	.short	0x010a
        /*0eb6*/ 	.byte	0xff
	.zero		1


	//   ....[126]....
        /*0eb8*/ 	.word	0x00022e20
        /*0ebc*/ 	.word	0x00000000
        /*0ec0*/ 	.word	0x00028070
        /*0ec4*/ 	.short	0x010a
        /*0ec6*/ 	.byte	0xff
	.zero		1


	//   ....[127]....
        /*0ec8*/ 	.word	0x00022e80
        /*0ecc*/ 	.word	0x00000000
        /*0ed0*/ 	.word	0x00028080
        /*0ed4*/ 	.short	0x010a
        /*0ed6*/ 	.byte	0xff
	.zero		1


	//   ....[128]....
        /*0ed8*/ 	.word	0x00022ee0
        /*0edc*/ 	.word	0x00000000
        /*0ee0*/ 	.word	0x00028070
        /*0ee4*/ 	.short	0x010a
        /*0ee6*/ 	.byte	0xff
	.zero		1


	//   ....[129]....
        /*0ee8*/ 	.word	0x00022f40
        /*0eec*/ 	.word	0x00000000
        /*0ef0*/ 	.word	0x00028090
        /*0ef4*/ 	.short	0x010a
        /*0ef6*/ 	.byte	0xff
	.zero		1


	//   ....[130]....
        /*0ef8*/ 	.word	0x00022fa0
        /*0efc*/ 	.word	0x00000000
        /*0f00*/ 	.word	0x00028080
        /*0f04*/ 	.short	0x010a
        /*0f06*/ 	.byte	0xff
	.zero		1


	//   ....[131]....
        /*0f08*/ 	.word	0x00023000
        /*0f0c*/ 	.word	0x00000000
        /*0f10*/ 	.word	0x00028098
        /*0f14*/ 	.short	0x010a
        /*0f16*/ 	.byte	0xff
	.zero		1


	//   ....[132]....
        /*0f18*/ 	.word	0x00023050
        /*0f1c*/ 	.word	0x0000001a
        /*0f20*/ 	.word	0x00028070
        /*0f24*/ 	.short	0x010a
        /*0f26*/ 	.byte	0xff
	.zero		1


	//   ....[133]....
        /*0f28*/ 	.word	0x000230a0
        /*0f2c*/ 	.word	0x0000001a
        /*0f30*/ 	.word	0x00028090
        /*0f34*/ 	.short	0x010a
        /*0f36*/ 	.byte	0xff
	.zero		1


	//   ....[134]....
        /*0f38*/ 	.word	0x000230f0
        /*0f3c*/ 	.word	0x0000001a
        /*0f40*/ 	.word	0x000280c0
        /*0f44*/ 	.short	0x010a
        /*0f46*/ 	.byte	0xff
	.zero		1


	//   ....[135]....
        /*0f48*/ 	.word	0x00023140
        /*0f4c*/ 	.word	0x0000001a
        /*0f50*/ 	.word	0x00028080
        /*0f54*/ 	.short	0x010a
        /*0f56*/ 	.byte	0xff
	.zero		1


	//   ....[136]....
        /*0f58*/ 	.word	0x00023190
        /*0f5c*/ 	.word	0x0000001a
        /*0f60*/ 	.word	0x00028098
        /*0f64*/ 	.short	0x010a
        /*0f66*/ 	.byte	0xff
	.zero		1


	//   ....[137]....
        /*0f68*/ 	.word	0x000231e0
        /*0f6c*/ 	.word	0x0000001a
        /*0f70*/ 	.word	0x000280c8
        /*0f74*/ 	.short	0x010a
        /*0f76*/ 	.byte	0xff
	.zero		1


	//   ....[138]....
        /*0f78*/ 	.word	0x00023240
        /*0f7c*/ 	.word	0x00000000
        /*0f80*/ 	.word	0x00000000
        /*0f84*/ 	.short	0x010a
        /*0f86*/ 	.byte	0xff
	.zero		1


	//   ....[139]....
        /*0f88*/ 	.word	0x000232a0
        /*0f8c*/ 	.word	0x00000000
        /*0f90*/ 	.word	0x00000000
        /*0f94*/ 	.short	0x010a
        /*0f96*/ 	.byte	0xff
	.zero		1


	//   ....[140]....
        /*0f98*/ 	.word	0x00023300
        /*0f9c*/ 	.word	0x00000004
        /*0fa0*/ 	.word	0x000280d0
        /*0fa4*/ 	.short	0x010a
        /*0fa6*/ 	.byte	0xff
	.zero		1


	//   ....[141]....
        /*0fa8*/ 	.word	0x00023360
        /*0fac*/ 	.word	0x00000005
        /*0fb0*/ 	.word	0x00000000
        /*0fb4*/ 	.short	0x010a
        /*0fb6*/ 	.byte	0xff
	.zero		1


	//   ....[142]....
        /*0fb8*/ 	.word	0x000233c0
        /*0fbc*/ 	.word	0x00000003
        /*0fc0*/ 	.word	0x00000000
        /*0fc4*/ 	.short	0x010a
        /*0fc6*/ 	.byte	0xff
	.zero		1


	//   ....[143]....
        /*0fc8*/ 	.word	0x00023420
        /*0fcc*/ 	.word	0x00000000
        /*0fd0*/ 	.word	0x00000000
        /*0fd4*/ 	.short	0x010a
        /*0fd6*/ 	.byte	0xff
	.zero		1


	//   ....[144]....
        /*0fd8*/ 	.word	0x00023480
        /*0fdc*/ 	.word	0x00000004
        /*0fe0*/ 	.word	0x000280d0
        /*0fe4*/ 	.short	0x010a
        /*0fe6*/ 	.byte	0xff
	.zero		1


	//   ....[145]....
        /*0fe8*/ 	.word	0x000234e0
        /*0fec*/ 	.word	0x00000003
        /*0ff0*/ 	.word	0x00000000
        /*0ff4*/ 	.short	0x010a
        /*0ff6*/ 	.byte	0xff
	.zero		1


	//   ....[146]....
        /*0ff8*/ 	.word	0x00023540
        /*0ffc*/ 	.word	0x00000003
        /*1000*/ 	.word	0x00000000
        /*1004*/ 	.short	0x010a
        /*1006*/ 	.byte	0xff
	.zero		1


	//   ....[147]....
        /*1008*/ 	.word	0x000235a0
        /*100c*/ 	.word	0x00000000
        /*1010*/ 	.word	0x00000000
        /*1014*/ 	.short	0x010a
        /*1016*/ 	.byte	0xff
	.zero		1


	//   ....[148]....
        /*1018*/ 	.word	0x00023600
        /*101c*/ 	.word	0x00000000
        /*1020*/ 	.word	0x00028010
        /*1024*/ 	.short	0x010a
        /*1026*/ 	.byte	0xff
	.zero		1


	//   ....[149]....
        /*1028*/ 	.word	0x00023660
        /*102c*/ 	.word	0x00000000
        /*1030*/ 	.word	0x00028038
        /*1034*/ 	.short	0x010a
        /*1036*/ 	.byte	0xff
	.zero		1


	//   ....[150]....
        /*1038*/ 	.word	0x000236c0
        /*103c*/ 	.word	0x00000000
        /*1040*/ 	.word	0x00028018
        /*1044*/ 	.short	0x010a
        /*1046*/ 	.byte	0xff
	.zero		1


	//   ....[151]....
        /*1048*/ 	.word	0x00023720
        /*104c*/ 	.word	0x00000000
        /*1050*/ 	.word	0x00028040
        /*1054*/ 	.short	0x010a
        /*1056*/ 	.byte	0xff
	.zero		1


	//   ....[152]....
        /*1058*/ 	.word	0x00023780
        /*105c*/ 	.word	0x00000000
        /*1060*/ 	.word	0x00028038
        /*1064*/ 	.short	0x010a
        /*1066*/ 	.byte	0xff
	.zero		1


	//   ....[153]....
        /*1068*/ 	.word	0x000237e0
        /*106c*/ 	.word	0x00000000
        /*1070*/ 	.word	0x00028038
        /*1074*/ 	.short	0x010a
        /*1076*/ 	.byte	0xff
	.zero		1


	//   ....[154]....
        /*1078*/ 	.word	0x00023840
        /*107c*/ 	.word	0x00000000
        /*1080*/ 	.word	0x00028038
        /*1084*/ 	.short	0x010a
        /*1086*/ 	.byte	0xff
	.zero		1


	//   ....[155]....
        /*1088*/ 	.word	0x000238a0
        /*108c*/ 	.word	0x00000000
        /*1090*/ 	.word	0x00028038
        /*1094*/ 	.short	0x010a
        /*1096*/ 	.byte	0xff
	.zero		1


	//   ....[156]....
        /*1098*/ 	.word	0x00023900
        /*109c*/ 	.word	0x00000000
        /*10a0*/ 	.word	0x00028038
        /*10a4*/ 	.short	0x010a
        /*10a6*/ 	.byte	0xff
	.zero		1


	//   ....[157]....
        /*10a8*/ 	.word	0x00023960
        /*10ac*/ 	.word	0x00000000
        /*10b0*/ 	.word	0x00028038
        /*10b4*/ 	.short	0x010a
        /*10b6*/ 	.byte	0xff
	.zero		1


	//   ....[158]....
        /*10b8*/ 	.word	0x000239c0
        /*10bc*/ 	.word	0x00000000
        /*10c0*/ 	.word	0x00028038
        /*10c4*/ 	.short	0x010a
        /*10c6*/ 	.byte	0xff
	.zero		1


	//   ....[159]....
        /*10c8*/ 	.word	0x00023a20
        /*10cc*/ 	.word	0x00000000
        /*10d0*/ 	.word	0x00028038
        /*10d4*/ 	.short	0x010a
        /*10d6*/ 	.byte	0xff
	.zero		1


	//   ....[160]....
        /*10d8*/ 	.word	0x00023a80
        /*10dc*/ 	.word	0x00000000
        /*10e0*/ 	.word	0x00028038
        /*10e4*/ 	.short	0x010a
        /*10e6*/ 	.byte	0xff
	.zero		1


	//   ....[161]....
        /*10e8*/ 	.word	0x00023ae0
        /*10ec*/ 	.word	0x00000000
        /*10f0*/ 	.word	0x00028038
        /*10f4*/ 	.short	0x010a
        /*10f6*/ 	.byte	0xff
	.zero		1


	//   ....[162]....
        /*10f8*/ 	.word	0x00023b40
        /*10fc*/ 	.word	0x00000003
        /*1100*/ 	.word	0x000280b0
        /*1104*/ 	.short	0x010a
        /*1106*/ 	.byte	0xff
	.zero		1


	//   ....[163]....
        /*1108*/ 	.word	0x00023ba0
        /*110c*/ 	.word	0x00000003
        /*1110*/ 	.word	0x000280b8
        /*1114*/ 	.short	0x010a
        /*1116*/ 	.byte	0xff
	.zero		1


	//----- nvinfo : EIATTR_NUM_MBARRIERS
	.align		4
.L_66:
        /*1118*/ 	.byte	0x03, 0x38
        /*111a*/ 	.short	0x001c


	//----- nvinfo : EIATTR_EXIT_INSTR_OFFSETS
	.align		4
        /*111c*/ 	.byte	0x04, 0x1c
        /*111e*/ 	.short	(.L_68 - .L_67)


	//   ....[0]....
.L_67:
        /*1120*/ 	.word	0x000017c0


	//   ....[1]....
        /*1124*/ 	.word	0x00001a40


	//   ....[2]....
        /*1128*/ 	.word	0x00004a90


	//   ....[3]....
        /*112c*/ 	.word	0x00004ad0


	//   ....[4]....
        /*1130*/ 	.word	0x00004b50


	//   ....[5]....
        /*1134*/ 	.word	0x0000a2e0


	//   ....[6]....
        /*1138*/ 	.word	0x000125d0


	//   ....[7]....
        /*113c*/ 	.word	0x00012670


	//   ....[8]....
        /*1140*/ 	.word	0x0001e030


	//   ....[9]....
        /*1144*/ 	.word	0x0001e0c0


	//   ....[10]....
        /*1148*/ 	.word	0x0001e160


	//   ....[11]....
        /*114c*/ 	.word	0x0001eca0


	//   ....[12]....
        /*1150*/ 	.word	0x00020110


	//   ....[13]....
        /*1154*/ 	.word	0x00020620


	//   ....[14]....
        /*1158*/ 	.word	0x00020690


	//   ....[15]....
        /*115c*/ 	.word	0x00022760


	//----- nvinfo : EIATTR_INDIRECT_BRANCH_TARGETS
	.align		4
.L_68:
        /*1160*/ 	.byte	0x04, 0x34
        /*1162*/ 	.short	(.L_70 - .L_69)


	//   ....[0]....
.L_69:
        /*1164*/ 	.word	.L_x_505@srel
        /*1168*/ 	.short	0x0
        /*116a*/ 	.short	0x0
        /*116c*/ 	.word	0x3
        /*1170*/ 	.word	.L_x_506@srel
        /*1174*/ 	.word	.L_x_507@srel
        /*1178*/ 	.word	.L_x_508@srel


	//----- nvinfo : EIATTR_MAX_THREADS
	.align		4
.L_70:
        /*117c*/ 	.byte	0x04, 0x05
        /*117e*/ 	.short	(.L_72 - .L_71)
.L_71:
        /*1180*/ 	.word	0x00000200
        /*1184*/ 	.word	0x00000001
        /*1188*/ 	.word	0x00000001


	//----- nvinfo : EIATTR_CRS_STACK_SIZE
	.align		4
.L_72:
        /*118c*/ 	.byte	0x04, 0x1e
        /*118e*/ 	.short	(.L_74 - .L_73)
.L_73:
        /*1190*/ 	.word	0x00000000


	//----- nvinfo : EIATTR_CBANK_PARAM_SIZE
	.align		4
.L_74:
        /*1194*/ 	.byte	0x03, 0x19
        /*1196*/ 	.short	0x0600


	//----- nvinfo : EIATTR_PARAM_CBANK
	.align		4
        /*1198*/ 	.byte	0x04, 0x0a
        /*119a*/ 	.short	(.L_76 - .L_75)
	.align		4
.L_75:
        /*119c*/ 	.word	index@(.nv.constant0._ZN7cutlass13device_kernelINS_4fmha6kernel36Sm100FmhaFwdKernelTmaWarpspecializedIN4cute5tupleIJiiiNS5_IJNS5_IJiiEEEiEEEEEENS1_10collective38Sm100FmhaFwdMainloopTmaWarpspecializedINS_6half_tEffNS5_IJNS4_1CILi256EEENSC_ILi128EEESE_EEENS5_IJiNSC_ILi1EEES7_EEENS5_IJiSG_NS5_IJNS5_IJNSC_ILi0EEEiEEEiEEEEEESL_NS9_10CausalMaskILb1EEENS5_IJNSC_ILi2EEESG_SG_EEENSC_ILb0EEEEENS9_38Sm100FmhaFwdEpilogueTmaWarpspecializedISB_fNS5_IJSE_SE_SE_EEESH_NS5_IJSG_S7_EEESQ_EENS2_23IndividualTileSchedulerENS2_41Sm100FmhaCtxKernelWarpspecializedScheduleEEEEEvNT_6ParamsE)
        /*11a0*/ 	.short	0x0380
        /*11a2*/ 	.short	0x0600


	//----- nvinfo : EIATTR_SW_WAR
	.align		4
.L_76:
        /*11a4*/ 	.byte	0x04, 0x36
        /*11a6*/ 	.short	(.L_78 - .L_77)
.L_77:
        /*11a8*/ 	.word	0x00000008
.L_78:


//--------------------- .nv.callgraph             --------------------------
	.section	.nv.callgraph,"",@"SHT_CUDA_CALLGRAPH"
	.align	4
	.sectionentsize	8
	.align		4
        /*0000*/ 	.word	0x00000000
	.align		4
        /*0004*/ 	.word	0xffffffff
	.align		4
        /*0008*/ 	.word	index@(_ZN7cutlass13device_kernelINS_4fmha6kernel36Sm100FmhaFwdKernelTmaWarpspecializedIN4cute5tupleIJiiiNS5_IJNS5_IJiiEEEiEEEEEENS1_10collective38Sm100FmhaFwdMainloopTmaWarpspecializedINS_6half_tEffNS5_IJNS4_1CILi256EEENSC_ILi128EEESE_EEENS5_IJiNSC_ILi1EEES7_EEENS5_IJiSG_NS5_IJNS5_IJNSC_ILi0EEEiEEEiEEEEEESL_NS9_10CausalMaskILb1EEENS5_IJNSC_ILi2EEESG_SG_EEENSC_ILb0EEEEENS9_38Sm100FmhaFwdEpilogueTmaWarpspecializedISB_fNS5_IJSE_SE_SE_EEESH_NS5_IJSG_S7_EEESQ_EENS2_23IndividualTileSchedulerENS2_41Sm100FmhaCtxKernelWarpspecializedScheduleEEEEEvNT_6ParamsE)
	.align		4
        /*000c*/ 	.word	index@(__assertfail)
	.align		4
        /*0010*/ 	.word	index@(_ZN7cutlass13device_kernelINS_4fmha6kernel36Sm100FmhaFwdKernelTmaWarpspecializedIN4cute5tupleIJiiiNS5_IJNS5_IJiiEEEiEEEEEENS1_10collective38Sm100FmhaFwdMainloopTmaWarpspecializedINS_6half_tEffNS5_IJNS4_1CILi256EEENSC_ILi128EEESE_EEENS5_IJiNSC_ILi1EEES7_EEENS5_IJiSG_NS5_IJNS5_IJNSC_ILi0EEEiEEEiEEEEEESL_NS9_10CausalMaskILb1EEENS5_IJNSC_ILi2EEESG_SG_EEENSC_ILb0EEEEENS9_38Sm100FmhaFwdEpilogueTmaWarpspecializedISB_fNS5_IJSE_SE_SE_EEESH_NS5_IJSG_S7_EEESQ_EENS2_23IndividualTileSchedulerENS2_41Sm100FmhaCtxKernelWarpspecializedScheduleEEEEEvNT_6ParamsE)
	.align		4
        /*0014*/ 	.word	index@(vprintf)
	.align		4
        /*0018*/ 	.word	0x00000000
	.align		4
        /*001c*/ 	.word	0xfffffffe
	.align		4
        /*0020*/ 	.word	0x00000000
	.align		4
        /*0024*/ 	.word	0xfffffffd
	.align		4
        /*0028*/ 	.word	0x00000000
	.align		4
        /*002c*/ 	.word	0xfffffffc


//--------------------- .nv.constant4             --------------------------
	.section	.nv.constant4,"a",@progbits
	.align	8
	.align		8
.nv.constant4:
        /*0000*/ 	.dword	vprintf
	.align		8
        /*0008*/ 	.dword	__assertfail
	.align		8
        /*0010*/ 	.dword	__unnamed_1
	.align		8
        /*0018*/ 	.dword	__unnamed_2
	.align		8
        /*0020*/ 	.dword	__unnamed_3
	.align		8
        /*0028*/ 	.dword	__unnamed_4
	.align		8
        /*0030*/ 	.dword	__unnamed_5
	.align		8
        /*0038*/ 	.dword	__unnamed_6
	.align		8
        /*0040*/ 	.dword	__unnamed_7
	.align		8
        /*0048*/ 	.dword	_ZN39_INTERNAL_2ada0f2c_4_k_cu_400fd59b_28074cuda3std3__45__cpo5beginE
	.align		8
        /*0050*/ 	.dword	_ZN39_INTERNAL_2ada0f2c_4_k_cu_400fd59b_28074cuda3std3__45__cpo3endE
	.align		8
        /*0058*/ 	.dword	_ZN39_INTERNAL_2ada0f2c_4_k_cu_400fd59b_28074cuda3std3__45__cpo6cbeginE
	.align		8
        /*0060*/ 	.dword	_ZN39_INTERNAL_2ada0f2c_4_k_cu_400fd59b_28074cuda3std3__45__cpo4cendE
	.align		8
        /*0068*/ 	.dword	_ZN39_INTERNAL_2ada0f2c_4_k_cu_400fd59b_28074cuda3std3__441_GLOBAL__N__2ada0f2c_4_k_cu_400fd59b_28076ignoreE
	.align		8
        /*0070*/ 	.dword	_ZN39_INTERNAL_2ada0f2c_4_k_cu_400fd59b_28074cuda3std3__419piecewise_constructE
	.align		8
        /*0078*/ 	.dword	_ZN39_INTERNAL_2ada0f2c_4_k_cu_400fd59b_28074cuda3std3__48in_placeE
	.align		8
        /*0080*/ 	.dword	_ZN39_INTERNAL_2ada0f2c_4_k_cu_400fd59b_28074cuda3std6ranges3__45__cpo4swapE
	.align		8
        /*0088*/ 	.dword	_ZN39_INTERNAL_2ada0f2c_4_k_cu_400fd59b_28074cuda3std6ranges3__45__cpo9iter_moveE
	.align		8
        /*0090*/ 	.dword	_ZN39_INTERNAL_2ada0f2c_4_k_cu_400fd59b_28074cute7productE
	.align		8
        /*0098*/ 	.dword	_ZN39_INTERNAL_2ada0f2c_4_k_cu_400fd59b_28074cute1_E
	.align		8
        /*00a0*/ 	.dword	$str$22
	.align		8
        /*00a8*/ 	.dword	$str$23
	.align		8
        /*00b0*/ 	.dword	$str$26
	.align		8
        /*00b8*/ 	.dword	$str$27
	.align		8
        /*00c0*/ 	.dword	$str$28
	.align		8
        /*00c8*/ 	.dword	$str$29
	.align		8
        /*00d0*/ 	.dword	$str$30
	.align		8
        /*00d8*/ 	.dword	$str$31
	.align		8
        /*00e0*/ 	.dword	$str$32
	.align		8
        /*00e8*/ 	.dword	$str$33
	.align		8
        /*00f0*/ 	.dword	$str$34
	.align		8
        /*00f8*/ 	.dword	$str$35
	.align		8
        /*0100*/ 	.dword	$str$36
	.align		8
        /*0108*/ 	.dword	$str$37


//--------------------- .nv.constant2._ZN7cutlass13device_kernelINS_4fmha6kernel36Sm100FmhaFwdKernelTmaWarpspecializedIN4cute5tupleIJiiiNS5_IJNS5_IJiiEEEiEEEEEENS1_10collective38Sm100FmhaFwdMainloopTmaWarpspecializedINS_6half_tEffNS5_IJNS4_1CILi256EEENSC_ILi128EEESE_EEENS5_IJiNSC_ILi1EEES7_EEENS5_IJiSG_NS5_IJNS5_IJNSC_ILi0EEEiEEEiEEEEEESL_NS9_10CausalMaskILb1EEENS5_IJNSC_ILi2EEESG_SG_EEENSC_ILb0EEEEENS9_38Sm100FmhaFwdEpilogueTmaWarpspecializedISB_fNS5_IJSE_SE_SE_EEESH_NS5_IJSG_S7_EEESQ_EENS2_23IndividualTileSchedulerENS2_41Sm100FmhaCtxKernelWarpspecializedScheduleEEEEEvNT_6ParamsE --------------------------
	.section	.nv.constant2._ZN7cutlass13device_kernelINS_4fmha6kernel36Sm100FmhaFwdKernelTmaWarpspecializedIN4cute5tupleIJiiiNS5_IJNS5_IJiiEEEiEEEEEENS1_10collective38Sm100FmhaFwdMainloopTmaWarpspecializedINS_6half_tEffNS5_IJNS4_1CILi256EEENSC_ILi128EEESE_EEENS5_IJiNSC_ILi1EEES7_EEENS5_IJiSG_NS5_IJNS5_IJNSC_ILi0EEEiEEEiEEEEEESL_NS9_10CausalMaskILb1EEENS5_IJNSC_ILi2EEESG_SG_EEENSC_ILb0EEEEENS9_38Sm100FmhaFwdEpilogueTmaWarpspecializedISB_fNS5_IJSE_SE_SE_EEESH_NS5_IJSG_S7_EEESQ_EENS2_23IndividualTileSchedulerENS2_41Sm100FmhaCtxKernelWarpspecializedScheduleEEEEEvNT_6ParamsE,"a",@progbits
	.sectionflags	@""
	.align	4
.nv.constant2._ZN7cutlass13device_kernelINS_4fmha6kernel36Sm100FmhaFwdKernelTmaWarpspecializedIN4cute5tupleIJiiiNS5_IJNS5_IJiiEEEiEEEEEENS1_10collective38Sm100FmhaFwdMainloopTmaWarpspecializedINS_6half_tEffNS5_IJNS4_1CILi256EEENSC_ILi128EEESE_EEENS5_IJiNSC_ILi1EEES7_EEENS5_IJiSG_NS5_IJNS5_IJNSC_ILi0EEEiEEEiEEEEEESL_NS9_10CausalMaskILb1EEENS5_IJNSC_ILi2EEESG_SG_EEENSC_ILb0EEEEENS9_38Sm100FmhaFwdEpilogueTmaWarpspecializedISB_fNS5_IJSE_SE_SE_EEESH_NS5_IJSG_S7_EEESQ_EENS2_23IndividualTileSchedulerENS2_41Sm100FmhaCtxKernelWarpspecializedScheduleEEEEEvNT_6ParamsE:
        /*0000*/ 	.byte	0xd0, 0xe0, 0x01, 0x00, 0x30, 0x06, 0x02, 0x00, 0xa0, 0xe0, 0x01, 0x00


//--------------------- .text._ZN7cutlass13device_kernelINS_4fmha6kernel36Sm100FmhaFwdKernelTmaWarpspecializedIN4cute5tupleIJiiiNS5_IJNS5_IJiiEEEiEEEEEENS1_10collective38Sm100FmhaFwdMainloopTmaWarpspecializedINS_6half_tEffNS5_IJNS4_1CILi256EEENSC_ILi128EEESE_EEENS5_IJiNSC_ILi1EEES7_EEENS5_IJiSG_NS5_IJNS5_IJNSC_ILi0EEEiEEEiEEEEEESL_NS9_10CausalMaskILb1EEENS5_IJNSC_ILi2EEESG_SG_EEENSC_ILb0EEEEENS9_38Sm100FmhaFwdEpilogueTmaWarpspecializedISB_fNS5_IJSE_SE_SE_EEESH_NS5_IJSG_S7_EEESQ_EENS2_23IndividualTileSchedulerENS2_41Sm100FmhaCtxKernelWarpspecializedScheduleEEEEEvNT_6ParamsE --------------------------
	.section	.text._ZN7cutlass13device_kernelINS_4fmha6kernel36Sm100FmhaFwdKernelTmaWarpspecializedIN4cute5tupleIJiiiNS5_IJNS5_IJiiEEEiEEEEEENS1_10collective38Sm100FmhaFwdMainloopTmaWarpspecializedINS_6half_tEffNS5_IJNS4_1CILi256EEENSC_ILi128EEESE_EEENS5_IJiNSC_ILi1EEES7_EEENS5_IJiSG_NS5_IJNS5_IJNSC_ILi0EEEiEEEiEEEEEESL_NS9_10CausalMaskILb1EEENS5_IJNSC_ILi2EEESG_SG_EEENSC_ILb0EEEEENS9_38Sm100FmhaFwdEpilogueTmaWarpspecializedISB_fNS5_IJSE_SE_SE_EEESH_NS5_IJSG_S7_EEESQ_EENS2_23IndividualTileSchedulerENS2_41Sm100FmhaCtxKernelWarpspecializedScheduleEEEEEvNT_6ParamsE,"ax",@progbits
	.align	128
.text._ZN7cutlass13device_kernelINS_4fmha6kernel36Sm100FmhaFwdKernelTmaWarpspecializedIN4cute5tupleIJiiiNS5_IJNS5_IJiiEEEiEEEEEENS1_10collective38Sm100FmhaFwdMainloopTmaWarpspecializedINS_6half_tEffNS5_IJNS4_1CILi256EEENSC_ILi128EEESE_EEENS5_IJiNSC_ILi1EEES7_EEENS5_IJiSG_NS5_IJNS5_IJNSC_ILi0EEEiEEEiEEEEEESL_NS9_10CausalMaskILb1EEENS5_IJNSC_ILi2EEESG_SG_EEENSC_ILb0EEEEENS9_38Sm100FmhaFwdEpilogueTmaWarpspecializedISB_fNS5_IJSE_SE_SE_EEESH_NS5_IJSG_S7_EEESQ_EENS2_23IndividualTileSchedulerENS2_41Sm100FmhaCtxKernelWarpspecializedScheduleEEEEEvNT_6ParamsE:
        .type           _ZN7cutlass13device_kernelINS_4fmha6kernel36Sm100FmhaFwdKernelTmaWarpspecializedIN4cute5tupleIJiiiNS5_IJNS5_IJiiEEEiEEEEEENS1_10collective38Sm100FmhaFwdMainloopTmaWarpspecializedINS_6half_tEffNS5_IJNS4_1CILi256EEENSC_ILi128EEESE_EEENS5_IJiNSC_ILi1EEES7_EEENS5_IJiSG_NS5_IJNS5_IJNSC_ILi0EEEiEEEiEEEEEESL_NS9_10CausalMaskILb1EEENS5_IJNSC_ILi2EEESG_SG_EEENSC_ILb0EEEEENS9_38Sm100FmhaFwdEpilogueTmaWarpspecializedISB_fNS5_IJSE_SE_SE_EEESH_NS5_IJSG_S7_EEESQ_EENS2_23IndividualTileSchedulerENS2_41Sm100FmhaCtxKernelWarpspecializedScheduleEEEEEvNT_6ParamsE,@function
        .size           _ZN7cutlass13device_kernelINS_4fmha6kernel36Sm100FmhaFwdKernelTmaWarpspecializedIN4cute5tupleIJiiiNS5_IJNS5_IJiiEEEiEEEEEENS1_10collective38Sm100FmhaFwdMainloopTmaWarpspecializedINS_6half_tEffNS5_IJNS4_1CILi256EEENSC_ILi128EEESE_EEENS5_IJiNSC_ILi1EEES7_EEENS5_IJiSG_NS5_IJNS5_IJNSC_ILi0EEEiEEEiEEEEEESL_NS9_10CausalMaskILb1EEENS5_IJNSC_ILi2EEESG_SG_EEENSC_ILb0EEEEENS9_38Sm100FmhaFwdEpilogueTmaWarpspecializedISB_fNS5_IJSE_SE_SE_EEESH_NS5_IJSG_S7_EEESQ_EENS2_23IndividualTileSchedulerENS2_41Sm100FmhaCtxKernelWarpspecializedScheduleEEEEEvNT_6ParamsE,(.L_x_509 - _ZN7cutlass13device_kernelINS_4fmha6kernel36Sm100FmhaFwdKernelTmaWarpspecializedIN4cute5tupleIJiiiNS5_IJNS5_IJiiEEEiEEEEEENS1_10collective38Sm100FmhaFwdMainloopTmaWarpspecializedINS_6half_tEffNS5_IJNS4_1CILi256EEENSC_ILi128EEESE_EEENS5_IJiNSC_ILi1EEES7_EEENS5_IJiSG_NS5_IJNS5_IJNSC_ILi0EEEiEEEiEEEEEESL_NS9_10CausalMaskILb1EEENS5_IJNSC_ILi2EEESG_SG_EEENSC_ILb0EEEEENS9_38Sm100FmhaFwdEpilogueTmaWarpspecializedISB_fNS5_IJSE_SE_SE_EEESH_NS5_IJSG_S7_EEESQ_EENS2_23IndividualTileSchedulerENS2_41Sm100FmhaCtxKernelWarpspecializedScheduleEEEEEvNT_6ParamsE)
        .other          _ZN7cutlass13device_kernelINS_4fmha6kernel36Sm100FmhaFwdKernelTmaWarpspecializedIN4cute5tupleIJiiiNS5_IJNS5_IJiiEEEiEEEEEENS1_10collective38Sm100FmhaFwdMainloopTmaWarpspecializedINS_6half_tEffNS5_IJNS4_1CILi256EEENSC_ILi128EEESE_EEENS5_IJiNSC_ILi1EEES7_EEENS5_IJiSG_NS5_IJNS5_IJNSC_ILi0EEEiEEEiEEEEEESL_NS9_10CausalMaskILb1EEENS5_IJNSC_ILi2EEESG_SG_EEENSC_ILb0EEEEENS9_38Sm100FmhaFwdEpilogueTmaWarpspecializedISB_fNS5_IJSE_SE_SE_EEESH_NS5_IJSG_S7_EEESQ_EENS2_23IndividualTileSchedulerENS2_41Sm100FmhaCtxKernelWarpspecializedScheduleEEEEEvNT_6ParamsE,@"STO_CUDA_ENTRY STV_DEFAULT"
_ZN7cutlass13device_kernelINS_4fmha6kernel36Sm100FmhaFwdKernelTmaWarpspecializedIN4cute5tupleIJiiiNS5_IJNS5_IJiiEEEiEEEEEENS1_10collective38Sm100FmhaFwdMainloopTmaWarpspecializedINS_6half_tEffNS5_IJNS4_1CILi256EEENSC_ILi128EEESE_EEENS5_IJiNSC_ILi1EEES7_EEENS5_IJiSG_NS5_IJNS5_IJNSC_ILi0EEEiEEEiEEEEEESL_NS9_10CausalMaskILb1EEENS5_IJNSC_ILi2EEESG_SG_EEENSC_ILb0EEEEENS9_38Sm100FmhaFwdEpilogueTmaWarpspecializedISB_fNS5_IJSE_SE_SE_EEESH_NS5_IJSG_S7_EEESQ_EENS2_23IndividualTileSchedulerENS2_41Sm100FmhaCtxKernelWarpspecializedScheduleEEEEEvNT_6ParamsE:
[----:B------:R-:W1:Y:S02]  /*0000*/  LDC R1, c[0x0][0x37c] ;  /* 0x0000df00ff017b82 */ /* 0x000e640000000800 */
[----:B-1----:R-:W-:Y:S01]  /*0010*/  IADD3 R1, PT, PT, R1, -0xd0, RZ ;  /* 0xffffff3001017810 */ /* 0x002fe20007ffe0ff */
[----:B------:R-:W1:Y:S01]  /*0020*/  S2R R16, SR_TID.X ;  /* 0x0000000000107919 */ /* 0x000e620000002100 */
[----:B------:R-:W2:Y:S01]  /*0030*/  LDCU UR5, c[0x0][0x2f8] ;  /* 0x00005f00ff0577ac */ /* 0x000ea20008000800 */
[----:B------:R-:W3:Y:S01]  /*0040*/  LDCU UR4, c[0x0][0x2fc] ;  /* 0x00005f80ff0477ac */ /* 0x000ee20008000800 */
[----:B------:R-:W-:Y:S02]  /*0050*/  UPLOP3.LUT UP2, UPT, UPT, UPT, UPT, 0x40, 0x4 ;  /* 0x000000000004789c */ /* 0x000fe40003f4e870 */
[----:B------:R-:W-:Y:S02]  /*0060*/  UPLOP3.LUT UP1, UPT, UPT, UPT, UPT, 0x80, 0x8 ;  /* 0x000000000008789c */ /* 0x000fe40003f2f070 */
[----:B------:R-:W-:-:S02]  /*0070*/  UP2UR UR41, UPR, URZ, 0x4 ;  /* 0x00000004ff297883 */ /* 0x000fc40008000000 */
[----:B------:R-:W-:Y:S02]  /*0080*/  UPLOP3.LUT UP2, UPT, UPT, UPT, UPT, 0x80, 0x8 ;  /* 0x000000000008789c */ /* 0x000fe40003f4f070 */
[----:B------:R-:W-:Y:S01]  /*0090*/  UPLOP3.LUT UP0, UPT, UPT, UPT, UPT, 0x40, 0x4 ;  /* 0x000000000004789c */ /* 0x000fe20003f0e870 */
[----:B--2---:R-:W-:Y:S01]  /*00a0*/  IADD3 R22, P0, PT, R1, UR5, RZ ;  /* 0x0000000501167c10 */ /* 0x004fe2000ff1e0ff */
[----:B------:R-:W-:Y:S02]  /*00b0*/  UPLOP3.LUT UP6, UPT, UPT, UPT, UPT, 0x40, 0x4 ;  /* 0x000000000004789c */ /* 0x000fe40003fce870 */
[----:B------:R-:W-:Y:S02]  /*00c0*/  UPLOP3.LUT UP5, UPT, UPT, UPT, UPT, 0x40, 0x4 ;  /* 0x000000000004789c */ /* 0x000fe40003fae870 */
[----:B------:R-:W-:Y:S01]  /*00d0*/  UPLOP3.LUT UP4, UPT, UPT, UPT, UPT, 0x40, 0x4 ;  /* 0x000000000004789c */ /* 0x000fe20003f8e870 */
[----:B---3--:R-:W-:Y:S01]  /*00e0*/  IMAD.X R19, RZ, RZ, UR4, P0 ;  /* 0x00000004ff137e24 */ /* 0x008fe200080e06ff */
[----:B------:R-:W-:Y:S01]  /*00f0*/  UP2UR UR39, UPR, URZ, 0x4 ;  /* 0x00000004ff277883 */ /* 0x000fe20008000000 */
[----:B-1----:R-:W-:-:S05]  /*0100*/  SHF.R.U32.HI R17, RZ, 0x5, R16 ;  /* 0x00000005ff117819 */ /* 0x002fca0000011610 */
[----:B------:R-:W1:Y:S02]  /*0110*/  SHFL.IDX PT, R0, R17, RZ, 0x1f ;  /* 0x00001fff11007589 */ /* 0x000e6400000e0000 */
[----:B-1----:R-:W-:-:S04]  /*0120*/  SHF.R.S32.HI R3, RZ, 0x1f, R0 ;  /* 0x0000001fff037819 */ /* 0x002fc80000011400 */
[----:B------:R-:W-:-:S04]  /*0130*/  LEA.HI R2, R3, R0, RZ, 0x2 ;  /* 0x0000000003027211 */ /* 0x000fc800078f10ff */
[----:B------:R-:W-:-:S04]  /*0140*/  SHF.R.S32.HI R2, RZ, 0x2, R2 ;  /* 0x00000002ff027819 */ /* 0x000fc80000011402 */
[----:B------:R-:W-:-:S13]  /*0150*/  ISETP.NE.AND P1, PT, R2, RZ, PT ;  /* 0x000000ff0200720c */ /* 0x000fda0003f25270 */
[----:B------:R-:W-:Y:S05]  /*0160*/  @!P1 BRA `(.L_x_0) ;  /* 0x0000000400249947 */ /* 0x000fea0003800000 */
[----:B------:R-:W-:-:S13]  /*0170*/  ISETP.NE.AND P0, PT, R2, 0x2, PT ;  /* 0x000000020200780c */ /* 0x000fda0003f05270 */
[----:B------:R-:W-:Y:S05]  /*0180*/  @!P0 BRA `(.L_x_1) ;  /* 0x0000000000f48947 */ /* 0x000fea0003800000 */
[----:B------:R-:W-:-:S13]  /*0190*/  ISETP.NE.AND P0, PT, R2, 0x1, PT ;  /* 0x000000010200780c */ /* 0x000fda0003f05270 */
[----:B------:R-:W-:Y:S05]  /*01a0*/  @P0 BRA `(.L_x_2) ;  /* 0x00000000002c0947 */ /* 0x000fea0003800000 */
[----:B------:R-:W-:Y:S01]  /*01b0*/  HFMA2 R2, -RZ, RZ, 0, 5.9604644775390625e-08 ;  /* 0x00000001ff027431 */ /* 0x000fe200000001ff */
[----:B------:R-:W-:Y:S02]  /*01c0*/  UPLOP3.LUT UP3, UPT, UPT, UPT, UPT, 0x40, 0x4 ;  /* 0x000000000004789c */ /* 0x000fe40003f6e870 */
[----:B------:R-:W-:Y:S02]  /*01d0*/  UPLOP3.LUT UP2, UPT, UPT, UPT, UPT, 0x40, 0x4 ;  /* 0x000000000004789c */ /* 0x000fe40003f4e870 */
[----:B------:R-:W-:Y:S02]  /*01e0*/  UPLOP3.LUT UP1, UPT, UPT, UPT, UPT, 0x80, 0x8 ;  /* 0x000000000008789c */ /* 0x000fe40003f2f070 */
[----:B------:R-:W-:Y:S02]  /*01f0*/  UPLOP3.LUT UP0, UPT, UPT, UPT, UPT, 0x40, 0x4 ;  /* 0x000000000004789c */ /* 0x000fe40003f0e870 */
[----:B------:R-:W-:Y:S02]  /*0200*/  UPLOP3.LUT UP6, UPT, UPT, UPT, UPT, 0x40, 0x4 ;  /* 0x000000000004789c */ /* 0x000fe40003fce870 */
[----:B------:R-:W-:-:S02]  /*0210*/  UPLOP3.LUT UP5, UPT, UPT, UPT, UPT, 0x40, 0x4 ;  /* 0x000000000004789c */ /* 0x000fc40003fae870 */
[----:B------:R-:W-:Y:S02]  /*0220*/  UPLOP3.LUT UP4, UPT, UPT, UPT, UPT, 0x80, 0x8 ;  /* 0x000000000008789c */ /* 0x000fe40003f8f070 */
[----:B------:R-:W-:Y:S02]  /*0230*/  UP2UR UR41, UPR, URZ, 0x8 ;  /* 0x00000008ff297883 */ /* 0x000fe40008000000 */
[----:B------:R-:W-:Y:S01]  /*0240*/  UP2UR UR39, UPR, URZ, 0x4 ;  /* 0x00000004ff277883 */ /* 0x000fe20008000000 */
[----:B------:R-:W-:Y:S11]  /*0250*/  BRA `(.L_x_0) ;  /* 0x0000000000e87947 */ /* 0x000ff60003800000 */
.L_x_2:
[----:B------:R-:W-:Y:S01]  /*0260*/  ISETP.NE.AND P0, PT, R0, 0xc, PT ;  /* 0x0000000c0000780c */ /* 0x000fe20003f05270 */
[----:B------:R-:W-:Y:S01]  /*0270*/  UPLOP3.LUT UP2, UPT, UPT, UPT, UPT, 0x40, 0x4 ;  /* 0x000000000004789c */ /* 0x000fe20003f4e870 */
[----:B------:R-:W-:Y:S01]  /*0280*/  HFMA2 R2, -RZ, RZ, 0, 1.78813934326171875e-07 ;  /* 0x00000003ff027431 */ /* 0x000fe200000001ff */
[----:B------:R-:W-:Y:S02]  /*0290*/  UPLOP3.LUT UP1, UPT, UPT, UPT, UPT, 0x80, 0x8 ;  /* 0x000000000008789c */ /* 0x000fe40003f2f070 */
[----:B------:R-:W-:Y:S02]  /*02a0*/  UP2UR UR41, UPR, URZ, 0x4 ;  /* 0x00000004ff297883 */ /* 0x000fe40008000000 */
[----:B------:R-:W-:Y:S02]  /*02b0*/  UPLOP3.LUT UP2, UPT, UPT, UPT, UPT, 0x40, 0x4 ;  /* 0x000000000004789c */ /* 0x000fe40003f4e870 */
[----:B------:R-:W-:Y:S02]  /*02c0*/  UPLOP3.LUT UP0, UPT, UPT, UPT, UPT, 0x40, 0x4 ;  /* 0x000000000004789c */ /* 0x000fe40003f0e870 */
[----:B------:R-:W-:-:S02]  /*02d0*/  UPLOP3.LUT UP6, UPT, UPT, UPT, UPT, 0x40, 0x4 ;  /* 0x000000000004789c */ /* 0x000fc40003fce870 */
[----:B------:R-:W-:Y:S02]  /*02e0*/  UPLOP3.LUT UP5, UPT, UPT, UPT, UPT, 0x80, 0x8 ;  /* 0x000000000008789c */ /* 0x000fe40003faf070 */
[----:B------:R-:W-:Y:S02]  /*02f0*/  UPLOP3.LUT UP4, UPT, UPT, UPT, UPT, 0x40, 0x4 ;  /* 0x000000000004789c */ /* 0x000fe40003f8e870 */
[----:B------:R-:W-:Y:S01]  /*0300*/  UP2UR UR39, UPR, URZ, 0x4 ;  /* 0x00000004ff277883 */ /* 0x000fe20008000000 */
[----:B------:R-:W-:Y:S11]  /*0310*/  @!P0 BRA `(.L_x_0) ;  /* 0x0000000000b88947 */ /* 0x000ff60003800000 */
[----:B------:R-:W-:-:S13]  /*0320*/  ISETP.NE.AND P0, PT, R0, 0xe, PT ;  /* 0x0000000e0000780c */ /* 0x000fda0003f05270 */
[----:B------:R-:W-:Y:S05]  /*0330*/  @!P0 BRA `(.L_x_3) ;  /* 0x00000000005c8947 */ /* 0x000fea0003800000 */
[----:B------:R-:W-:-:S13]  /*0340*/  ISETP.NE.AND P0, PT, R0, 0xd, PT ;  /* 0x0000000d0000780c */ /* 0x000fda0003f05270 */
[----:B------:R-:W-:Y:S05]  /*0350*/  @P0 BRA `(.L_x_4) ;  /* 0x00000000002c0947 */ /* 0x000fea0003800000 */
[----:B------:R-:W-:Y:S01]  /*0360*/  HFMA2 R2, -RZ, RZ, 0, 2.384185791015625e-07 ;  /* 0x00000004ff027431 */ /* 0x000fe200000001ff */
        /* <DEDUP_REMOVED lines=10> */
.L_x_4:
[----:B------:R-:W-:Y:S01]  /*0410*/  HFMA2 R2, -RZ, RZ, 0, 3.5762786865234375e-07 ;  /* 0x00000006ff027431 */ /* 0x000fe200000001ff */
[----:B------:R-:W-:Y:S02]  /*0420*/  UPLOP3.LUT UP3, UPT, UPT, UPT, UPT, 0x40, 0x4 ;  /* 0x000000000004789c */ /* 0x000fe40003f6e870 */
[----:B------:R-:W-:Y:S02]  /*0430*/  UPLOP3.LUT UP2, UPT, UPT, UPT, UPT, 0x40, 0x4 ;  /* 0x000000000004789c */ /* 0x000fe40003f4e870 */
[----:B------:R-:W-:Y:S02]  /*0440*/  UPLOP3.LUT UP0, UPT, UPT, UPT, UPT, 0x40, 0x4 ;  /* 0x000000000004789c */ /* 0x000fe40003f0e870 */
[----:B------:R-:W-:Y:S02]  /*0450*/  UPLOP3.LUT UP6, UPT, UPT, UPT, UPT, 0x40, 0x4 ;  /* 0x000000000004789c */ /* 0x000fe40003fce870 */
[----:B------:R-:W-:Y:S02]  /*0460*/  UPLOP3.LUT UP5, UPT, UPT, UPT, UPT, 0x40, 0x4 ;  /* 0x000000000004789c */ /* 0x000fe40003fae870 */
[----:B------:R-:W-:-:S02]  /*0470*/  UPLOP3.LUT UP4, UPT, UPT, UPT, UPT, 0x40, 0x4 ;  /* 0x000000000004789c */ /* 0x000fc40003f8e870 */
[----:B------:R-:W-:Y:S02]  /*0480*/  UP2UR UR41, UPR, URZ, 0x8 ;  /* 0x00000008ff297883 */ /* 0x000fe40008000000 */
[----:B------:R-:W-:Y:S01]  /*0490*/  UP2UR UR39, UPR, URZ, 0x4 ;  /* 0x00000004ff277883 */ /* 0x000fe20008000000 */
[----:B------:R-:W-:Y:S11]  /*04a0*/  BRA `(.L_x_0) ;  /* 0x0000000000547947 */ /* 0x000ff60003800000 */
.L_x_3:
[----:B------:R-:W-:Y:S01]  /*04b0*/  HFMA2 R2, -RZ, RZ, 0, 2.98023223876953125e-07 ;  /* 0x00000005ff027431 */ /* 0x000fe200000001ff */
        /* <DEDUP_REMOVED lines=10> */
.L_x_1:
[----:B------:R-:W-:Y:S01]  /*0560*/  HFMA2 R2, -RZ, RZ, 0, 1.1920928955078125e-07 ;  /* 0x00000002ff027431 */ /* 0x000fe200000001ff */
        /* <DEDUP_REMOVED lines=8> */
[----:B------:R-:W-:-:S12]  /*05f0*/  UP2UR UR39, UPR, URZ, 0x4 ;  /* 0x00000004ff277883 */ /* 0x000fd80008000000 */
.L_x_0:
[----:B------:R-:W-:Y:S01]  /*0600*/  ELECT P0, URZ, PT ;  /* 0x0000000000ff782f */ /* 0x000fe20003800000 */
[----:B------:R-:W-:Y:S03]  /*0610*/  BSSY.RECONVERGENT B0, `(.L_x_5) ;  /* 0x000000f000007945 */ /* 0x000fe60003800200 */
[----:B------:R-:W-:Y:S02]  /*0620*/  PLOP3.LUT P2, PT, P0, PT, UP0, 0x5d, 0xd5 ;  /* 0x0000000000d5781c */ /* 0x000fe4000074eb0d */
[----:B------:R-:W-:-:S11]  /*0630*/  PLOP3.LUT P1, PT, P0, PT, UP6, 0x5d, 0xd5 ;  /* 0x0000000000d5781c */ /* 0x000fd6000072eb6d */
[----:B------:R-:W-:Y:S05]  /*0640*/  @P2 BRA `(.L_x_6) ;  /* 0x00000000002c2947 */ /* 0x000fea0003800000 */
[----:B------:R-:W1:Y:S02]  /*0650*/  LDCU.64 UR4, c[0x0][0x348] ;  /* 0x00006900ff0477ac */ /* 0x000e640008000a00 */
[----:B-1----:R-:W-:-:S04]  /*0660*/  UIADD3 UR8, UP0, UPT, UR4, 0x80, URZ ;  /* 0x0000008004087890 */ /* 0x002fc8000ff1e0ff */
[----:B------:R-:W-:Y:S02]  /*0670*/  UIADD3.X UR9, UPT, UPT, URZ, UR5, URZ, UP0, !UPT ;  /* 0x00000005ff097290 */ /* 0x000fe400087fe4ff */
[----:B------:R-:W-:-:S04]  /*0680*/  UIADD3 UR6, UP0, UPT, UR4, 0x180, URZ ;  /* 0x0000018004067890 */ /* 0x000fc8000ff1e0ff */
[----:B------:R-:W-:Y:S02]  /*0690*/  UIADD3.X UR7, UPT, UPT, URZ, UR5, URZ, UP0, !UPT ;  /* 0x00000005ff077290 */ /* 0x000fe400087fe4ff */
[----:B------:R-:W-:Y:S01]  /*06a0*/  UIADD3 UR4, UP0, UPT, UR4, 0x280, URZ ;  /* 0x0000028004047890 */ /* 0x000fe2000ff1e0ff */
[----:B------:R1:W-:Y:S03]  /*06b0*/  UTMACCTL.PF [UR8] ;  /* 0x00000000080079b9 */ /* 0x0003e60008040000 */
[----:B------:R-:W-:-:S03]  /*06c0*/  UIADD3.X UR5, UPT, UPT, URZ, UR5, URZ, UP0, !UPT ;  /* 0x00000005ff057290 */ /* 0x000fc600087fe4ff */
[----:B------:R1:W-:Y:S06]  /*06d0*/  UTMACCTL.PF [UR6] ;  /* 0x00000000060079b9 */ /* 0x0003ec0008040000 */
[----:B------:R1:W-:Y:S02]  /*06e0*/  UTMACCTL.PF [UR4] ;  /* 0x00000000040079b9 */ /* 0x0003e40008040000 */
[----:B-1----:R-:W-:Y:S01]  /*06f0*/  NOP ;  /* 0x0000000000007918 */ /* 0x002fe20000000000 */
.L_x_6:
[----:B------:R-:W-:Y:S05]  /*0700*/  BSYNC.RECONVERGENT B0 ;  /* 0x0000000000007941 */ /* 0x000fea0003800200 */
.L_x_5:
[----:B------:R-:W-:Y:S04]  /*0710*/  BSSY.RECONVERGENT B0, `(.L_x_7) ;  /* 0x000001b000007945 */ /* 0x000fe80003800200 */
[----:B------:R-:W-:Y:S05]  /*0720*/  @P1 BRA `(.L_x_8) ;  /* 0x0000000000241947 */ /* 0x000fea0003800000 */
[----:B------:R-:W1:Y:S01]  /*0730*/  LDCU.64 UR4, c[0x0][0x348] ;  /* 0x00006900ff0477ac */ /* 0x000e620008000a00 */
[----:B------:R-:W-:Y:S02]  /*0740*/  PLOP3.LUT P6, PT, PT, PT, PT, 0x80, 0x8 ;  /* 0x000000000008781c */ /* 0x000fe40003fcf070 */
[----:B------:R-:W-:Y:S02]  /*0750*/  PLOP3.LUT P5, PT, PT, PT, PT, 0x8, 0x80 ;  /* 0x000000000080781c */ /* 0x000fe40003fae170 */
[----:B------:R-:W-:Y:S02]  /*0760*/  PLOP3.LUT P4, PT, PT, PT, PT, 0x80, 0x8 ;  /* 0x000000000008781c */ /* 0x000fe40003f8f070 */
[----:B------:R-:W-:Y:S01]  /*0770*/  PLOP3.LUT P3, PT, PT, PT, PT, 0x80, 0x8 ;  /* 0x000000000008781c */ /* 0x000fe20003f6f070 */
[----:B-1----:R-:W-:-:S04]  /*0780*/  UIADD3 UR4, UP0, UPT, UR4, 0x400, URZ ;  /* 0x0000040004047890 */ /* 0x002fc8000ff1e0ff */
[----:B------:R-:W-:-:S09]  /*0790*/  UIADD3.X UR5, UPT, UPT, URZ, UR5, URZ, UP0, !UPT ;  /* 0x00000005ff057290 */ /* 0x000fd200087fe4ff */
[----:B------:R1:W-:Y:S02]  /*07a0*/  UTMACCTL.PF [UR4] ;  /* 0x00000000040079b9 */ /* 0x0003e40008040000 */
[----:B-1----:R-:W-:Y:S05]  /*07b0*/  BRA `(.L_x_9) ;  /* 0x0000000000407947 */ /* 0x002fea0003800000 */
.L_x_8:
[----:B------:R-:W-:-:S13]  /*07c0*/  ISETP.NE.AND P1, PT, R2, 0x3, PT ;  /* 0x000000030200780c */ /* 0x000fda0003f25270 */
[----:B------:R-:W-:Y:S05]  /*07d0*/  @!P1 BRA `(.L_x_10) ;  /* 0x0000000000289947 */ /* 0x000fea0003800000 */
[----:B------:R-:W-:Y:S02]  /*07e0*/  ISETP.NE.AND P1, PT, R2, 0x4, PT ;  /* 0x000000040200780c */ /* 0x000fe40003f25270 */
[----:B------:R-:W-:Y:S02]  /*07f0*/  PLOP3.LUT P4, PT, PT, PT, PT, 0x80, 0x8 ;  /* 0x000000000008781c */ /* 0x000fe40003f8f070 */
[----:B------:R-:W-:Y:S02]  /*0800*/  PLOP3.LUT P5, PT, PT, PT, PT, 0x8, 0x80 ;  /* 0x000000000080781c */ /* 0x000fe40003fae170 */
[----:B------:R-:W-:Y:S02]  /*0810*/  PLOP3.LUT P6, PT, PT, PT, PT, 0x80, 0x8 ;  /* 0x000000000008781c */ /* 0x000fe40003fcf070 */
[----:B------:R-:W-:-:S05]  /*0820*/  PLOP3.LUT P3, PT, PT, PT, PT, 0x80, 0x8 ;  /* 0x000000000008781c */ /* 0x000fca0003f6f070 */
[----:B------:R-:W-:Y:S08]  /*0830*/  @P1 BRA `(.L_x_9) ;  /* 0x0000000000201947 */ /* 0x000ff00003800000 */
[----:B------:R-:W-:Y:S02]  /*0840*/  PLOP3.LUT P5, PT, PT, PT, PT, 0x8, 0x80 ;  /* 0x000000000080781c */ /* 0x000fe40003fae170 */
[----:B------:R-:W-:Y:S02]  /*0850*/  PLOP3.LUT P6, PT, PT, PT, PT, 0x8, 0x80 ;  /* 0x000000000080781c */ /* 0x000fe40003fce170 */
[----:B------:R-:W-:Y:S01]  /*0860*/  PLOP3.LUT P3, PT, PT, PT, PT, 0x8, 0x80 ;  /* 0x000000000080781c */ /* 0x000fe20003f6e170 */
[----:B------:R-:W-:-:S12]  /*0870*/  BRA `(.L_x_9) ;  /* 0x0000000000107947 */ /* 0x000fd80003800000 */
.L_x_10:
[----:B------:R-:W-:Y:S02]  /*0880*/  PLOP3.LUT P6, PT, PT, PT, PT, 0x8, 0x80 ;  /* 0x000000000080781c */ /* 0x000fe40003fce170 */
[----:B------:R-:W-:Y:S02]  /*0890*/  PLOP3.LUT P5, PT, PT, PT, PT, 0x80, 0x8 ;  /* 0x000000000008781c */ /* 0x000fe40003faf070 */
[----:B------:R-:W-:Y:S02]  /*08a0*/  PLOP3.LUT P4, PT, PT, PT, PT, 0x8, 0x80 ;  /* 0x000000000080781c */ /* 0x000fe40003f8e170 */
[----:B------:R-:W-:-:S13]  /*08b0*/  PLOP3.LUT P3, PT, PT, PT, PT, 0x80, 0x8 ;  /* 0x000000000008781c */ /* 0x000fda0003f6f070 */
.L_x_9:
[----:B------:R-:W-:Y:S05]  /*08c0*/  BSYNC.RECONVERGENT B0 ;  /* 0x0000000000007941 */ /* 0x000fea0003800200 */
.L_x_7:
[----:B------:R-:W1:Y:S01]  /*08d0*/  SHFL.IDX PT, R0, R17, RZ, 0x1f ;  /* 0x00001fff11007589 */ /* 0x000e6200000e0000 */
[----:B------:R-:W-:Y:S02]  /*08e0*/  ISETP.NE.AND P1, PT, R2, 0x3, PT ;  /* 0x000000030200780c */ /* 0x000fe40003f25270 */
[----:B------:R-:W-:Y:S02]  /*08f0*/  PLOP3.LUT P0, PT, P0, PT, UP1, 0xae, 0xea ;  /* 0x0000000000ea781c */ /* 0x000fe4000070f51e */
[----:B-1----:R-:W-:-:S13]  /*0900*/  ISETP.NE.AND P2, PT, R0, RZ, PT ;  /* 0x000000ff0000720c */ /* 0x002fda0003f45270 */
[----:B------:R-:W-:Y:S05]  /*0910*/  @P2 BRA `(.L_x_11) ;  /* 0x0000000000382947 */ /* 0x000fea0003800000 */
[----:B------:R-:W1:Y:S01]  /*0920*/  S2UR UR4, SR_CgaCtaId ;  /* 0x00000000000479c3 */ /* 0x000e620000008800 */
[----:B------:R-:W-:Y:S01]  /*0930*/  UMOV UR5, 0x400 ;  /* 0x0000040000057882 */ /* 0x000fe20000000000 */
[----:B------:R-:W-:Y:S01]  /*0940*/  UMOV UR6, 0x1 ;  /* 0x0000000100067882 */ /* 0x000fe20000000000 */
[----:B------:R-:W-:Y:S01]  /*0950*/  ELECT P2, URZ, PT ;  /* 0x0000000000ff782f */ /* 0x000fe20003840000 */
[----:B------:R-:W-:-:S04]  /*0960*/  UIADD3 UR6, UPT, UPT, -UR6, 0x100000, URZ ;  /* 0x0010000006067890 */ /* 0x000fc8000fffe1ff */
[----:B------:R-:W-:Y:S02]  /*0970*/  USHF.L.U32 UR7, UR6, 0xb, URZ ;  /* 0x0000000b06077899 */ /* 0x000fe400080006ff */
[----:B------:R-:W-:Y:S02]  /*0980*/  USHF.L.U32 UR6, UR6, 0x1, URZ ;  /* 0x0000000106067899 */ /* 0x000fe400080006ff */
[----:B-1----:R-:W-:Y:S01]  /*0990*/  ULEA UR4, UR4, UR5, 0x18 ;  /* 0x0000000504047291 */ /* 0x002fe2000f8ec0ff */
[----:B------:R-:W1:Y:S11]  /*09a0*/  FENCE.VIEW.ASYNC.S ;  /* 0x00000000000073c6 */ /* 0x000e760000000000 */
[----:B-1----:R1:W2:Y:S01]  /*09b0*/  SYNCS.EXCH.64 URZ, [UR4+0x28000], UR6 ;  /* 0x0280000604ff75b2 */ /* 0x0022a20008000100 */
[----:B------:R1:W3:Y:S01]  /*09c0*/  SYNCS.EXCH.64 URZ, [UR4+0x28010], UR6 ;  /* 0x0280100604ff75b2 */ /* 0x0002e20008000100 */
[----:B------:R1:W4:Y:S01]  /*09d0*/  SYNCS.EXCH.64 URZ, [UR4+0x28008], UR6 ;  /* 0x0280080604ff75b2 */ /* 0x0003220008000100 */
[----:B------:R1:W1:Y:S01]  /*09e0*/  SYNCS.EXCH.64 URZ, [UR4+0x28018], UR6 ;  /* 0x0280180604ff75b2 */ /* 0x0002620008000100 */
[----:B------:R-:W-:Y:S01]  /*09f0*/  NOP ;  /* 0x0000000000007918 */ /* 0x000fe20000000000 */
.L_x_11:
[----:B------:R-:W-:Y:S01]  /*0a00*/  NOP ;  /* 0x0000000000007918 */ /* 0x000fe20000000000 */
[----:B------:R-:W-:Y:S05]  /*0a10*/  @!P1 BRA `(.L_x_12) ;  /* 0x0000000000289947 */ /* 0x000fea0003800000 */
[----:B------:R-:W-:Y:S01]  /*0a20*/  ISETP.NE.AND P1, PT, R2, 0x4, PT ;  /* 0x000000040200780c */ /* 0x000fe20003f25270 */
[----:B------:R-:W-:Y:S02]  /*0a30*/  UPLOP3.LUT UP3, UPT, UPT, UPT, UPT, 0x80, 0x8 ;  /* 0x000000000008789c */ /* 0x000fe40003f6f070 */
[----:B------:R-:W-:Y:S02]  /*0a40*/  UPLOP3.LUT UP2, UPT, UPT, UPT, UPT, 0x40, 0x4 ;  /* 0x000000000004789c */ /* 0x000fe40003f4e870 */
[----:B------:R-:W-:Y:S02]  /*0a50*/  UPLOP3.LUT UP1, UPT, UPT, UPT, UPT, 0x80, 0x8 ;  /* 0x000000000008789c */ /* 0x000fe40003f2f070 */
[----:B------:R-:W-:-:S06]  /*0a60*/  UPLOP3.LUT UP0, UPT, UPT, UPT, UPT, 0x80, 0x8 ;  /* 0x000000000008789c */ /* 0x000fcc0003f0f070 */
[----:B------:R-:W-:Y:S05]  /*0a70*/  @P1 BRA `(.L_x_13) ;  /* 0x0000000000201947 */ /* 0x000fea0003800000 */
[----:B------:R-:W-:Y:S02]  /*0a80*/  UPLOP3.LUT UP2, UPT, UPT, UPT, UPT, 0x40, 0x4 ;  /* 0x000000000004789c */ /* 0x000fe40003f4e870 */
[----:B------:R-:W-:Y:S02]  /*0a90*/  UPLOP3.LUT UP3, UPT, UPT, UPT, UPT, 0x40, 0x4 ;  /* 0x000000000004789c */ /* 0x000fe40003f6e870 */
[----:B------:R-:W-:Y:S01]  /*0aa0*/  UPLOP3.LUT UP0, UPT, UPT, UPT, UPT, 0x40, 0x4 ;  /* 0x000000000004789c */ /* 0x000fe20003f0e870 */
[----:B------:R-:W-:Y:S05]  /*0ab0*/  BRA `(.L_x_13) ;  /* 0x0000000000107947 */ /* 0x000fea0003800000 */
.L_x_12:
[----:B------:R-:W-:Y:S02]  /*0ac0*/  UPLOP3.LUT UP3, UPT, UPT, UPT, UPT, 0x40, 0x4 ;  /* 0x000000000004789c */ /* 0x000fe40003f6e870 */
[----:B------:R-:W-:Y:S02]  /*0ad0*/  UPLOP3.LUT UP2, UPT, UPT, UPT, UPT, 0x80, 0x8 ;  /* 0x000000000008789c */ /* 0x000fe40003f4f070 */
[----:B------:R-:W-:Y:S02]  /*0ae0*/  UPLOP3.LUT UP1, UPT, UPT, UPT, UPT, 0x40, 0x4 ;  /* 0x000000000004789c */ /* 0x000fe40003f2e870 */
[----:B------:R-:W-:Y:S02]  /*0af0*/  UPLOP3.LUT UP0, UPT, UPT, UPT, UPT, 0x80, 0x8 ;  /* 0x000000000008789c */ /* 0x000fe40003f0f070 */
.L_x_13:
[----:B------:R-:W5:Y:S02]  /*0b00*/  SHFL.IDX PT, R0, R17, RZ, 0x1f ;  /* 0x00001fff11007589 */ /* 0x000f6400000e0000 */
[----:B-----5:R-:W-:-:S13]  /*0b10*/  ISETP.NE.AND P1, PT, R0, RZ, PT ;  /* 0x000000ff0000720c */ /* 0x020fda0003f25270 */
[----:B------:R-:W-:Y:S05]  /*0b20*/  @P1 BRA `(.L_x_14) ;  /* 0x0000000000401947 */ /* 0x000fea0003800000 */
[----:B-1----:R-:W1:Y:S01]  /*0b30*/  S2UR UR4, SR_CgaCtaId ;  /* 0x00000000000479c3 */ /* 0x002e620000008800 */
        /* <DEDUP_REMOVED lines=8> */
[----:B-1----:R1:W1:Y:S01]  /*0bc0*/  SYNCS.EXCH.64 URZ, [UR4+0x28020], UR6 ;  /* 0x0280200604ff75b2 */ /* 0x0022620008000100 */
[----:B------:R1:W1:Y:S01]  /*0bd0*/  SYNCS.EXCH.64 URZ, [UR4+0x28038], UR6 ;  /* 0x0280380604ff75b2 */ /* 0x0002620008000100 */
[----:B------:R1:W1:Y:S01]  /*0be0*/  SYNCS.EXCH.64 URZ, [UR4+0x28028], UR6 ;  /* 0x0280280604ff75b2 */ /* 0x0002620008000100 */
[----:B------:R1:W1:Y:S01]  /*0bf0*/  SYNCS.EXCH.64 URZ, [UR4+0x28040], UR6 ;  /* 0x0280400604ff75b2 */ /* 0x0002620008000100 */
[----:B------:R1:W1:Y:S01]  /*0c00*/  SYNCS.EXCH.64 URZ, [UR4+0x28030], UR6 ;  /* 0x0280300604ff75b2 */ /* 0x0002620008000100 */
[----:B------:R1:W1:Y:S01]  /*0c10*/  SYNCS.EXCH.64 URZ, [UR4+0x28048], UR6 ;  /* 0x0280480604ff75b2 */ /* 0x0002620008000100 */
[----:B------:R-:W-:Y:S01]  /*0c20*/  NOP ;  /* 0x0000000000007918 */ /* 0x000fe20000000000 */
.L_x_14:
[----:B------:R-:W5:Y:S01]  /*0c30*/  SHFL.IDX PT, R0, R17, RZ, 0x1f ;  /* 0x00001fff11007589 */ /* 0x000f6200000e0000 */
[----:B------:R-:W-:Y:S01]  /*0c40*/  NOP ;  /* 0x0000000000007918 */ /* 0x000fe20000000000 */
[----:B-----5:R-:W-:-:S13]  /*0c50*/  ISETP.NE.AND P1, PT, R0, RZ, PT ;  /* 0x000000ff0000720c */ /* 0x020fda0003f25270 */
[----:B------:R-:W-:Y:S05]  /*0c60*/  @P1 BRA `(.L_x_15) ;  /* 0x0000000000401947 */ /* 0x000fea0003800000 */
[----:B-1----:R-:W1:Y:S01]  /*0c70*/  S2UR UR4, SR_CgaCtaId ;  /* 0x00000000000479c3 */ /* 0x002e620000008800 */
[----:B------:R-:W-:Y:S01]  /*0c80*/  UMOV UR5, 0x400 ;  /* 0x0000040000057882 */ /* 0x000fe20000000000 */
[----:B------:R-:W-:Y:S01]  /*0c90*/  UMOV UR6, 0x1 ;  /* 0x0000000100067882 */ /* 0x000fe20000000000 */
[----:B------:R-:W-:Y:S01]  /*0ca0*/  UMOV UR8, 0x80 ;  /* 0x0000008000087882 */ /* 0x000fe20000000000 */
[----:B------:R-:W-:-:S04]  /*0cb0*/  UIADD3 UR6, UPT, UPT, -UR6, 0x100000, URZ ;  /* 0x0010000006067890 */ /* 0x000fc8000fffe1ff */
[----:B------:R-:W-:Y:S02]  /*0cc0*/  USHF.L.U32 UR7, UR6, 0xb, URZ ;  /* 0x0000000b06077899 */ /* 0x000fe400080006ff */
[----:B------:R-:W-:Y:S02]  /*0cd0*/  USHF.L.U32 UR6, UR6, 0x1, URZ ;  /* 0x0000000106067899 */ /* 0x000fe400080006ff */
[----:B------:R-:W-:-:S04]  /*0ce0*/  UIADD3 UR8, UPT, UPT, -UR8, 0x100000, URZ ;  /* 0x0010000008087890 */ /* 0x000fc8000fffe1ff */
[----:B------:R-:W-:Y:S02]  /*0cf0*/  USHF.L.U32 UR9, UR8, 0xb, URZ ;  /* 0x0000000b08097899 */ /* 0x000fe400080006ff */
[----:B------:R-:W-:Y:S01]  /*0d00*/  USHF.L.U32 UR8, UR8, 0x1, URZ ;  /* 0x0000000108087899 */ /* 0x000fe200080006ff */
[----:B------:R-:W-:Y:S01]  /*0d10*/  ELECT P1, URZ, PT ;  /* 0x0000000000ff782f */ /* 0x000fe20003820000 */
[----:B-1----:R-:W-:Y:S01]  /*0d20*/  ULEA UR4, UR4, UR5, 0x18 ;  /* 0x0000000504047291 */ /* 0x002fe2000f8ec0ff */
[----:B------:R-:W1:Y:S11]  /*0d30*/  FENCE.VIEW.ASYNC.S ;  /* 0x00000000000073c6 */ /* 0x000e760000000000 */
[----:B-1----:R1:W1:Y:S01]  /*0d40*/  SYNCS.EXCH.64 URZ, [UR4+0x28050], UR6 ;  /* 0x0280500604ff75b2 */ /* 0x0022620008000100 */
[----:B------:R1:W1:Y:S01]  /*0d50*/  SYNCS.EXCH.64 URZ, [UR4+0x28058], UR8 ;  /* 0x0280580804ff75b2 */ /* 0x0002620008000100 */
[----:B------:R-:W-:Y:S01]  /*0d60*/  NOP ;  /* 0x0000000000007918 */ /* 0x000fe20000000000 */
.L_x_15:
[----:B------:R-:W5:Y:S01]  /*0d70*/  SHFL.IDX PT, R0, R17, RZ, 0x1f ;  /* 0x00001fff11007589 */ /* 0x000f6200000e0000 */
[----:B-1----:R-:W-:Y:S01]  /*0d80*/  UP2UR UR4, UPR, URZ, 0x1 ;  /* 0x00000001ff047883 */ /* 0x002fe20008000000 */
[----:B------:R-:W-:Y:S01]  /*0d90*/  ISETP.NE.AND P2, PT, R2, 0x2, PT ;  /* 0x000000020200780c */ /* 0x000fe20003f45270 */
[----:B------:R-:W-:Y:S01]  /*0da0*/  UISETP.NE.AND UP0, UPT, UR39, URZ, UPT ;  /* 0x000000ff2700728c */ /* 0x000fe2000bf05270 */
[----:B------:R-:W-:-:S03]  /*0db0*/  NOP ;  /* 0x0000000000007918 */ /* 0x000fc60000000000 */
[----:B------:R-:W-:Y:S02]  /*0dc0*/  USEL UR5, URZ, 0x2, !UP0 ;  /* 0x00000002ff057887 */ /* 0x000fe4000c000000 */
[----:B------:R-:W-:Y:S02]  /*0dd0*/  UISETP.NE.AND UP0, UPT, UR4, URZ, UPT ;  /* 0x000000ff0400728c */ /* 0x000fe4000bf05270 */
[----:B------:R-:W-:Y:S02]  /*0de0*/  USEL UR4, URZ, 0x2, !UP4 ;  /* 0x00000002ff047887 */ /* 0x000fe4000e000000 */
[----:B------:R-:W-:Y:S02]  /*0df0*/  USEL UR51, UR5, 0x1, !UP5 ;  /* 0x0000000105337887 */ /* 0x000fe4000e800000 */
[----:B------:R-:W-:Y:S01]  /*0e00*/  USEL UR52, UR4, 0x1, !UP5 ;  /* 0x0000000104347887 */ /* 0x000fe2000e800000 */
[----:B-----5:R-:W-:-:S13]  /*0e10*/  ISETP.NE.AND P1, PT, R0, RZ, PT ;  /* 0x000000ff0000720c */ /* 0x020fda0003f25270 */
[----:B------:R-:W-:Y:S05]  /*0e20*/  @P1 BRA `(.L_x_16) ;  /* 0x0000000000401947 */ /* 0x000fea0003800000 */
[----:B------:R-:W1:Y:S01]  /*0e30*/  S2UR UR4, SR_CgaCtaId ;  /* 0x00000000000479c3 */ /* 0x000e620000008800 */
        /* <DEDUP_REMOVED lines=15> */
.L_x_16:
[----:B------:R-:W-:Y:S01]  /*0f30*/  NOP ;  /* 0x0000000000007918 */ /* 0x000fe20000000000 */
[----:B------:R-:W-:Y:S05]  /*0f40*/  @!P2 BRA `(.L_x_17) ;  /* 0x000000000024a947 */ /* 0x000fea0003800000 */
[----:B------:R-:W-:Y:S01]  /*0f50*/  ISETP.NE.AND P1, PT, R2, RZ, PT ;  /* 0x000000ff0200720c */ /* 0x000fe20003f25270 */
[----:B-1----:R-:W-:Y:S02]  /*0f60*/  UP2UR UR4, UPR, URZ, 0x1 ;  /* 0x00000001ff047883 */ /* 0x002fe40008000000 */
[----:B------:R-:W-:Y:S01]  /*0f70*/  UPLOP3.LUT UP0, UPT, UPT, UPT, UPT, 0x80, 0x8 ;  /* 0x000000000008789c */ /* 0x000fe20003f0f070 */
[----:B------:R-:W-:-:S03]  /*0f80*/  UMOV UR11, URZ ;  /* 0x000000ff000b7c82 */ /* 0x000fc60008000000 */
[----:B------:R-:W-:Y:S02]  /*0f90*/  UP2UR UR42, UPR, URZ, 0x1 ;  /* 0x00000001ff2a7883 */ /* 0x000fe40008000000 */
[----:B------:R-:W-:-:S04]  /*0fa0*/  UISETP.NE.AND UP0, UPT, UR4, URZ, UPT ;  /* 0x000000ff0400728c */ /* 0x000fc8000bf05270 */
[----:B------:R-:W-:Y:S07]  /*0fb0*/  @P1 BRA `(.L_x_18) ;  /* 0x00000000001c1947 */ /* 0x000fee0003800000 */
[----:B------:R-:W-:Y:S01]  /*0fc0*/  UMOV UR11, 0x1 ;  /* 0x00000001000b7882 */ /* 0x000fe20000000000 */
[----:B------:R-:W-:Y:S05]  /*0fd0*/  BRA `(.L_x_18) ;  /* 0x0000000000147947 */ /* 0x000fea0003800000 */
.L_x_17:
[----:B-1----:R-:W-:Y:S02]  /*0fe0*/  UP2UR UR4, UPR, URZ, 0x1 ;  /* 0x00000001ff047883 */ /* 0x002fe40008000000 */
[----:B------:R-:W-:Y:S01]  /*0ff0*/  UPLOP3.LUT UP0, UPT, UPT, UPT, UPT, 0x40, 0x4 ;  /* 0x000000000004789c */ /* 0x000fe20003f0e870 */
[----:B------:R-:W-:-:S03]  /*1000*/  UMOV UR11, 0x2 ;  /* 0x00000002000b7882 */ /* 0x000fc60000000000 */
[----:B------:R-:W-:Y:S02]  /*1010*/  UP2UR UR42, UPR, URZ, 0x1 ;  /* 0x00000001ff2a7883 */ /* 0x000fe40008000000 */
[----:B------:R-:W-:Y:S02]  /*1020*/  UISETP.NE.AND UP0, UPT, UR4, URZ, UPT ;  /* 0x000000ff0400728c */ /* 0x000fe4000bf05270 */
.L_x_18:
[----:B------:R-:W1:Y:S02]  /*1030*/  SHFL.IDX PT, R0, R17, RZ, 0x1f ;  /* 0x00001fff11007589 */ /* 0x000e6400000e0000 */
        /* <DEDUP_REMOVED lines=13> */
[----:B------:R-:W-:Y:S01]  /*1110*/  NOP ;  /* 0x0000000000007918 */ /* 0x000fe20000000000 */
.L_x_19:
[----:B------:R-:W-:Y:S01]  /*1120*/  NOP ;  /* 0x0000000000007918 */ /* 0x000fe20000000000 */
[----:B------:R-:W-:Y:S05]  /*1130*/  @!P2 BRA `(.L_x_20) ;  /* 0x000000000024a947 */ /* 0x000fea0003800000 */
[----:B------:R-:W-:Y:S01]  /*1140*/  ISETP.NE.AND P1, PT, R2, 0x1, PT ;  /* 0x000000010200780c */ /* 0x000fe20003f25270 */
        /* <DEDUP_REMOVED lines=8> */
.L_x_20:
[----:B-1----:R-:W-:Y:S02]  /*11d0*/  UP2UR UR4, UPR, URZ, 0x1 ;  /* 0x00000001ff047883 */ /* 0x002fe40008000000 */
[----:B------:R-:W-:Y:S01]  /*11e0*/  UPLOP3.LUT UP0, UPT, UPT, UPT, UPT, 0x40, 0x4 ;  /* 0x000000000004789c */ /* 0x000fe20003f0e870 */
[----:B------:R-:W-:-:S03]  /*11f0*/  UMOV UR10, 0x2 ;  /* 0x00000002000a7882 */ /* 0x000fc60000000000 */
[----:B------:R-:W-:Y:S02]  /*1200*/  UP2UR UR45, UPR, URZ, 0x1 ;  /* 0x00000001ff2d7883 */ /* 0x000fe40008000000 */
[----:B------:R-:W-:Y:S02]  /*1210*/  UISETP.NE.AND UP0, UPT, UR4, URZ, UPT ;  /* 0x000000ff0400728c */ /* 0x000fe4000bf05270 */
.L_x_21:
[----:B------:R-:W1:Y:S01]  /*1220*/  SHFL.IDX PT, R0, R17, RZ, 0x1f ;  /* 0x00001fff11007589 */ /* 0x000e6200000e0000 */
[----:B------:R-:W-:Y:S02]  /*1230*/  USEL UR49, URZ, 0x1, !UP4 ;  /* 0x00000001ff317887 */ /* 0x000fe4000e000000 */
[----:B------:R-:W-:Y:S01]  /*1240*/  USEL UR44, URZ, 0x1, UP4 ;  /* 0x00000001ff2c7887 */ /* 0x000fe2000a000000 */
        /* <DEDUP_REMOVED lines=14> */
.L_x_22:
        /* <DEDUP_REMOVED lines=19> */
[----:B------:R1:W1:Y:S01]  /*1460*/  SYNCS.EXCH.64 URZ, [UR4+0x28098], UR8 ;  /* 0x0280980804ff75b2 */ /* 0x0002620008000100 */
[----:B------:R1:W1:Y:S01]  /*1470*/  SYNCS.EXCH.64 URZ, [UR4+0x280a8], UR6 ;  /* 0x0280a80604ff75b2 */ /* 0x0002620008000100 */
[----:B------:R-:W-:Y:S01]  /*1480*/  NOP ;  /* 0x0000000000007918 */ /* 0x000fe20000000000 */
.L_x_23:
        /* <DEDUP_REMOVED lines=22> */
.L_x_24:
[----:B------:R-:W5:Y:S01]  /*15f0*/  SHFL.IDX PT, R0, R17, RZ, 0x1f ;  /* 0x00001fff11007589 */ /* 0x000f6200000e0000 */
[----:B------:R-:W-:Y:S01]  /*1600*/  NOP ;  /* 0x0000000000007918 */ /* 0x000fe20000000000 */
        /* <DEDUP_REMOVED lines=14> */
.L_x_25:
[----:B------:R-:W-:Y:S01]  /*16f0*/  ISETP.GT.AND P1, PT, R2, 0x3, PT ;  /* 0x000000030200780c */ /* 0x000fe20003f24270 */
[----:B------:R-:W-:Y:S01]  /*1700*/  NOP ;  /* 0x0000000000007918 */ /* 0x000fe20000000000 */
[----:B-1234-:R-:W-:Y:S11]  /*1710*/  BAR.SYNC.DEFER_BLOCKING 0x0 ;  /* 0x0000000000007b1d */ /* 0x01eff60000010000 */
[----:B------:R-:W-:Y:S05]  /*1720*/  @P1 BRA `(.L_x_26) ;  /* 0x000001c800441947 */ /* 0x000fea0003800000 */
[----:B------:R-:W-:-:S13]  /*1730*/  ISETP.GE.U32.AND P0, PT, R2, 0x2, PT ;  /* 0x000000020200780c */ /* 0x000fda0003f06070 */
[----:B------:R-:W-:Y:S05]  /*1740*/  @!P0 BRA `(.L_x_27) ;  /* 0x0000010c00a48947 */ /* 0x000fea0003800000 */
[----:B------:R-:W-:Y:S05]  /*1750*/  @!P2 BRA `(.L_x_28) ;  /* 0x0000003000e0a947 */ /* 0x000fea0003800000 */
[----:B------:R-:W-:-:S08]  /*1760*/  NOP ;  /* 0x0000000000007918 */ /* 0x000fd00000000000 */
[----:B------:R-:W1:-:S00]  /*1770*/  USETMAXREG.DEALLOC.CTAPOOL 0x20 ;  /* 0x00000020000079c8 */ /* 0x000e4000080e0500 */
[----:B------:R-:W2:Y:S08]  /*1780*/  S2UR UR10, SR_CTAID.X ;  /* 0x00000000000a79c3 */ /* 0x000eb00000002500 */
[----:B-1----:R-:W1:Y:S01]  /*1790*/  LDC R0, c[0x0][0x380] ;  /* 0x0000e000ff007b82 */ /* 0x002e620000000800 */
[----:B--2---:R-:W-:-:S06]  /*17a0*/  USHF.L.U32 UR4, UR10, 0x8, URZ ;  /* 0x000000080a047899 */ /* 0x004fcc00080006ff */
[----:B-1----:R-:W-:-:S13]  /*17b0*/  ISETP.LE.U32.AND P0, PT, R0, UR4, PT ;  /* 0x0000000400007c0c */ /* 0x002fda000bf03070 */
[----:B------:R-:W-:Y:S05]  /*17c0*/  @P0 EXIT ;  /* 0x000000000000094d */ /* 0x000fea0003800000 */
[----:B------:R-:W1:Y:S01]  /*17d0*/  S2UR UR20, SR_CgaCtaId ;  /* 0x00000000001479c3 */ /* 0x000e620000008800 */
[----:B------:R-:W-:Y:S01]  /*17e0*/  UMOV UR4, 0x40 ;  /* 0x0000004000047882 */ /* 0x000fe20000000000 */
[----:B------:R-:W-:Y:S01]  /*17f0*/  NOP ;  /* 0x0000000000007918 */ /* 0x000fe20000000000 */
[----:B-1----:R-:W-:-:S03]  /*1800*/  ULEA UR5, UR20, UR4, 0x18 ;  /* 0x0000000414057291 */ /* 0x002fc6000f8ec0ff */
[----:B------:R-:W-:Y:S02]  /*1810*/  UMOV UR4, 0x400 ;  /* 0x0000040000047882 */ /* 0x000fe40000000000 */
[----:B------:R-:W-:-:S04]  /*1820*/  ULEA UR20, UR20, UR4, 0x18 ;  /* 0x0000000414147291 */ /* 0x000fc8000f8ec0ff */
[----:B------:R-:W1:Y:S02]  /*1830*/  LDS.U8 R0, [UR5+0x1c] ;  /* 0x00001c05ff007984 */ /* 0x000e640008000000 */
[----:B-1----:R-:W-:-:S13]  /*1840*/  ISETP.NE.AND P0, PT, R0, RZ, PT ;  /* 0x000000ff0000720c */ /* 0x002fda0003f05270 */
[----:B------:R-:W-:Y:S05]  /*1850*/  @P0 BRA `(.L_x_29) ;  /* 0x0000000000580947 */ /* 0x000fea0003800000 */
[----:B------:R-:W-:-:S13]  /*1860*/  ELECT P0, URZ, PT ;  /* 0x0000000000ff782f */ /* 0x000fda0003800000 */
[----:B------:R-:W-:Y:S05]  /*1870*/  @!P0 BRA `(.L_x_30) ;  /* 0x0000000000608947 */ /* 0x000fea0003800000 */
[----:B------:R-:W-:Y:S01]  /*1880*/  UMOV UR4, 0x10 ;  /* 0x0000001000047882 */ /* 0x000fe20000000000 */
[----:B------:R-:W-:Y:S01]  /*1890*/  HFMA2 R0, -RZ, RZ, 0, 5.9604644775390625e-08 ;  /* 0x00000001ff007431 */ /* 0x000fe200000001ff */
[----:B------:R-:W-:-:S03]  /*18a0*/  MOV R2, 0xffff ;  /* 0x0000ffff00027802 */ /* 0x000fc60000000f00 */
[----:B------:R-:W-:Y:S04]  /*18b0*/  DEPBAR.LE SB1, 0x36 ;  /* 0x00009d800000791a */ /* 0x000fe80000000000 */
[----:B------:R-:W1:Y:S02]  /*18c0*/  UTCATOMSWS.FIND_AND_SET.ALIGN UP0, UR4, UR4 ;  /* 0x00000004000475e3 */ /* 0x000e640008000800 */
[----:B-1----:R-:W-:Y:S01]  /*18d0*/  MOV R3, UR4 ;  /* 0x0000000400037c02 */ /* 0x002fe20008000f00 */
[----:B------:R-:W-:Y:S06]  /*18e0*/  BRA.U UP0, `(.L_x_31) ;  /* 0x0000000100187547 */ /* 0x000fec000b800000 */
.L_x_32:
[----:B------:R-:W-:Y:S05]  /*18f0*/  NANOSLEEP 0x64 ;  /* 0x000000640000795d */ /* 0x000fea0003800000 */
[----:B------:R-:W-:-:S05]  /*1900*/  UMOV UR4, 0x10 ;  /* 0x0000001000047882 */ /* 0x000fca0000000000 */
[----:B------:R-:W-:Y:S04]  /*1910*/  DEPBAR.LE SB1, 0x36 ;  /* 0x00009d800000791a */ /* 0x000fe80000000000 */
[----:B------:R-:W1:Y:S02]  /*1920*/  UTCATOMSWS.FIND_AND_SET.ALIGN UP0, UR4, UR4 ;  /* 0x00000004000475e3 */ /* 0x000e640008000800 */
[----:B-1----:R-:W-:Y:S01]  /*1930*/  MOV R3, UR4 ;  /* 0x0000000400037c02 */ /* 0x002fe20008000f00 */
[----:B------:R-:W-:Y:S05]  /*1940*/  BRA.U !UP0, `(.L_x_32) ;  /* 0xfffffffd08e87547 */ /* 0x000fea000b83ffff */
.L_x_31:
[-C--:B------:R-:W-:Y:S02]  /*1950*/  SHF.L.U32 R2, R2, R3.reuse, RZ ;  /* 0x0000000302027219 */ /* 0x080fe400000006ff */
[----:B------:R-:W-:Y:S01]  /*1960*/  SHF.L.U32 R0, R0, R3, RZ ;  /* 0x0000000300007219 */ /* 0x000fe200000006ff */
[----:B------:R-:W-:Y:S02]  /*1970*/  IMAD.SHL.U32 R3, R3, 0x20, RZ ;  /* 0x0000002003037824 */ /* 0x000fe400078e00ff */
[----:B------:R1:W-:Y:S04]  /*1980*/  ATOMS.OR RZ, [UR5+0x14], R2 ;  /* 0x00001402ffff798c */ /* 0x0003e8000b000005 */
[----:B------:R1:W-:Y:S04]  /*1990*/  ATOMS.OR RZ, [UR5+0x18], R0 ;  /* 0x00001800ffff798c */ /* 0x0003e8000b000005 */
[----:B------:R1:W-:Y:S01]  /*19a0*/  STS [UR20+0x280e0], R3 ;  /* 0x0280e003ff007988 */ /* 0x0003e20008000814 */
[----:B------:R-:W-:Y:S05]  /*19b0*/  BRA `(.L_x_30) ;  /* 0x0000000000107947 */ /* 0x000fea0003800000 */
.L_x_29:
[----:B------:R-:W-:Y:S02]  /*19c0*/  MOV R0, 0xffffffff ;  /* 0xffffffff00007802 */ /* 0x000fe40000000f00 */
[----:B------:R-:W-:-:S03]  /*19d0*/  MOV R2, 0x1a00 ;  /* 0x00001a0000027802 */ /* 0x000fc60000000f00 */
[----:B------:R1:W-:Y:S04]  /*19e0*/  STS [UR20+0x280e0], R0 ;  /* 0x0280e000ff007988 */ /* 0x0003e80008000814 */
[----:B-1----:R-:W-:Y:S05]  /*19f0*/  CALL.REL.NOINC `($__internal_1_$__cuda_sm10x_tcgen05_guardrail_trap_phase_invalid_during_alloc) ;  /* 0x0000022000887944 */ /* 0x002fea0003c00000 */
.L_x_30:
[----:B------:R-:W-:Y:S05]  /*1a00*/  WARPSYNC.ALL ;  /* 0x0000000000007948 */ /* 0x000fea0003800000 */
[----:B------:R-:W2:Y:S02]  /*1a10*/  LDCU UR9, c[0x0][0x384] ;  /* 0x00007080ff0977ac */ /* 0x000ea40008000800 */
[----:B--2---:R-:W-:Y:S01]  /*1a20*/  ISETP.NE.AND P0, PT, RZ, UR9, PT ;  /* 0x00000009ff007c0c */ /* 0x004fe2000bf05270 */
[----:B------:R-:W-:-:S12]  /*1a30*/  NOP ;  /* 0x0000000000007918 */ /* 0x000fd80000000000 */
[----:B------:R-:W-:Y:S05]  /*1a40*/  @!P0 EXIT ;  /* 0x000000000000894d */ /* 0x000fea0003800000 */
[----:B------:R-:W-:Y:S01]  /*1a50*/  UIADD3 UR7, UPT, UPT, UR9, 0x7f, URZ ;  /* 0x0000007f09077890 */ /* 0x000fe2000fffe0ff */
[----:B------:R-:W-:Y:S01]  /*1a60*/  BSSY.RECONVERGENT B0, `(.L_x_33) ;  /* 0x0000013000007945 */ /* 0x000fe20003800200 */
[----:B------:R-:W-:Y:S02]  /*1a70*/  ULEA UR8, UR10, 0x2, 0x1 ;  /* 0x000000020a087891 */ /* 0x000fe4000f8e08ff */
[----:B------:R-:W-:Y:S02]  /*1a80*/  USHF.R.S32.HI UR6, URZ, 0x1f, UR7 ;  /* 0x0000001fff067899 */ /* 0x000fe40008011407 */
[----:B------:R-:W-:Y:S02]  /*1a90*/  UIADD3 UR4, UPT, UPT, UR20, 0x10000, URZ ;  /* 0x0001000014047890 */ /* 0x000fe4000fffe0ff */
[----:B------:R-:W-:Y:S02]  /*1aa0*/  ULEA.HI UR6, UR6, UR7, URZ, 0x7 ;  /* 0x0000000706067291 */ /* 0x000fe4000f8f38ff */
[----:B------:R-:W-:-:S02]  /*1ab0*/  USHF.R.U32.HI UR5, URZ, 0x4, UR20 ;  /* 0x00000004ff057899 */ /* 0x000fc40008011614 */
[----:B------:R-:W-:Y:S02]  /*1ac0*/  ULOP3.LUT UR8, UR8, 0x1fffffe, URZ, 0xc0, !UPT ;  /* 0x01fffffe08087892 */ /* 0x000fe4000f8ec0ff */
[----:B------:R-:W-:Y:S02]  /*1ad0*/  USHF.R.U32.HI UR4, URZ, 0x4, UR4 ;  /* 0x00000004ff047899 */ /* 0x000fe40008011604 */
[----:B------:R-:W-:Y:S02]  /*1ae0*/  USHF.R.S32.HI UR6, URZ, 0x7, UR6 ;  /* 0x00000007ff067899 */ /* 0x000fe40008011406 */
[----:B------:R-:W-:Y:S02]  /*1af0*/  ULOP3.LUT UR7, UR5, 0x3fff, URZ, 0xc0, !UPT ;  /* 0x00003fff05077892 */ /* 0x000fe4000f8ec0ff */
[----:B------:R-:W-:Y:S02]  /*1b00*/  ULOP3.LUT UR5, UR4, 0x3fff, URZ, 0xc0, !UPT ;  /* 0x00003fff04057892 */ /* 0x000fe4000f8ec0ff */
[----:B------:R-:W-:-:S02]  /*1b10*/  UISETP.LT.AND UP0, UPT, UR6, UR8, UPT ;  /* 0x000000080600728c */ /* 0x000fc4000bf01270 */
[----:B------:R-:W-:Y:S02]  /*1b20*/  ULOP3.LUT UR4, UR7, 0x10000, URZ, 0xfc, !UPT ;  /* 0x0001000007047892 */ /* 0x000fe4000f8efcff */
[----:B------:R-:W-:Y:S02]  /*1b30*/  ULOP3.LUT UR60, UR5, 0x10000, URZ, 0xfc, !UPT ;  /* 0x00010000053c7892 */ /* 0x000fe4000f8efcff */
[----:B------:R-:W-:Y:S02]  /*1b40*/  ULOP3.LUT UR58, UR5, 0x4000000, URZ, 0xfc, !UPT ;  /* 0x04000000053a7892 */ /* 0x000fe4000f8efcff */
[----:B------:R-:W-:Y:S01]  /*1b50*/  USEL UR57, UR6, UR8, UP0 ;  /* 0x0000000806397287 */ /* 0x000fe20008000000 */
[----:B------:R-:W-:Y:S01]  /*1b60*/  UMOV UR61, 0x40004040 ;  /* 0x40004040003d7882 */ /* 0x000fe20000000000 */
[----:B------:R-:W-:Y:S06]  /*1b70*/  @!P4 BRA `(.L_x_34) ;  /* 0x000000000004c947 */ /* 0x000fec0003800000 */
[----:B------:R-:W-:Y:S05]  /*1b80*/  BPT.TRAP 0x1 ;  /* 0x000000040000795c */ /* 0x000fea0000300000 */
.L_x_34:
[----:B------:R-:W-:Y:S05]  /*1b90*/  BSYNC.RECONVERGENT B0 ;  /* 0x0000000000007941 */ /* 0x000fea0003800200 */
.L_x_33:
[----:B------:R-:W-:-:S04]  /*1ba0*/  SHF.L.U32 R6, RZ, 0x1f, RZ ;  /* 0x0000001fff067819 */ /* 0x000fc800000006ff */
[----:B------:R-:W2:Y:S02]  /*1bb0*/  SYNCS.PHASECHK.TRANS64.TRYWAIT P0, [UR20+0x28000], R6 ;  /* 0x02800006ff0075a7 */ /* 0x000ea40008001114 */
[----:B--2---:R-:W-:Y:S05]  /*1bc0*/  @!P0 BRA `(.L_x_35) ;  /* 0x0000020800e88947 */ /* 0x004fea0003800000 */
.L_x_398:
[----:B------:R-:W-:Y:S05]  /*1bd0*/  BRA.U !UP1, `(.L_x_36) ;  /* 0x0000000109047547 */ /* 0x000fea000b800000 */
[----:B------:R-:W-:Y:S05]  /*1be0*/  BPT.TRAP 0x1 ;  /* 0x000000040000795c */ /* 0x000fea0000300000 */
.L_x_36:
[----:B------:R-:W2:Y:S01]  /*1bf0*/  SYNCS.PHASECHK.TRANS64.TRYWAIT P0, [UR20+0x28020], R6 ;  /* 0x02802006ff0075a7 */ /* 0x000ea20008001114 */
[----:B------:R-:W-:Y:S01]  /*1c00*/  ULOP3.LUT UR72, UR51, 0x1, URZ, 0xc0, !UPT ;  /* 0x0000000133487892 */ /* 0x000fe2000f8ec0ff */
[----:B--2---:R-:W-:Y:S11]  /*1c10*/  @!P0 BRA `(.L_x_37) ;  /* 0x0000020800ec8947 */ /* 0x004ff60003800000 */
.L_x_400:
[----:B------:R-:W-:-:S09]  /*1c20*/  UISETP.NE.U32.AND UP0, UPT, UR72, 0x1, UPT ;  /* 0x000000014800788c */ /* 0x000fd2000bf05070 */
[----:B------:R-:W-:Y:S05]  /*1c30*/  BRA.U !UP0, `(.L_x_38) ;  /* 0x0000000108047547 */ /* 0x000fea000b800000 */
[----:B------:R-:W-:Y:S05]  /*1c40*/  BPT.TRAP 0x1 ;  /* 0x000000040000795c */ /* 0x000fea0000300000 */
.L_x_38:
[----:B------:R-:W-:Y:S01]  /*1c50*/  IMAD.MOV.U32 R5, RZ, RZ, 0x1 ;  /* 0x00000001ff057424 */ /* 0x000fe200078e00ff */
[----:B-1----:R-:W-:Y:S01]  /*1c60*/  CS2R R2, SRZ ;  /* 0x0000000000027805 */ /* 0x002fe2000001ff00 */
[----:B------:R-:W-:-:S03]  /*1c70*/  IMAD.MOV.U32 R0, RZ, RZ, RZ ;  /* 0x000000ffff007224 */ /* 0x000fc600078e00ff */
[----:B------:R-:W-:-:S04]  /*1c80*/  SHF.L.U32 R5, R5, 0x1f, RZ ;  /* 0x0000001f05057819 */ /* 0x000fc800000006ff */
[----:B------:R-:W1:Y:S02]  /*1c90*/  SYNCS.PHASECHK.TRANS64.TRYWAIT P0, [UR20+0x28058], R5 ;  /* 0x02805805ff0075a7 */ /* 0x000e640008001114 */
[----:B-1----:R-:W-:Y:S05]  /*1ca0*/  @!P0 BRA `(.L_x_39) ;  /* 0x0000020800e08947 */ /* 0x002fea0003800000 */
.L_x_402:
[----:B------:R-:W-:Y:S01]  /*1cb0*/  R2UR UR42, R3 ;  /* 0x00000000032a72ca */ /* 0x000fe200000e0000 */
[----:B------:R-:W-:Y:S01]  /*1cc0*/  IMAD.MOV.U32 R3, RZ, RZ, RZ ;  /* 0x000000ffff037224 */ /* 0x000fe200078e00ff */
[----:B------:R-:W-:Y:S01]  /*1cd0*/  R2UR UR40, R0 ;  /* 0x00000000002872ca */ /* 0x000fe200000e0000 */
[----:B------:R-:W-:Y:S01]  /*1ce0*/  IMAD.MOV.U32 R0, RZ, RZ, RZ ;  /* 0x000000ffff007224 */ /* 0x000fe200078e00ff */
[----:B------:R-:W-:Y:S01]  /*1cf0*/  R2UR UR41, R2 ;  /* 0x00000000022972ca */ /* 0x000fe200000e0000 */
[----:B------:R-:W-:Y:S01]  /*1d00*/  IMAD.MOV.U32 R2, RZ, RZ, RZ ;  /* 0x000000ffff027224 */ /* 0x000fe200078e00ff */
[----:B------:R-:W-:Y:S01]  /*1d10*/  R2UR UR39, R3 ;  /* 0x00000000032772ca */ /* 0x000fe200000e0000 */
[----:B------:R-:W-:Y:S01]  /*1d20*/  UIADD3 UR8, UPT, UPT, UR60, 0x2, URZ ;  /* 0x000000023c087890 */ /* 0x000fe2000fffe0ff */
[----:B------:R-:W-:Y:S01]  /*1d30*/  R2UR UR38, R0 ;  /* 0x00000000002672ca */ /* 0x000fe200000e0000 */
[----:B------:R-:W-:Y:S01]  /*1d40*/  UIADD3 UR24, UPT, UPT, UR4, 0x2, URZ ;  /* 0x0000000204187890 */ /* 0x000fe2000fffe0ff */
[C---:B------:R-:W-:Y:S01]  /*1d50*/  R2UR UR37, R2.reuse ;  /* 0x00000000022572ca */ /* 0x040fe200000e0000 */
[----:B------:R-:W-:Y:S01]  /*1d60*/  UIADD3 UR6, UPT, UPT, UR60, 0x4, URZ ;  /* 0x000000043c067890 */ /* 0x000fe2000fffe0ff */
[----:B------:R-:W-:Y:S01]  /*1d70*/  R2UR UR36, R2 ;  /* 0x00000000022472ca */ /* 0x000fe200000e0000 */
[----:B------:R-:W-:Y:S01]  /*1d80*/  UIADD3 UR22, UPT, UPT, UR4, 0x4, URZ ;  /* 0x0000000404167890 */ /* 0x000fe2000fffe0ff */
[----:B------:R-:W-:Y:S01]  /*1d90*/  R2UR UR21, R0 ;  /* 0x00000000001572ca */ /* 0x000fe200000e0000 */
[----:B------:R-:W-:-:S02]  /*1da0*/  UIADD3 UR26, UPT, UPT, UR60, 0x6, URZ ;  /* 0x000000063c1a7890 */ /* 0x000fc4000fffe0ff */
[----:B------:R-:W-:Y:S02]  /*1db0*/  UIADD3 UR18, UPT, UPT, UR4, 0x6, URZ ;  /* 0x0000000604127890 */ /* 0x000fe4000fffe0ff */
[----:B------:R-:W-:Y:S02]  /*1dc0*/  UIADD3 UR28, UPT, UPT, UR60, 0x400, URZ ;  /* 0x000004003c1c7890 */ /* 0x000fe4000fffe0ff */
[----:B------:R-:W-:Y:S02]  /*1dd0*/  UIADD3 UR16, UPT, UPT, UR4, 0x400, URZ ;  /* 0x0000040004107890 */ /* 0x000fe4000fffe0ff */
[----:B------:R-:W-:Y:S02]  /*1de0*/  UIADD3 UR30, UPT, UPT, UR60, 0x402, URZ ;  /* 0x000004023c1e7890 */ /* 0x000fe4000fffe0ff */
[----:B------:R-:W-:Y:S02]  /*1df0*/  UIADD3 UR14, UPT, UPT, UR4, 0x402, URZ ;  /* 0x00000402040e7890 */ /* 0x000fe4000fffe0ff */
[----:B------:R-:W-:-:S02]  /*1e00*/  UIADD3 UR32, UPT, UPT, UR60, 0x404, URZ ;  /* 0x000004043c207890 */ /* 0x000fc4000fffe0ff */
[----:B------:R-:W-:Y:S02]  /*1e10*/  UIADD3 UR12, UPT, UPT, UR4, 0x404, URZ ;  /* 0x00000404040c7890 */ /* 0x000fe4000fffe0ff */
[----:B------:R-:W-:Y:S01]  /*1e20*/  UIADD3 UR34, UPT, UPT, UR60, 0x406, URZ ;  /* 0x000004063c227890 */ /* 0x000fe2000fffe0ff */
[----:B------:R-:W-:Y:S01]  /*1e30*/  UMOV UR66, 0x0 ;  /* 0x0000000000427882 */ /* 0x000fe20000000000 */
[----:B------:R-:W-:Y:S01]  /*1e40*/  UMOV UR67, 0x8200010 ;  /* 0x0820001000437882 */ /* 0x000fe20000000000 */
[----:B------:R-:W-:Y:S01]  /*1e50*/  UMOV UR5, 0x40004040 ;  /* 0x4000404000057882 */ /* 0x000fe20000000000 */
[----:B------:R-:W-:Y:S01]  /*1e60*/  UIADD3 UR10, UPT, UPT, UR4, 0x406, URZ ;  /* 0x00000406040a7890 */ /* 0x000fe2000fffe0ff */
[----:B------:R2:W-:Y:S01]  /*1e70*/  UTCHMMA gdesc[UR4], gdesc[UR60], tmem[UR42], tmem[UR66], idesc[UR67], !UPT ;  /* 0x00ff423c040075ea */ /* 0x0005e2000f80002a */
[----:B------:R-:W-:Y:S01]  /*1e80*/  UMOV UR64, 0x0 ;  /* 0x0000000000407882 */ /* 0x000fe20000000000 */
        /* <DEDUP_REMOVED lines=11> */
[----:B------:R2:W-:Y:S01]  /*1f40*/  UTCHMMA gdesc[UR24], gdesc[UR8], tmem[UR41], tmem[UR64], idesc[UR65], UPT ;  /* 0x00ff4008180075ea */ /* 0x0005e2000b800029 */
        /* <DEDUP_REMOVED lines=20> */
[----:B------:R2:W-:Y:S01]  /*2090*/  UTCHMMA gdesc[UR12], gdesc[UR32], tmem[UR36], tmem[UR46], idesc[UR47], UPT ;  /* 0x00ff2e200c0075ea */ /* 0x0005e2000b800024 */
[----:B------:R2:W-:Y:S01]  /*20a0*/  UTCHMMA gdesc[UR10], gdesc[UR34], tmem[UR21], tmem[UR44], idesc[UR45], UPT ;  /* 0x00ff2c220a0075ea */ /* 0x0005e2000b800015 */
[----:B------:R-:W-:-:S09]  /*20b0*/  UISETP.NE.AND UP4, UPT, UR72, URZ, UPT ;  /* 0x000000ff4800728c */ /* 0x000fd2000bf85270 */
[----:B------:R-:W-:Y:S05]  /*20c0*/  BRA.U UP4, `(.L_x_40) ;  /* 0x0000000104047547 */ /* 0x000fea000b800000 */
[----:B--2---:R-:W-:Y:S05]  /*20d0*/  BPT.TRAP 0x1 ;  /* 0x000000040000795c */ /* 0x004fea0000300000 */
.L_x_40:
[----:B--2---:R-:W-:Y:S01]  /*20e0*/  UIADD3 UR5, UPT, UPT, UR20, 0x28050, URZ ;  /* 0x0002805014057890 */ /* 0x004fe2000fffe0ff */
[----:B------:R-:W-:Y:S08]  /*20f0*/  BSSY.RECONVERGENT B0, `(.L_x_41) ;  /* 0x0000004000007945 */ /* 0x000ff00003800200 */
[----:B------:R2:W-:Y:S01]  /*2100*/  UTCBAR [UR5], URZ ;  /* 0x000000ff050073e9 */ /* 0x0005e200080000ff */
[----:B------:R-:W-:Y:S05]  /*2110*/  @!P4 BRA `(.L_x_42) ;  /* 0x000000000004c947 */ /* 0x000fea0003800000 */
[----:B--2---:R-:W-:Y:S05]  /*2120*/  BPT.TRAP 0x1 ;  /* 0x000000040000795c */ /* 0x004fea0000300000 */
.L_x_42:
[----:B--2---:R-:W-:Y:S05]  /*2130*/  BSYNC.RECONVERGENT B0 ;  /* 0x0000000000007941 */ /* 0x004fea0003800200 */
.L_x_41:
[----:B------:R-:W2:Y:S01]  /*2140*/  SYNCS.PHASECHK.TRANS64.TRYWAIT P0, [UR20+0x28008], R6 ;  /* 0x02800806ff0075a7 */ /* 0x000ea20008001114 */
[----:B------:R-:W-:Y:S01]  /*2150*/  ULOP3.LUT UR59, UR52, 0x1, URZ, 0xc0, !UPT ;  /* 0x00000001343b7892 */ /* 0x000fe2000f8ec0ff */
[----:B--2---:R-:W-:Y:S11]  /*2160*/  @!P0 BRA `(.L_x_43) ;  /* 0x0000020400c88947 */ /* 0x004ff60003800000 */
.L_x_404:
[----:B------:R-:W-:-:S09]  /*2170*/  UISETP.NE.U32.AND UP0, UPT, UR59, 0x1, UPT ;  /* 0x000000013b00788c */ /* 0x000fd2000bf05070 */
[----:B------:R-:W-:Y:S05]  /*2180*/  BRA.U !UP0, `(.L_x_44) ;  /* 0x0000000108047547 */ /* 0x000fea000b800000 */
[----:B------:R-:W-:Y:S05]  /*2190*/  BPT.TRAP 0x1 ;  /* 0x000000040000795c */ /* 0x000fea0000300000 */
.L_x_44:
[----:B------:R-:W3:Y:S01]  /*21a0*/  SYNCS.PHASECHK.TRANS64.TRYWAIT P0, [UR20+0x28068], R5 ;  /* 0x02806805ff0075a7 */ /* 0x000ee20008001114 */
[----:B--2---:R-:W-:Y:S01]  /*21b0*/  HFMA2 R3, -RZ, RZ, 0, 7.62939453125e-06 ;  /* 0x00000080ff037431 */ /* 0x004fe200000001ff */
[----:B------:R-:W-:Y:S01]  /*21c0*/  MOV R2, 0x80 ;  /* 0x0000008000027802 */ /* 0x000fe20000000f00 */
[----:B------:R-:W-:Y:S01]  /*21d0*/  HFMA2 R0, -RZ, RZ, 0, 7.62939453125e-06 ;  /* 0x00000080ff007431 */ /* 0x000fe200000001ff */
[----:B---3--:R-:W-:Y:S06]  /*21e0*/  @!P0 BRA `(.L_x_45) ;  /* 0x0000020400c08947 */ /* 0x008fec0003800000 */
.L_x_406:
[----:B------:R-:W-:Y:S01]  /*21f0*/  R2UR UR42, R2 ;  /* 0x00000000022a72ca */ /* 0x000fe200000e0000 */
[----:B------:R-:W-:Y:S01]  /*2200*/  IMAD.MOV.U32 R2, RZ, RZ, 0x80 ;  /* 0x00000080ff027424 */ /* 0x000fe200078e00ff */
[----:B------:R-:W-:Y:S01]  /*2210*/  R2UR UR43, R3 ;  /* 0x00000000032b72ca */ /* 0x000fe200000e0000 */
[----:B------:R-:W-:Y:S01]  /*2220*/  IMAD.MOV.U32 R3, RZ, RZ, 0x80 ;  /* 0x00000080ff037424 */ /* 0x000fe200078e00ff */
[----:B------:R-:W-:Y:S01]  /*2230*/  R2UR UR41, R0 ;  /* 0x00000000002972ca */ /* 0x000fe200000e0000 */
[----:B------:R-:W-:Y:S01]  /*2240*/  IMAD.MOV.U32 R0, RZ, RZ, 0x80 ;  /* 0x00000080ff007424 */ /* 0x000fe200078e00ff */
[----:B------:R-:W-:Y:S01]  /*2250*/  R2UR UR40, R2 ;  /* 0x00000000022872ca */ /* 0x000fe200000e0000 */
[----:B------:R-:W-:Y:S01]  /*2260*/  UIADD3 UR18, UPT, UPT, UR4, 0x800, URZ ;  /* 0x0000080004127890 */ /* 0x000fe2000fffe0ff */
[----:B------:R-:W-:Y:S01]  /*2270*/  R2UR UR39, R3 ;  /* 0x00000000032772ca */ /* 0x000fe200000e0000 */
[----:B------:R-:W-:Y:S01]  /*2280*/  UIADD3 UR16, UPT, UPT, UR4, 0x802, URZ ;  /* 0x0000080204107890 */ /* 0x000fe2000fffe0ff */
[----:B------:R-:W-:Y:S01]  /*2290*/  R2UR UR38, R0 ;  /* 0x00000000002672ca */ /* 0x000fe200000e0000 */
[----:B------:R-:W-:Y:S01]  /*22a0*/  UIADD3 UR14, UPT, UPT, UR4, 0x804, URZ ;  /* 0x00000804040e7890 */ /* 0x000fe2000fffe0ff */
[----:B------:R-:W-:Y:S01]  /*22b0*/  R2UR UR35, R2 ;  /* 0x00000000022372ca */ /* 0x000fe200000e0000 */
[----:B------:R-:W-:Y:S01]  /*22c0*/  UIADD3 UR12, UPT, UPT, UR4, 0x806, URZ ;  /* 0x00000806040c7890 */ /* 0x000fe2000fffe0ff */
[----:B------:R-:W-:Y:S01]  /*22d0*/  R2UR UR21, R0 ;  /* 0x00000000001572ca */ /* 0x000fe200000e0000 */
[----:B------:R-:W-:Y:S01]  /*22e0*/  UMOV UR36, UR8 ;  /* 0x0000000800247c82 */ /* 0x000fe20008000000 */
[----:B------:R-:W-:Y:S01]  /*22f0*/  UIADD3 UR10, UPT, UPT, UR4, 0xc00, URZ ;  /* 0x00000c00040a7890 */ /* 0x000fe2000fffe0ff */
[----:B------:R-:W-:Y:S01]  /*2300*/  UMOV UR24, UR6 ;  /* 0x0000000600187c82 */ /* 0x000fe20008000000 */
[----:B------:R-:W-:-:S02]  /*2310*/  UIADD3 UR8, UPT, UPT, UR4, 0xc02, URZ ;  /* 0x00000c0204087890 */ /* 0x000fc4000fffe0ff */
[----:B------:R-:W-:Y:S01]  /*2320*/  UIADD3 UR6, UPT, UPT, UR4, 0xc04, URZ ;  /* 0x00000c0404067890 */ /* 0x000fe2000fffe0ff */
[----:B------:R-:W-:Y:S01]  /*2330*/  UMOV UR64, 0x0 ;  /* 0x0000000000407882 */ /* 0x000fe20000000000 */
[----:B------:R-:W-:Y:S01]  /*2340*/  UMOV UR65, 0x8200010 ;  /* 0x0820001000417882 */ /* 0x000fe20000000000 */
[----:B------:R-:W-:Y:S01]  /*2350*/  UIADD3 UR4, UPT, UPT, UR4, 0xc06, URZ ;  /* 0x00000c0604047890 */ /* 0x000fe2000fffe0ff */
        /* <DEDUP_REMOVED lines=9> */
[----:B------:R2:W-:Y:S01]  /*23f0*/  UTCHMMA gdesc[UR18], gdesc[UR60], tmem[UR43], tmem[UR64], idesc[UR65], !UPT ;  /* 0x00ff403c120075ea */ /* 0x0005e2000f80002b */
        /* <DEDUP_REMOVED lines=20> */
[----:B------:R-:W-:Y:S01]  /*2540*/  UMOV UR22, UR34 ;  /* 0x0000002200167c82 */ /* 0x000fe20008000000 */
        /* <DEDUP_REMOVED lines=10> */
.L_x_46:
[----:B--2---:R-:W-:-:S09]  /*25f0*/  UIADD3 UR4, UPT, UPT, UR20, 0x28060, URZ ;  /* 0x0002806014047890 */ /* 0x004fd2000fffe0ff */
[----:B------:R2:W-:Y:S01]  /*2600*/  UTCBAR [UR4], URZ ;  /* 0x000000ff040073e9 */ /* 0x0005e200080000ff */
[----:B------:R-:W-:Y:S05]  /*2610*/  BRA.U !UP1, `(.L_x_47) ;  /* 0x0000000109047547 */ /* 0x000fea000b800000 */
[----:B--2---:R-:W-:Y:S05]  /*2620*/  BPT.TRAP 0x1 ;  /* 0x000000040000795c */ /* 0x004fea0000300000 */
.L_x_47:
[----:B--2---:R-:W-:-:S09]  /*2630*/  UIADD3 UR4, UPT, UPT, UR20, 0x28038, URZ ;  /* 0x0002803814047890 */ /* 0x004fd2000fffe0ff */
[----:B------:R2:W-:Y:S01]  /*2640*/  UTCBAR [UR4], URZ ;  /* 0x000000ff040073e9 */ /* 0x0005e200080000ff */
[----:B------:R-:W-:Y:S05]  /*2650*/  BRA.U !UP1, `(.L_x_48) ;  /* 0x0000000109047547 */ /* 0x000fea000b800000 */
[----:B--2---:R-:W-:Y:S05]  /*2660*/  BPT.TRAP 0x1 ;  /* 0x000000040000795c */ /* 0x004fea0000300000 */
.L_x_48:
[----:B------:R-:W3:Y:S02]  /*2670*/  SYNCS.PHASECHK.TRANS64.TRYWAIT P0, [UR20+0x28028], R6 ;  /* 0x02802806ff0075a7 */ /* 0x000ee40008001114 */
[----:B---3--:R-:W-:Y:S05]  /*2680*/  @!P0 BRA `(.L_x_49) ;  /* 0x0000020000b08947 */ /* 0x008fea0003800000 */
.L_x_408:
[----:B------:R-:W-:Y:S05]  /*2690*/  BRA.U UP5, `(.L_x_50) ;  /* 0x0000000105047547 */ /* 0x000fea000b800000 */
[----:B--2---:R-:W-:Y:S05]  /*26a0*/  BPT.TRAP 0x1 ;  /* 0x000000040000795c */ /* 0x004fea0000300000 */
.L_x_50:
[----:B------:R-:W4:Y:S02]  /*26b0*/  SYNCS.PHASECHK.TRANS64.TRYWAIT P0, [UR20+0x280a0], R5 ;  /* 0x0280a005ff0075a7 */ /* 0x000f240008001114 */
[----:B----4-:R-:W-:Y:S05]  /*26c0*/  @!P0 BRA `(.L_x_51) ;  /* 0x0000020000b88947 */ /* 0x010fea0003800000 */
.L_x_410:
[----:B------:R-:W-:Y:S05]  /*26d0*/  BRA.U UP4, `(.L_x_52) ;  /* 0x0000000104047547 */ /* 0x000fea000b800000 */
[----:B--2---:R-:W-:Y:S05]  /*26e0*/  BPT.TRAP 0x1 ;  /* 0x000000040000795c */ /* 0x004fea0000300000 */
.L_x_52:
[----:B------:R-:W5:Y:S01]  /*26f0*/  SYNCS.PHASECHK.TRANS64.TRYWAIT P0, [UR20+0x28058], R6 ;  /* 0x02805806ff0075a7 */ /* 0x000f620008001114 */
[----:B----4-:R-:W-:Y:S01]  /*2700*/  HFMA2 R0, -RZ, RZ, 0, 1.52587890625e-05 ;  /* 0x00000100ff007431 */ /* 0x010fe200000001ff */
[----:B------:R-:W-:Y:S01]  /*2710*/  MOV R2, 0x20 ;  /* 0x0000002000027802 */ /* 0x000fe20000000f00 */
[----:B-----5:R-:W-:Y:S06]  /*2720*/  @!P0 BRA `(.L_x_53) ;  /* 0x0000020000b88947 */ /* 0x020fec0003800000 */
.L_x_412:
[----:B------:R-:W-:Y:S01]  /*2730*/  R2UR UR35, R2 ;  /* 0x00000000022372ca */ /* 0x000fe200000e0000 */
[----:B------:R-:W-:Y:S01]  /*2740*/  IMAD.MOV.U32 R2, RZ, RZ, 0x38 ;  /* 0x00000038ff027424 */ /* 0x000fe200078e00ff */
[----:B------:R-:W-:Y:S01]  /*2750*/  R2UR UR36, R0 ;  /* 0x00000000002472ca */ /* 0x000fe200000e0000 */
[----:B-1----:R-:W-:Y:S01]  /*2760*/  IMAD.MOV.U32 R4, RZ, RZ, 0x28 ;  /* 0x00000028ff047424 */ /* 0x002fe200078e00ff */
[----:B------:R-:W-:Y:S01]  /*2770*/  UIADD3 UR18, UPT, UPT, UR58, 0x800, URZ ;  /* 0x000008003a127890 */ /* 0x000fe2000fffe0ff */
[----:B---3--:R-:W-:Y:S01]  /*2780*/  IMAD.MOV.U32 R3, RZ, RZ, 0x100 ;  /* 0x00000100ff037424 */ /* 0x008fe200078e00ff */
[----:B------:R-:W-:Y:S01]  /*2790*/  R2UR UR29, R2 ;  /* 0x00000000021d72ca */ /* 0x000fe200000e0000 */
[----:B------:R-:W-:Y:S01]  /*27a0*/  IMAD.MOV.U32 R2, RZ, RZ, 0x48 ;  /* 0x00000048ff027424 */ /* 0x000fe200078e00ff */
[----:B------:R-:W-:Y:S01]  /*27b0*/  R2UR UR33, R4 ;  /* 0x00000000042172ca */ /* 0x000fe200000e0000 */
[----:B------:R-:W-:Y:S01]  /*27c0*/  IMAD.MOV.U32 R4, RZ, RZ, 0x30 ;  /* 0x00000030ff047424 */ /* 0x000fe200078e00ff */
[C---:B------:R-:W-:Y:S01]  /*27d0*/  R2UR UR34, R3.reuse ;  /* 0x00000000032272ca */ /* 0x040fe200000e0000 */
[----:B------:R-:W-:Y:S01]  /*27e0*/  IMAD.MOV.U32 R0, RZ, RZ, 0x100 ;  /* 0x00000100ff007424 */ /* 0x000fe200078e00ff */
[----:B------:R-:W-:Y:S01]  /*27f0*/  R2UR UR25, R2 ;  /* 0x00000000021972ca */ /* 0x000fe200000e0000 */
[----:B------:R-:W-:Y:S01]  /*2800*/  IMAD.MOV.U32 R2, RZ, RZ, 0x50 ;  /* 0x00000050ff027424 */ /* 0x000fe200078e00ff */
[----:B------:R-:W-:Y:S01]  /*2810*/  R2UR UR31, R4 ;  /* 0x00000000041f72ca */ /* 0x000fe200000e0000 */
[----:B------:R-:W-:Y:S01]  /*2820*/  IMAD.MOV.U32 R4, RZ, RZ, 0x40 ;  /* 0x00000040ff047424 */ /* 0x000fe200078e00ff */
[C---:B------:R-:W-:Y:S01]  /*2830*/  R2UR UR32, R3.reuse ;  /* 0x00000000032072ca */ /* 0x040fe200000e0000 */
[----:B------:R-:W-:Y:S01]  /*2840*/  UIADD3 UR16, UPT, UPT, UR58, 0x880, URZ ;  /* 0x000008803a107890 */ /* 0x000fe2000fffe0ff */
        /* <DEDUP_REMOVED lines=13> */
[----:B------:R-:W-:Y:S01]  /*2920*/  UMOV UR52, 0x0 ;  /* 0x0000000000347882 */ /* 0x000fe20000000000 */
[----:B------:R-:W-:Y:S01]  /*2930*/  R2UR UR22, R0 ;  /* 0x00000000001672ca */ /* 0x000fe200000e0000 */
[----:B------:R-:W-:Y:S01]  /*2940*/  UMOV UR53, 0x8210010 ;  /* 0x0821001000357882 */ /* 0x000fe20000000000 */
[----:B--2---:R-:W-:Y:S01]  /*2950*/  UIADD3 UR4, UPT, UPT, UR58, 0xb80, URZ ;  /* 0x00000b803a047890 */ /* 0x004fe2000fffe0ff */
[----:B------:R-:W-:Y:S01]  /*2960*/  UMOV UR19, 0x40004040 ;  /* 0x4000404000137882 */ /* 0x000fe20000000000 */
[----:B------:R-:W-:Y:S01]  /*2970*/  UMOV UR50, 0x0 ;  /* 0x0000000000327882 */ /* 0x000fe20000000000 */
[----:B------:R-:W-:Y:S01]  /*2980*/  UMOV UR51, 0x8210010 ;  /* 0x0821001000337882 */ /* 0x000fe20000000000 */
[----:B------:R-:W-:Y:S01]  /*2990*/  UMOV UR17, 0x40004040 ;  /* 0x4000404000117882 */ /* 0x000fe20000000000 */
[----:B------:R-:W-:Y:S01]  /*29a0*/  UMOV UR48, 0x0 ;  /* 0x0000000000307882 */ /* 0x000fe20000000000 */
[----:B------:R-:W-:Y:S01]  /*29b0*/  UMOV UR49, 0x8210010 ;  /* 0x0821001000317882 */ /* 0x000fe20000000000 */
[----:B------:R-:W-:Y:S01]  /*29c0*/  UMOV UR15, 0x40004040 ;  /* 0x40004040000f7882 */ /* 0x000fe20000000000 */
[----:B------:R1:W-:Y:S01]  /*29d0*/  UTCHMMA tmem[UR35], gdesc[UR18], tmem[UR36], tmem[UR52], idesc[UR53], !UPT ;  /* 0x00ff3412230079ea */ /* 0x0003e2000f800024 */
[----:B------:R-:W-:Y:S01]  /*29e0*/  UMOV UR46, 0x0 ;  /* 0x00000000002e7882 */ /* 0x000fe20000000000 */
[----:B------:R-:W-:Y:S01]  /*29f0*/  UMOV UR47, 0x8210010 ;  /* 0x08210010002f7882 */ /* 0x000fe20000000000 */
[----:B------:R-:W-:Y:S01]  /*2a00*/  UMOV UR13, 0x40004040 ;  /* 0x40004040000d7882 */ /* 0x000fe20000000000 */
[----:B------:R1:W-:Y:S01]  /*2a10*/  UTCHMMA tmem[UR33], gdesc[UR16], tmem[UR34], tmem[UR50], idesc[UR51], UPT ;  /* 0x00ff3210210079ea */ /* 0x0003e2000b800022 */
        /* <DEDUP_REMOVED lines=16> */
[----:B------:R1:W-:Y:S01]  /*2b20*/  UTCHMMA tmem[UR23], gdesc[UR6], tmem[UR24], tmem[UR40], idesc[UR41], UPT ;  /* 0x00ff2806170079ea */ /* 0x0003e2000b800018 */
[----:B------:R1:W-:Y:S01]  /*2b30*/  UTCHMMA tmem[UR21], gdesc[UR4], tmem[UR22], tmem[UR38], idesc[UR39], UPT ;  /* 0x00ff2604150079ea */ /* 0x0003e2000b800016 */
[----:B------:R-:W-:Y:S05]  /*2b40*/  BRA.U UP5, `(.L_x_54) ;  /* 0x0000000105047547 */ /* 0x000fea000b800000 */
[----:B-1----:R-:W-:Y:S05]  /*2b50*/  BPT.TRAP 0x1 ;  /* 0x000000040000795c */ /* 0x002fea0000300000 */
.L_x_54:
[----:B-1----:R-:W-:Y:S01]  /*2b60*/  UIADD3 UR4, UPT, UPT, UR20, 0x28090, URZ ;  /* 0x0002809014047890 */ /* 0x002fe2000fffe0ff */
[----:B------:R-:W-:Y:S01]  /*2b70*/  HFMA2 R8, -RZ, RZ, 0, 5.9604644775390625e-08 ;  /* 0x00000001ff087431 */ /* 0x000fe200000001ff */
[----:B------:R-:W-:Y:S01]  /*2b80*/  UISETP.GE.AND UP0, UPT, UR57, 0x2, UPT ;  /* 0x000000023900788c */ /* 0x000fe2000bf06270 */
[----:B------:R-:W-:Y:S01]  /*2b90*/  MOV R7, RZ ;  /* 0x000000ff00077202 */ /* 0x000fe20000000f00 */
[----:B------:R-:W-:Y:S01]  /*2ba0*/  UMOV UR42, URZ ;  /* 0x000000ff002a7c82 */ /* 0x000fe20008000000 */
[----:B------:R-:W-:Y:S01]  /*2bb0*/  UMOV UR20, 0x800 ;  /* 0x0000080000147882 */ /* 0x000fe20000000000 */
[----:B------:R-:W-:-:S03]  /*2bc0*/  UMOV UR56, 0x1 ;  /* 0x0000000100387882 */ /* 0x000fc60000000000 */
[----:B------:R1:W-:Y:S02]  /*2bd0*/  UTCBAR [UR4], URZ ;  /* 0x000000ff040073e9 */ /* 0x0003e400080000ff */
[----:B------:R-:W-:Y:S05]  /*2be0*/  BRA.U !UP0, `(.L_x_55) ;  /* 0x0000001508dc7547 */ /* 0x000fea000b800000 */
[----:B------:R-:W-:Y:S01]  /*2bf0*/  CS2R R6, SRZ ;  /* 0x0000000000067805 */ /* 0x000fe2000001ff00 */
[----:B------:R-:W-:Y:S01]  /*2c00*/  IMAD.MOV.U32 R8, RZ, RZ, 0x1 ;  /* 0x00000001ff087424 */ /* 0x000fe200078e00ff */
[----:B------:R-:W-:Y:S01]  /*2c10*/  MOV R5, RZ ;  /* 0x000000ff00057202 */ /* 0x000fe20000000f00 */
[----:B------:R-:W-:Y:S01]  /*2c20*/  UMOV UR7, 0x2 ;  /* 0x0000000200077882 */ /* 0x000fe20000000000 */
[----:B------:R-:W-:Y:S01]  /*2c30*/  UMOV UR56, 0x1 ;  /* 0x0000000100387882 */ /* 0x000fe20000000000 */
[----:B------:R-:W-:Y:S01]  /*2c40*/  UMOV UR42, URZ ;  /* 0x000000ff002a7c82 */ /* 0x000fe20008000000 */
[----:B------:R-:W-:Y:S01]  /*2c50*/  UMOV UR25, 0x1 ;  /* 0x0000000100197882 */ /* 0x000fe20000000000 */
.L_x_74:
[----:B--2---:R-:W-:Y:S05]  /*2c60*/  BRA.U !UP1, `(.L_x_56) ;  /* 0x0000000109047547 */ /* 0x004fea000b800000 */
[----:B-1----:R-:W-:Y:S05]  /*2c70*/  BPT.TRAP 0x1 ;  /* 0x000000040000795c */ /* 0x002fea0000300000 */
.L_x_56:
[----:B-1----:R-:W1:Y:S01]  /*2c80*/  S2UR UR4, SR_CgaCtaId ;  /* 0x00000000000479c3 */ /* 0x002e620000008800 */
[----:B------:R-:W-:Y:S01]  /*2c90*/  UMOV UR24, 0x400 ;  /* 0x0000040000187882 */ /* 0x000fe20000000000 */
[----:B------:R-:W-:Y:S01]  /*2ca0*/  SHF.L.U32 R4, R5, 0x1f, RZ ;  /* 0x0000001f05047819 */ /* 0x000fe200000006ff */
[----:B------:R-:W-:Y:S02]  /*2cb0*/  HFMA2 R0, -RZ, RZ, 0, 0 ;  /* 0x00000000ff007431 */ /* 0x000fe400000001ff */
[----:B------:R-:W-:Y:S01]  /*2cc0*/  IMAD.MOV.U32 R2, RZ, RZ, RZ ;  /* 0x000000ffff027224 */ /* 0x000fe200078e00ff */
[----:B-1----:R-:W-:Y:S04]  /*2cd0*/  ULEA UR24, UR4, UR24, 0x18 ;  /* 0x0000001804187291 */ /* 0x002fe8000f8ec0ff */
[----:B------:R-:W-:Y:S02]  /*2ce0*/  ULEA UR5, UR7, UR24, 0x3 ;  /* 0x0000001807057291 */ /* 0x000fe4000f8e18ff */
[----:B------:R-:W-:Y:S04]  /*2cf0*/  USHF.R.U32.HI UR4, URZ, 0x4, UR24 ;  /* 0x00000004ff047899 */ /* 0x000fe80008011618 */
[----:B------:R-:W-:Y:S03]  /*2d00*/  ULOP3.LUT UR4, UR4, 0x3fff, URZ, 0xc0, !UPT ;  /* 0x00003fff04047892 */ /* 0x000fe6000f8ec0ff */
[----:B------:R-:W1:Y:S01]  /*2d10*/  SYNCS.PHASECHK.TRANS64.TRYWAIT P0, [UR5+0x28020], R4 ;  /* 0x02802004ff0075a7 */ /* 0x000e620008001105 */
[----:B------:R-:W-:Y:S01]  /*2d20*/  ULOP3.LUT UR21, UR4, 0x10000, URZ, 0xfc, !UPT ;  /* 0x0001000004157892 */ /* 0x000fe2000f8efcff */
[----:B-1----:R-:W-:Y:S11]  /*2d30*/  @!P0 BRA `(.L_x_57) ;  /* 0x000001fc004c8947 */ /* 0x002ff60003800000 */
.L_x_414:
[----:B------:R-:W-:Y:S01]  /*2d40*/  ULEA UR22, UR7, UR60, 0xb ;  /* 0x0000003c07167291 */ /* 0x000fe2000f8e58ff */
[----:B------:R-:W-:Y:S01]  /*2d50*/  R2UR UR44, R2 ;  /* 0x00000000022c72ca */ /* 0x000fe200000e0000 */
[----:B------:R-:W-:Y:S01]  /*2d60*/  UIADD3 UR18, UPT, UPT, UR21, 0x2, URZ ;  /* 0x0000000215127890 */ /* 0x000fe2000fffe0ff */
[----:B------:R-:W-:Y:S01]  /*2d70*/  R2UR UR49, R0 ;  /* 0x00000000003172ca */ /* 0x000fe200000e0000 */
[----:B------:R-:W-:Y:S01]  /*2d80*/  UIADD3 UR34, UPT, UPT, UR22, 0x2, URZ ;  /* 0x0000000216227890 */ /* 0x000fe2000fffe0ff */
[----:B-1----:R-:W-:Y:S01]  /*2d90*/  IMAD.MOV.U32 R3, RZ, RZ, RZ ;  /* 0x000000ffff037224 */ /* 0x002fe200078e00ff */
[----:B------:R-:W-:Y:S01]  /*2da0*/  UIADD3 UR16, UPT, UPT, UR21, 0x4, URZ ;  /* 0x0000000415107890 */ /* 0x000fe2000fffe0ff */
[----:B------:R-:W-:Y:S01]  /*2db0*/  IMAD.MOV.U32 R2, RZ, RZ, RZ ;  /* 0x000000ffff027224 */ /* 0x000fe200078e00ff */
[----:B------:R-:W-:Y:S01]  /*2dc0*/  UIADD3 UR32, UPT, UPT, UR22, 0x4, URZ ;  /* 0x0000000416207890 */ /* 0x000fe2000fffe0ff */
[----:B------:R-:W-:Y:S01]  /*2dd0*/  IMAD.MOV.U32 R0, RZ, RZ, RZ ;  /* 0x000000ffff007224 */ /* 0x000fe200078e00ff */
        /* <DEDUP_REMOVED lines=10> */
[----:B------:R-:W-:Y:S01]  /*2e80*/  UIADD3 UR26, UPT, UPT, UR22, 0x402, URZ ;  /* 0x00000402161a7890 */ /* 0x000fe2000fffe0ff */
[----:B------:R-:W-:Y:S01]  /*2e90*/  R2UR UR20, R0 ;  /* 0x00000000001472ca */ /* 0x000fe200000e0000 */
[----:B------:R-:W-:Y:S02]  /*2ea0*/  UIADD3 UR8, UPT, UPT, UR21, 0x404, URZ ;  /* 0x0000040415087890 */ /* 0x000fe4000fffe0ff */
[----:B------:R-:W-:Y:S02]  /*2eb0*/  UIADD3 UR36, UPT, UPT, UR22, 0x404, URZ ;  /* 0x0000040416247890 */ /* 0x000fe4000fffe0ff */
[----:B------:R-:W-:Y:S02]  /*2ec0*/  UIADD3 UR4, UPT, UPT, UR21, 0x406, URZ ;  /* 0x0000040615047890 */ /* 0x000fe4000fffe0ff */
[----:B------:R-:W-:Y:S02]  /*2ed0*/  UIADD3 UR38, UPT, UPT, UR22, 0x406, URZ ;  /* 0x0000040616267890 */ /* 0x000fe4000fffe0ff */
[----:B------:R-:W-:Y:S02]  /*2ee0*/  UIADD3 UR6, UPT, UPT, UR7, 0x1, URZ ;  /* 0x0000000107067890 */ /* 0x000fe4000fffe0ff */
[----:B------:R-:W-:Y:S02]  /*2ef0*/  UISETP.NE.AND UP4, UPT, UR72, URZ, UPT ;  /* 0x000000ff4800728c */ /* 0x000fe4000bf85270 */
[----:B------:R-:W-:Y:S01]  /*2f00*/  UISETP.NE.AND UP0, UPT, UR6, 0x3, UPT ;  /* 0x000000030600788c */ /* 0x000fe2000bf05270 */
[----:B------:R-:W-:Y:S01]  /*2f10*/  UMOV UR70, 0x0 ;  /* 0x0000000000467882 */ /* 0x000fe20000000000 */
[----:B------:R-:W-:Y:S02]  /*2f20*/  UMOV UR71, 0x8200010 ;  /* 0x0820001000477882 */ /* 0x000fe40000000000 */
[----:B------:R-:W-:Y:S01]  /*2f30*/  USEL UR7, URZ, 0x1, UP0 ;  /* 0x00000001ff077887 */ /* 0x000fe20008000000 */
[----:B------:R-:W-:Y:S01]  /*2f40*/  UMOV UR40, UR21 ;  /* 0x0000001500287c82 */ /* 0x000fe20008000000 */
        /* <DEDUP_REMOVED lines=28> */
[----:B-1----:R-:W-:Y:S01]  /*3110*/  USEL UR44, UR6, URZ, UP0 ;  /* 0x000000ff062c7287 */ /* 0x002fe20008000000 */
        /* <DEDUP_REMOVED lines=8> */
[----:B------:R-:W-:Y:S01]  /*31a0*/  LOP3.LUT R5, R5, UR7, RZ, 0x3c, !PT ;  /* 0x0000000705057c12 */ /* 0x000fe2000f8e3cff */
[----:B------:R-:W-:Y:S02]  /*31b0*/  UMOV UR39, 0x40004040 ;  /* 0x4000404000277882 */ /* 0x000fe40000000000 */
[----:B------:R2:W-:Y:S01]  /*31c0*/  UTCHMMA gdesc[UR4], gdesc[UR38], tmem[UR20], tmem[UR50], idesc[UR51], UPT ;  /* 0x00ff3226040075ea */ /* 0x0005e2000b800014 */
[----:B------:R-:W-:Y:S05]  /*31d0*/  BRA.U UP4, `(.L_x_58) ;  /* 0x0000000104047547 */ /* 0x000fea000b800000 */
[----:B--2---:R-:W-:Y:S05]  /*31e0*/  BPT.TRAP 0x1 ;  /* 0x000000040000795c */ /* 0x004fea0000300000 */
.L_x_58:
[----:B------:R-:W-:Y:S01]  /*31f0*/  LOP3.LUT R6, R6, 0x1, RZ, 0x3c, !PT ;  /* 0x0000000106067812 */ /* 0x000fe200078e3cff */
[----:B--2---:R-:W-:Y:S09]  /*3200*/  UIADD3 UR4, UPT, UPT, UR24, 0x28050, URZ ;  /* 0x0002805018047890 */ /* 0x004ff2000fffe0ff */
[----:B------:R1:W-:Y:S01]  /*3210*/  UTCBAR [UR4], URZ ;  /* 0x000000ff040073e9 */ /* 0x0003e200080000ff */
[----:B------:R-:W-:Y:S05]  /*3220*/  BRA.U UP5, `(.L_x_59) ;  /* 0x0000000105047547 */ /* 0x000fea000b800000 */
[----:B-1----:R-:W-:Y:S05]  /*3230*/  BPT.TRAP 0x1 ;  /* 0x000000040000795c */ /* 0x002fea0000300000 */
.L_x_59:
[----:B------:R-:W-:Y:S01]  /*3240*/  SHF.L.U32 R3, R8, 0x1f, RZ ;  /* 0x0000001f08037819 */ /* 0x000fe200000006ff */
[----:B------:R-:W-:Y:S03]  /*3250*/  UISETP.NE.AND UP3, UPT, UR59, URZ, UPT ;  /* 0x000000ff3b00728c */ /* 0x000fe6000bf65270 */
[----:B------:R-:W2:Y:S02]  /*3260*/  SYNCS.PHASECHK.TRANS64.TRYWAIT P0, [UR24+0x280a8], R3 ;  /* 0x0280a803ff0075a7 */ /* 0x000ea40008001118 */
[----:B--2---:R-:W-:Y:S06]  /*3270*/  @!P0 BRA `(.L_x_60) ;  /* 0x000001f800148947 */ /* 0x004fec0003800000 */
.L_x_416:
[----:B------:R-:W-:Y:S05]  /*3280*/  BRA.U UP3, `(.L_x_61) ;  /* 0x0000000103047547 */ /* 0x000fea000b800000 */
[----:B-1----:R-:W-:Y:S05]  /*3290*/  BPT.TRAP 0x1 ;  /* 0x000000040000795c */ /* 0x002fea0000300000 */
.L_x_61:
[----:B------:R-:W-:Y:S01]  /*32a0*/  SHF.L.U32 R9, R7, 0x1f, RZ ;  /* 0x0000001f07097819 */ /* 0x000fe200000006ff */
[----:B------:R-:W-:Y:S01]  /*32b0*/  IMAD.MOV.U32 R4, RZ, RZ, 0xa0 ;  /* 0x000000a0ff047424 */ /* 0x000fe200078e00ff */
[----:B--2---:R-:W-:Y:S02]  /*32c0*/  MOV R3, 0x180 ;  /* 0x0000018000037802 */ /* 0x004fe40000000f00 */
[----:B------:R-:W2:Y:S02]  /*32d0*/  SYNCS.PHASECHK.TRANS64.TRYWAIT P0, [UR24+0x28068], R9 ;  /* 0x02806809ff0075a7 */ /* 0x000ea40008001118 */
[----:B--2---:R-:W-:Y:S05]  /*32e0*/  @!P0 BRA `(.L_x_62) ;  /* 0x000001f800108947 */ /* 0x004fea0003800000 */
.L_x_418:
[----:B------:R-:W-:Y:S01]  /*32f0*/  UISETP.NE.U32.AND UP0, UPT, UR42, URZ, UPT ;  /* 0x000000ff2a00728c */ /* 0x000fe2000bf05070 */
[----:B------:R-:W-:Y:S01]  /*3300*/  IMAD.MOV.U32 R2, RZ, RZ, 0xa8 ;  /* 0x000000a8ff027424 */ /* 0x000fe200078e00ff */
[----:B-1----:R-:W-:Y:S01]  /*3310*/  ULEA UR4, UR25, UR58, 0xb ;  /* 0x0000003a19047291 */ /* 0x002fe2000f8e58ff */
[----:B------:R-:W-:Y:S01]  /*3320*/  R2UR UR54, R4 ;  /* 0x00000000043672ca */ /* 0x000fe200000e0000 */
[----:B------:R-:W-:Y:S01]  /*3330*/  IMAD.MOV.U32 R4, RZ, RZ, 0xb0 ;  /* 0x000000b0ff047424 */ /* 0x000fe200078e00ff */
[----:B------:R-:W-:Y:S01]  /*3340*/  R2UR UR55, R3 ;  /* 0x00000000033772ca */ /* 0x000fe200000e0000 */
[----:B------:R-:W-:Y:S01]  /*3350*/  UIADD3 UR18, UPT, UPT, UR4, 0x80, URZ ;  /* 0x0000008004127890 */ /* 0x000fe2000fffe0ff */
[----:B------:R-:W-:Y:S01]  /*3360*/  R2UR UR52, R2 ;  /* 0x00000000023472ca */ /* 0x000fe200000e0000 */
[----:B------:R-:W-:Y:S01]  /*3370*/  UIADD3 UR16, UPT, UPT, UR4, 0x100, URZ ;  /* 0x0000010004107890 */ /* 0x000fe2000fffe0ff */
[----:B------:R-:W-:Y:S01]  /*3380*/  IMAD.MOV.U32 R2, RZ, RZ, 0xb8 ;  /* 0x000000b8ff027424 */ /* 0x000fe200078e00ff */
[----:B------:R-:W-:Y:S01]  /*3390*/  UIADD3 UR14, UPT, UPT, UR4, 0x180, URZ ;  /* 0x00000180040e7890 */ /* 0x000fe2000fffe0ff */
[----:B------:R-:W-:Y:S01]  /*33a0*/  R2UR UR50, R4 ;  /* 0x00000000043272ca */ /* 0x000fe200000e0000 */
[----:B------:R-:W-:Y:S01]  /*33b0*/  UIADD3 UR12, UPT, UPT, UR4, 0x200, URZ ;  /* 0x00000200040c7890 */ /* 0x000fe2000fffe0ff */
[----:B------:R-:W-:Y:S01]  /*33c0*/  MOV.SPILL R10, UR23 ;  /* 0x00000017000a7c02 */ /* 0x000fe20009000f00 */
[----:B------:R-:W-:Y:S01]  /*33d0*/  UIADD3 UR10, UPT, UPT, UR4, 0x280, URZ ;  /* 0x00000280040a7890 */ /* 0x000fe2000fffe0ff */
[----:B------:R-:W-:Y:S01]  /*33e0*/  R2UR UR48, R2 ;  /* 0x00000000023072ca */ /* 0x000fe200000e0000 */
[----:B------:R-:W-:Y:S01]  /*33f0*/  UIADD3 UR8, UPT, UPT, UR4, 0x300, URZ ;  /* 0x0000030004087890 */ /* 0x000fe2000fffe0ff */
[----:B--2---:R-:W-:Y:S01]  /*3400*/  MOV.SPILL R9, UR22 ;  /* 0x0000001600097c02 */ /* 0x004fe20009000f00 */
[----:B------:R-:W-:Y:S01]  /*3410*/  UIADD3 UR6, UPT, UPT, UR4, 0x380, URZ ;  /* 0x0000038004067890 */ /* 0x000fe2000fffe0ff */
[----:B------:R-:W-:Y:S01]  /*3420*/  IMAD.MOV.U32 R2, RZ, RZ, 0xc8 ;  /* 0x000000c8ff027424 */ /* 0x000fe200078e00ff */
[----:B------:R-:W-:Y:S01]  /*3430*/  UMOV UR22, 0x0 ;  /* 0x0000000000167882 */ /* 0x000fe20000000000 */
[----:B------:R-:W-:Y:S01]  /*3440*/  UMOV UR23, 0x8210010 ;  /* 0x0821001000177882 */ /* 0x000fe20000000000 */
[----:B------:R-:W-:Y:S01]  /*3450*/  UMOV UR5, 0x40004040 ;  /* 0x4000404000057882 */ /* 0x000fe20000000000 */
[----:B------:R-:W-:Y:S01]  /*3460*/  UMOV UR76, 0x0 ;  /* 0x00000000004c7882 */ /* 0x000fe20000000000 */
[----:B------:R-:W-:Y:S01]  /*3470*/  R2UR UR43, R2 ;  /* 0x00000000022b72ca */ /* 0x000fe200000e0000 */
[----:B------:R-:W-:Y:S01]  /*3480*/  IMAD.MOV.U32 R0, RZ, RZ, 0x180 ;  /* 0x00000180ff007424 */ /* 0x000fe200078e00ff */
[----:B------:R1:W-:Y:S01]  /*3490*/  UTCHMMA tmem[UR54], gdesc[UR4], tmem[UR55], tmem[UR22], idesc[UR23], UP0 ;  /* 0x00ff1604360079ea */ /* 0x0003e20008000037 */
[----:B------:R-:W-:Y:S01]  /*34a0*/  IMAD.MOV.U32 R2, RZ, RZ, 0xd0 ;  /* 0x000000d0ff027424 */ /* 0x000fe200078e00ff */
[----:B------:R-:W-:Y:S01]  /*34b0*/  UMOV UR77, 0x8210010 ;  /* 0x08210010004d7882 */ /* 0x000fe20000000000 */
[----:B------:R-:W-:Y:S01]  /*34c0*/  IMAD.MOV.U32 R3, RZ, RZ, 0x180 ;  /* 0x00000180ff037424 */ /* 0x000fe200078e00ff */
[----:B------:R-:W-:Y:S01]  /*34d0*/  R2UR UR53, R0 ;  /* 0x00000000003572ca */ /* 0x000fe200000e0000 */
[----:B------:R-:W-:Y:S01]  /*34e0*/  IMAD.MOV.U32 R4, RZ, RZ, 0xc0 ;  /* 0x000000c0ff047424 */ /* 0x000fe200078e00ff */
[----:B------:R-:W-:Y:S01]  /*34f0*/  R2UR UR40, R2 ;  /* 0x00000000022872ca */ /* 0x000fe200000e0000 */
[----:B------:R-:W-:Y:S01]  /*3500*/  UMOV UR19, 0x40004040 ;  /* 0x4000404000137882 */ /* 0x000fe20000000000 */
[C---:B------:R-:W-:Y:S01]  /*3510*/  R2UR UR51, R3.reuse ;  /* 0x00000000033372ca */ /* 0x040fe200000e0000 */
[----:B------:R-:W-:Y:S01]  /*3520*/  IMAD.MOV.U32 R2, RZ, RZ, 0xd8 ;  /* 0x000000d8ff027424 */ /* 0x000fe200078e00ff */
[----:B------:R-:W-:Y:S01]  /*3530*/  R2UR UR49, R0 ;  /* 0x00000000003172ca */ /* 0x000fe200000e0000 */
[----:B------:R-:W-:Y:S01]  /*3540*/  UMOV UR74, 0x0 ;  /* 0x00000000004a7882 */ /* 0x000fe20000000000 */
[----:B------:R-:W-:Y:S01]  /*3550*/  R2UR UR46, R4 ;  /* 0x00000000042e72ca */ /* 0x000fe200000e0000 */
[----:B------:R-:W-:Y:S01]  /*3560*/  UMOV UR75, 0x8210010 ;  /* 0x08210010004b7882 */ /* 0x000fe20000000000 */
[----:B------:R-:W-:Y:S01]  /*3570*/  R2UR UR47, R3 ;  /* 0x00000000032f72ca */ /* 0x000fe200000e0000 */
[----:B------:R-:W-:Y:S01]  /*3580*/  UMOV UR17, 0x40004040 ;  /* 0x4000404000117882 */ /* 0x000fe20000000000 */
[C---:B------:R-:W-:Y:S01]  /*3590*/  R2UR UR45, R0.reuse ;  /* 0x00000000002d72ca */ /* 0x040fe200000e0000 */
[----:B------:R2:W-:Y:S01]  /*35a0*/  UTCHMMA tmem[UR52], gdesc[UR18], tmem[UR53], tmem[UR76], idesc[UR77], UPT ;  /* 0x00ff4c12340079ea */ /* 0x0005e2000b800035 */
[----:B------:R-:W-:Y:S01]  /*35b0*/  R2UR UR41, R0 ;  /* 0x00000000002972ca */ /* 0x000fe200000e0000 */
[----:B------:R-:W-:Y:S01]  /*35c0*/  UMOV UR70, 0x0 ;  /* 0x0000000000467882 */ /* 0x000fe20000000000 */
[----:B------:R-:W-:Y:S01]  /*35d0*/  R2UR UR20, R2 ;  /* 0x00000000021472ca */ /* 0x000fe200000e0000 */
[----:B------:R2:W-:Y:S01]  /*35e0*/  UTCHMMA tmem[UR50], gdesc[UR16], tmem[UR51], tmem[UR74], idesc[UR75], UPT ;  /* 0x00ff4a10320079ea */ /* 0x0005e2000b800033 */
[----:B------:R-:W-:Y:S01]  /*35f0*/  R2UR UR25, R0 ;  /* 0x00000000001972ca */ /* 0x000fe200000e0000 */
        /* <DEDUP_REMOVED lines=14> */
[----:B-1----:R-:W-:Y:S01]  /*36e0*/  R2UR.FILL UR23, R10 ;  /* 0x000000000a1772ca */ /* 0x002fe200004e0000 */
[----:B------:R2:W-:Y:S01]  /*36f0*/  UTCHMMA tmem[UR40], gdesc[UR8], tmem[UR41], tmem[UR64], idesc[UR65], UPT ;  /* 0x00ff4008280079ea */ /* 0x0005e2000b800029 */
[----:B------:R-:W-:Y:S01]  /*3700*/  UMOV UR62, 0x0 ;  /* 0x00000000003e7882 */ /* 0x000fe20000000000 */
[----:B------:R-:W-:Y:S01]  /*3710*/  UMOV UR63, 0x8210010 ;  /* 0x08210010003f7882 */ /* 0x000fe20000000000 */
[----:B------:R-:W-:Y:S01]  /*3720*/  R2UR.FILL UR22, R9 ;  /* 0x00000000091672ca */ /* 0x000fe200004e0000 */
[----:B------:R-:W-:Y:S02]  /*3730*/  UMOV UR7, 0x40004040 ;  /* 0x4000404000077882 */ /* 0x000fe40000000000 */
[----:B------:R2:W-:Y:S01]  /*3740*/  UTCHMMA tmem[UR20], gdesc[UR6], tmem[UR25], tmem[UR62], idesc[UR63], UPT ;  /* 0x00ff3e06140079ea */ /* 0x0005e2000b800019 */
[----:B------:R-:W-:Y:S11]  /*3750*/  BRA.U UP5, `(.L_x_63) ;  /* 0x0000000105047547 */ /* 0x000ff6000b800000 */
[----:B--2---:R-:W-:Y:S05]  /*3760*/  BPT.TRAP 0x1 ;  /* 0x000000040000795c */ /* 0x004fea0000300000 */
.L_x_63:
[----:B------:R-:W-:Y:S01]  /*3770*/  LOP3.LUT R8, R8, 0x1, RZ, 0x3c, !PT ;  /* 0x0000000108087812 */ /* 0x000fe200078e3cff */
[----:B------:R-:W-:Y:S09]  /*3780*/  UIADD3 UR4, UPT, UPT, UR24, 0x28098, URZ ;  /* 0x0002809818047890 */ /* 0x000ff2000fffe0ff */
[----:B------:R1:W-:Y:S01]  /*3790*/  UTCBAR [UR4], URZ ;  /* 0x000000ff040073e9 */ /* 0x0003e200080000ff */
[----:B------:R-:W-:Y:S05]  /*37a0*/  BRA.U !UP1, `(.L_x_64) ;  /* 0x0000000109047547 */ /* 0x000fea000b800000 */
[----:B-12---:R-:W-:Y:S05]  /*37b0*/  BPT.TRAP 0x1 ;  /* 0x000000040000795c */ /* 0x006fea0000300000 */
.L_x_64:
[----:B--2---:R-:W-:Y:S01]  /*37c0*/  ULEA UR7, UR56, UR24, 0x3 ;  /* 0x0000001838077291 */ /* 0x004fe2000f8e18ff */
[----:B------:R-:W-:Y:S01]  /*37d0*/  IMAD.MOV.U32 R4, RZ, RZ, 0x80 ;  /* 0x00000080ff047424 */ /* 0x000fe200078e00ff */
[----:B------:R-:W-:Y:S01]  /*37e0*/  UIADD3 UR20, UPT, UPT, UR21, 0x800, URZ ;  /* 0x0000080015147890 */ /* 0x000fe2000fffe0ff */
[----:B------:R-:W-:Y:S01]  /*37f0*/  IMAD.MOV.U32 R3, RZ, RZ, 0x80 ;  /* 0x00000080ff037424 */ /* 0x000fe200078e00ff */
[----:B------:R-:W-:Y:S01]  /*3800*/  UIADD3 UR7, UPT, UPT, UR7, 0x28038, URZ ;  /* 0x0002803807077890 */ /* 0x000fe2000fffe0ff */
[----:B------:R-:W-:Y:S01]  /*3810*/  IMAD.MOV.U32 R2, RZ, RZ, 0x80 ;  /* 0x00000080ff027424 */ /* 0x000fe200078e00ff */
[----:B------:R-:W-:Y:S01]  /*3820*/  UIADD3 UR18, UPT, UPT, UR21, 0x802, URZ ;  /* 0x0000080215127890 */ /* 0x000fe2000fffe0ff */
[----:B------:R-:W-:Y:S01]  /*3830*/  R2UR UR49, R4 ;  /* 0x00000000043172ca */ /* 0x000fe200000e0000 */
[----:B------:R-:W-:Y:S01]  /*3840*/  UIADD3 UR16, UPT, UPT, UR21, 0x804, URZ ;  /* 0x0000080415107890 */ /* 0x000fe2000fffe0ff */
[----:B------:R-:W-:Y:S01]  /*3850*/  R2UR UR48, R3 ;  /* 0x00000000033072ca */ /* 0x000fe200000e0000 */
[----:B------:R-:W-:Y:S01]  /*3860*/  UIADD3 UR14, UPT, UPT, UR21, 0x806, URZ ;  /* 0x00000806150e7890 */ /* 0x000fe2000fffe0ff */
[C---:B------:R-:W-:Y:S01]  /*3870*/  R2UR UR47, R2.reuse ;  /* 0x00000000022f72ca */ /* 0x040fe200000e0000 */
[----:B------:R-:W-:Y:S01]  /*3880*/  UIADD3 UR12, UPT, UPT, UR21, 0xc00, URZ ;  /* 0x00000c00150c7890 */ /* 0x000fe2000fffe0ff */
[----:B------:R2:W-:Y:S01]  /*3890*/  UTCBAR [UR7], URZ ;  /* 0x000000ff070073e9 */ /* 0x0005e200080000ff */
[----:B------:R-:W-:Y:S01]  /*38a0*/  UIADD3 UR10, UPT, UPT, UR21, 0xc02, URZ ;  /* 0x00000c02150a7890 */ /* 0x000fe2000fffe0ff */
[C---:B------:R-:W-:Y:S01]  /*38b0*/  R2UR UR45, R2.reuse ;  /* 0x00000000022d72ca */ /* 0x040fe200000e0000 */
[----:B------:R-:W-:Y:S01]  /*38c0*/  UIADD3 UR8, UPT, UPT, UR21, 0xc04, URZ ;  /* 0x00000c0415087890 */ /* 0x000fe2000fffe0ff */
[----:B------:R-:W-:Y:S01]  /*38d0*/  R2UR UR37, R2 ;  /* 0x00000000022572ca */ /* 0x000fe200000e0000 */
[----:B-1----:R-:W-:Y:S01]  /*38e0*/  UIADD3 UR4, UPT, UPT, UR21, 0xc06, URZ ;  /* 0x00000c0615047890 */ /* 0x002fe2000fffe0ff */
[----:B------:R-:W-:Y:S01]  /*38f0*/  IMAD.MOV.U32 R0, RZ, RZ, 0x80 ;  /* 0x00000080ff007424 */ /* 0x000fe200078e00ff */
[----:B------:R-:W-:Y:S01]  /*3900*/  UIADD3 UR6, UPT, UPT, UR56, 0x1, URZ ;  /* 0x0000000138067890 */ /* 0x000fe2000fffe0ff */
[----:B------:R-:W-:Y:S01]  /*3910*/  UMOV UR42, UR22 ;  /* 0x00000016002a7c82 */ /* 0x000fe20008000000 */
[----:B------:R-:W-:Y:S02]  /*3920*/  UMOV UR43, 0x40004040 ;  /* 0x40004040002b7882 */ /* 0x000fe40000000000 */
[----:B------:R-:W-:Y:S01]  /*3930*/  UISETP.NE.AND UP0, UPT, UR6, 0x3, UPT ;  /* 0x000000030600788c */ /* 0x000fe2000bf05270 */
[C---:B------:R-:W-:Y:S01]  /*3940*/  R2UR UR46, R0.reuse ;  /* 0x00000000002e72ca */ /* 0x040fe200000e0000 */
[----:B------:R-:W-:Y:S01]  /*3950*/  UMOV UR70, 0x0 ;  /* 0x0000000000467882 */ /* 0x000fe20000000000 */
[C---:B------:R-:W-:Y:S01]  /*3960*/  R2UR UR39, R0.reuse ;  /* 0x00000000002772ca */ /* 0x040fe200000e0000 */
[----:B------:R-:W-:Y:S01]  /*3970*/  USEL UR6, UR6, URZ, UP0 ;  /* 0x000000ff06067287 */ /* 0x000fe20008000000 */
[----:B------:R-:W-:Y:S01]  /*3980*/  R2UR UR25, R0 ;  /* 0x00000000001972ca */ /* 0x000fe200000e0000 */
[----:B------:R-:W-:Y:S01]  /*3990*/  UMOV UR71, 0x8200010 ;  /* 0x0820001000477882 */ /* 0x000fe20000000000 */
[----:B------:R-:W-:Y:S01]  /*39a0*/  UMOV UR21, 0x40004040 ;  /* 0x4000404000157882 */ /* 0x000fe20000000000 */
[----:B------:R-:W-:Y:S01]  /*39b0*/  UMOV UR40, UR34 ;  /* 0x0000002200287c82 */ /* 0x000fe20008000000 */
[----:B------:R2:W-:Y:S01]  /*39c0*/  UTCHMMA gdesc[UR20], gdesc[UR42], tmem[UR49], tmem[UR70], idesc[UR71], !UPT ;  /* 0x00ff462a140075ea */ /* 0x0005e2000f800031 */
[----:B------:R-:W-:Y:S01]  /*39d0*/  UMOV UR41, 0x40004040 ;  /* 0x4000404000297882 */ /* 0x000fe20000000000 */
[----:B------:R-:W-:Y:S01]  /*39e0*/  UMOV UR68, 0x0 ;  /* 0x0000000000447882 */ /* 0x000fe20000000000 */
[----:B------:R-:W-:Y:S01]  /*39f0*/  UMOV UR69, 0x8200010 ;  /* 0x0820001000457882 */ /* 0x000fe20000000000 */
[----:B------:R-:W-:Y:S01]  /*3a00*/  UMOV UR19, 0x40004040 ;  /* 0x4000404000137882 */ /* 0x000fe20000000000 */
[----:B------:R-:W-:Y:S01]  /*3a10*/  UMOV UR34, UR32 ;  /* 0x0000002000227c82 */ /* 0x000fe20008000000 */
[----:B------:R2:W-:Y:S01]  /*3a20*/  UTCHMMA gdesc[UR18], gdesc[UR40], tmem[UR48], tmem[UR68], idesc[UR69], UPT ;  /* 0x00ff4428120075ea */ /* 0x0005e2000b800030 */
        /* <DEDUP_REMOVED lines=28> */
[----:B------:R-:W-:Y:S01]  /*3bf0*/  UMOV UR50, 0x0 ;  /* 0x0000000000327882 */ /* 0x000fe20000000000 */
[----:B------:R2:W-:Y:S01]  /*3c00*/  UTCHMMA gdesc[UR8], gdesc[UR26], tmem[UR37], tmem[UR52], idesc[UR53], UPT ;  /* 0x00ff341a080075ea */ /* 0x0005e2000b800025 */
[----:B------:R-:W-:Y:S01]  /*3c10*/  UMOV UR51, 0x8200010 ;  /* 0x0820001000337882 */ /* 0x000fe20000000000 */
[----:B------:R-:W-:Y:S01]  /*3c20*/  UMOV UR22, UR38 ;  /* 0x0000002600167c82 */ /* 0x000fe20008000000 */
[----:B------:R-:W-:Y:S01]  /*3c30*/  UMOV UR23, 0x40004040 ;  /* 0x4000404000177882 */ /* 0x000fe20000000000 */
[----:B------:R-:W-:Y:S02]  /*3c40*/  UMOV UR5, 0x40004040 ;  /* 0x4000404000057882 */ /* 0x000fe40000000000 */
[----:B------:R2:W-:Y:S01]  /*3c50*/  UTCHMMA gdesc[UR4], gdesc[UR22], tmem[UR25], tmem[UR50], idesc[UR51], UPT ;  /* 0x00ff3216040075ea */ /* 0x0005e2000b800019 */
[----:B------:R-:W-:Y:S05]  /*3c60*/  BRA.U UP3, `(.L_x_65) ;  /* 0x0000000103047547 */ /* 0x000fea000b800000 */
[----:B--2---:R-:W-:Y:S05]  /*3c70*/  BPT.TRAP 0x1 ;  /* 0x000000040000795c */ /* 0x004fea0000300000 */
.L_x_65:
[----:B--2---:R-:W-:Y:S09]  /*3c80*/  UIADD3 UR4, UPT, UPT, UR24, 0x28060, URZ ;  /* 0x0002806018047890 */ /* 0x004ff2000fffe0ff */
[----:B------:R1:W-:Y:S01]  /*3c90*/  UTCBAR [UR4], URZ ;  /* 0x000000ff040073e9 */ /* 0x0003e200080000ff */
[----:B------:R-:W-:Y:S05]  /*3ca0*/  BRA.U !UP1, `(.L_x_66) ;  /* 0x0000000109047547 */ /* 0x000fea000b800000 */
[----:B-1----:R-:W-:Y:S05]  /*3cb0*/  BPT.TRAP 0x1 ;  /* 0x000000040000795c */ /* 0x002fea0000300000 */
.L_x_66:
[----:B-1----:R-:W-:Y:S04]  /*3cc0*/  ULEA UR4, UR6, UR24, 0x3 ;  /* 0x0000001806047291 */ /* 0x002fe8000f8e18ff */
[----:B------:R-:W-:Y:S02]  /*3cd0*/  UIADD3 UR5, UPT, UPT, UR4, 0x28038, URZ ;  /* 0x0002803804057890 */ /* 0x000fe4000fffe0ff */
[----:B------:R-:W-:Y:S04]  /*3ce0*/  UIADD3 UR4, UPT, UPT, UR6, 0x1, URZ ;  /* 0x0000000106047890 */ /* 0x000fe8000fffe0ff */
[----:B------:R-:W-:Y:S03]  /*3cf0*/  UISETP.NE.AND UP0, UPT, UR4, 0x3, UPT ;  /* 0x000000030400788c */ /* 0x000fe6000bf05270 */
[----:B------:R1:W-:Y:S01]  /*3d00*/  UTCBAR [UR5], URZ ;  /* 0x000000ff050073e9 */ /* 0x0003e200080000ff */
[----:B------:R-:W-:Y:S01]  /*3d10*/  USEL UR56, UR4, URZ, UP0 ;  /* 0x000000ff04387287 */ /* 0x000fe20008000000 */
[----:B------:R-:W-:Y:S11]  /*3d20*/  BRA.U !UP1, `(.L_x_67) ;  /* 0x0000000109047547 */ /* 0x000ff6000b800000 */
[----:B-1----:R-:W-:Y:S05]  /*3d30*/  BPT.TRAP 0x1 ;  /* 0x000000040000795c */ /* 0x002fea0000300000 */
.L_x_67:
[----:B------:R-:W-:Y:S01]  /*3d40*/  ULEA UR4, UR44, UR24, 0x3 ;  /* 0x000000182c047291 */ /* 0x000fe2000f8e18ff */
[----:B------:R-:W-:Y:S08]  /*3d50*/  SHF.L.U32 R3, R5, 0x1f, RZ ;  /* 0x0000001f05037819 */ /* 0x000ff000000006ff */
[----:B------:R-:W2:Y:S02]  /*3d60*/  SYNCS.PHASECHK.TRANS64.TRYWAIT P0, [UR4+0x28020], R3 ;  /* 0x02802003ff0075a7 */ /* 0x000ea40008001104 */
[----:B--2---:R-:W-:Y:S05]  /*3d70*/  @!P0 BRA `(.L_x_68) ;  /* 0x000001ec00848947 */ /* 0x004fea0003800000 */
.L_x_420:
[----:B------:R-:W-:Y:S05]  /*3d80*/  BRA.U UP5, `(.L_x_69) ;  /* 0x0000000105047547 */ /* 0x000fea000b800000 */
[----:B-1----:R-:W-:Y:S05]  /*3d90*/  BPT.TRAP 0x1 ;  /* 0x000000040000795c */ /* 0x002fea0000300000 */
.L_x_69:
[----:B--2---:R-:W-:Y:S04]  /*3da0*/  SHF.L.U32 R3, R8, 0x1f, RZ ;  /* 0x0000001f08037819 */ /* 0x004fe800000006ff */
[----:B------:R-:W2:Y:S02]  /*3db0*/  SYNCS.PHASECHK.TRANS64.TRYWAIT P0, [UR24+0x280a0], R3 ;  /* 0x0280a003ff0075a7 */ /* 0x000ea40008001118 */
[----:B--2---:R-:W-:Y:S05]  /*3dc0*/  @!P0 BRA `(.L_x_70) ;  /* 0x000001ec00888947 */ /* 0x004fea0003800000 */
.L_x_422:
[----:B------:R-:W-:Y:S05]  /*3dd0*/  BRA.U UP4, `(.L_x_71) ;  /* 0x0000000104047547 */ /* 0x000fea000b800000 */
[----:B-1----:R-:W-:Y:S05]  /*3de0*/  BPT.TRAP 0x1 ;  /* 0x000000040000795c */ /* 0x002fea0000300000 */
.L_x_71:
[----:B------:R-:W-:Y:S01]  /*3df0*/  SHF.L.U32 R4, R6, 0x1f, RZ ;  /* 0x0000001f06047819 */ /* 0x000fe200000006ff */
[----:B--2---:R-:W-:Y:S02]  /*3e00*/  HFMA2 R0, -RZ, RZ, 0, 1.52587890625e-05 ;  /* 0x00000100ff007431 */ /* 0x004fe400000001ff */
[----:B------:R-:W-:Y:S01]  /*3e10*/  IMAD.MOV.U32 R2, RZ, RZ, 0x20 ;  /* 0x00000020ff027424 */ /* 0x000fe200078e00ff */
[----:B------:R-:W2:Y:S02]  /*3e20*/  SYNCS.PHASECHK.TRANS64.TRYWAIT P0, [UR24+0x28058], R4 ;  /* 0x02805804ff0075a7 */ /* 0x000ea40008001118 */
[----:B--2---:R-:W-:Y:S05]  /*3e30*/  @!P0 BRA `(.L_x_72) ;  /* 0x000001ec00848947 */ /* 0x004fea0003800000 */
.L_x_424:
[----:B------:R-:W-:Y:S01]  /*3e40*/  USHF.L.U32 UR20, UR44, 0xb, URZ ;  /* 0x0000000b2c147899 */ /* 0x000fe200080006ff */
[----:B------:R-:W-:Y:S01]  /*3e50*/  R2UR UR36, R2 ;  /* 0x00000000022472ca */ /* 0x000fe200000e0000 */
[----:B------:R-:W-:Y:S01]  /*3e60*/  IMAD.MOV.U32 R2, RZ, RZ, 0x100 ;  /* 0x00000100ff027424 */ /* 0x000fe200078e00ff */
[----:B------:R-:W-:Y:S01]  /*3e70*/  R2UR UR37, R0 ;  /* 0x00000000002572ca */ /* 0x000fe200000e0000 */
[----:B------:R-:W-:Y:S01]  /*3e80*/  UIADD3 UR4, UPT, UPT, UR20, UR58, URZ ;  /* 0x0000003a14047290 */ /* 0x000fe2000fffe0ff */
[----:B--2---:R-:W-:Y:S01]  /*3e90*/  IMAD.MOV.U32 R3, RZ, RZ, 0x28 ;  /* 0x00000028ff037424 */ /* 0x004fe200078e00ff */
[----:B------:R-:W-:Y:S01]  /*3ea0*/  UMOV UR54, 0x0 ;  /* 0x0000000000367882 */ /* 0x000fe20000000000 */
[C---:B------:R-:W-:Y:S01]  /*3eb0*/  R2UR UR35, R2.reuse ;  /* 0x00000000022372ca */ /* 0x040fe200000e0000 */
[----:B------:R-:W-:Y:S01]  /*3ec0*/  UIADD3 UR18, UPT, UPT, UR4, 0x80, URZ ;  /* 0x0000008004127890 */ /* 0x000fe2000fffe0ff */
[----:B------:R-:W-:Y:S01]  /*3ed0*/  R2UR UR33, R2 ;  /* 0x00000000022172ca */ /* 0x000fe200000e0000 */
        /* <DEDUP_REMOVED lines=9> */
[----:B------:R-:W-:Y:S01]  /*3f70*/  IMAD.MOV.U32 R2, RZ, RZ, 0x100 ;  /* 0x00000100ff027424 */ /* 0x000fe200078e00ff */
[----:B------:R-:W-:Y:S01]  /*3f80*/  UIADD3 UR6, UPT, UPT, UR4, 0x380, URZ ;  /* 0x0000038004067890 */ /* 0x000fe2000fffe0ff */
[----:B------:R-:W-:Y:S01]  /*3f90*/  IMAD.MOV.U32 R3, RZ, RZ, 0x38 ;  /* 0x00000038ff037424 */ /* 0x000fe200078e00ff */
[----:B------:R-:W-:Y:S01]  /*3fa0*/  R2UR UR32, R0 ;  /* 0x00000000002072ca */ /* 0x000fe200000e0000 */
[----:B------:R-:W-:Y:S01]  /*3fb0*/  IMAD.MOV.U32 R0, RZ, RZ, 0x100 ;  /* 0x00000100ff007424 */ /* 0x000fe200078e00ff */
[----:B------:R-:W-:Y:S01]  /*3fc0*/  R2UR UR27, R2 ;  /* 0x00000000021b72ca */ /* 0x000fe200000e0000 */
[----:B------:R-:W-:Y:S01]  /*3fd0*/  IMAD.MOV.U32 R2, RZ, RZ, 0x50 ;  /* 0x00000050ff027424 */ /* 0x000fe200078e00ff */
[----:B------:R-:W-:Y:S01]  /*3fe0*/  R2UR UR30, R3 ;  /* 0x00000000031e72ca */ /* 0x000fe200000e0000 */
[----:B------:R-:W-:Y:S01]  /*3ff0*/  IMAD.MOV.U32 R3, RZ, RZ, 0x48 ;  /* 0x00000048ff037424 */ /* 0x000fe200078e00ff */
[----:B------:R-:W-:Y:S01]  /*4000*/  R2UR UR31, R0 ;  /* 0x00000000001f72ca */ /* 0x000fe200000e0000 */
[----:B------:R-:W-:Y:S01]  /*4010*/  UMOV UR55, 0x8210010 ;  /* 0x0821001000377882 */ /* 0x000fe20000000000 */
[----:B------:R-:W-:Y:S01]  /*4020*/  R2UR UR23, R2 ;  /* 0x00000000021772ca */ /* 0x000fe200000e0000 */
[----:B------:R-:W-:Y:S01]  /*4030*/  IMAD.MOV.U32 R2, RZ, RZ, 0x58 ;  /* 0x00000058ff027424 */ /* 0x000fe200078e00ff */
[C---:B------:R-:W-:Y:S01]  /*4040*/  R2UR UR29, R0.reuse ;  /* 0x00000000001d72ca */ /* 0x040fe200000e0000 */
[----:B-1----:R-:W-:Y:S01]  /*4050*/  UMOV UR5, 0x40004040 ;  /* 0x4000404000057882 */ /* 0x002fe20000000000 */
[----:B------:R-:W-:Y:S01]  /*4060*/  R2UR UR26, R3 ;  /* 0x00000000031a72ca */ /* 0x000fe200000e0000 */
[----:B------:R1:W-:Y:S01]  /*4070*/  UTCHMMA tmem[UR36], gdesc[UR4], tmem[UR37], tmem[UR54], idesc[UR55], UPT ;  /* 0x00ff3604240079ea */ /* 0x0003e2000b800025 */
[----:B------:R-:W-:Y:S01]  /*4080*/  R2UR UR25, R0 ;  /* 0x00000000001972ca */ /* 0x000fe200000e0000 */
[----:B------:R-:W-:Y:S01]  /*4090*/  UMOV UR52, 0x0 ;  /* 0x0000000000347882 */ /* 0x000fe20000000000 */
[----:B------:R-:W-:Y:S01]  /*40a0*/  R2UR UR21, R2 ;  /* 0x00000000021572ca */ /* 0x000fe200000e0000 */
[----:B------:R-:W-:Y:S01]  /*40b0*/  UMOV UR53, 0x8210010 ;  /* 0x0821001000357882 */ /* 0x000fe20000000000 */
[----:B------:R-:W-:Y:S01]  /*40c0*/  R2UR UR22, R0 ;  /* 0x00000000001672ca */ /* 0x000fe200000e0000 */
        /* <DEDUP_REMOVED lines=24> */
[----:B------:R-:W-:Y:S02]  /*4250*/  UMOV UR7, 0x40004040 ;  /* 0x4000404000077882 */ /* 0x000fe40000000000 */
[----:B------:R1:W-:Y:S01]  /*4260*/  UTCHMMA tmem[UR21], gdesc[UR6], tmem[UR22], tmem[UR38], idesc[UR39], UPT ;  /* 0x00ff2606150079ea */ /* 0x0003e2000b800016 */
[----:B------:R-:W-:Y:S05]  /*4270*/  BRA.U UP5, `(.L_x_73) ;  /* 0x0000000105047547 */ /* 0x000fea000b800000 */
[----:B-1----:R-:W-:Y:S05]  /*4280*/  BPT.TRAP 0x1 ;  /* 0x000000040000795c */ /* 0x002fea0000300000 */
.L_x_73:
[----:B-1----:R-:W-:Y:S01]  /*4290*/  UIADD3 UR4, UPT, UPT, UR24, 0x28090, URZ ;  /* 0x0002809018047890 */ /* 0x002fe2000fffe0ff */
[----:B------:R-:W-:Y:S01]  /*42a0*/  LOP3.LUT R7, R7, 0x1, RZ, 0x3c, !PT ;  /* 0x0000000107077812 */ /* 0x000fe200078e3cff */
[----:B------:R-:W-:Y:S02]  /*42b0*/  UIADD3 UR5, UPT, UPT, UR44, 0x1, URZ ;  /* 0x000000012c057890 */ /* 0x000fe4000fffe0ff */
[----:B------:R-:W-:Y:S02]  /*42c0*/  UISETP.GT.U32.AND UP0, UPT, UR57, 0x2, UPT ;  /* 0x000000023900788c */ /* 0x000fe4000bf04070 */
[----:B------:R-:W-:Y:S02]  /*42d0*/  UISETP.NE.AND UP2, UPT, UR5, 0x3, UPT ;  /* 0x000000030500788c */ /* 0x000fe4000bf45270 */
[----:B------:R-:W-:Y:S01]  /*42e0*/  UIADD3 UR57, UPT, UPT, UR57, -0x1, URZ ;  /* 0xffffffff39397890 */ /* 0x000fe2000fffe0ff */
[----:B------:R2:W-:Y:S01]  /*42f0*/  UTCBAR [UR4], URZ ;  /* 0x000000ff040073e9 */ /* 0x0005e200080000ff */
[----:B------:R-:W-:Y:S02]  /*4300*/  USEL UR6, URZ, 0x1, UP2 ;  /* 0x00000001ff067887 */ /* 0x000fe40009000000 */
[----:B------:R-:W-:Y:S01]  /*4310*/  USEL UR7, UR5, URZ, UP2 ;  /* 0x000000ff05077287 */ /* 0x000fe20009000000 */
[----:B------:R-:W-:Y:S01]  /*4320*/  UMOV UR42, 0x1 ;  /* 0x00000001002a7882 */ /* 0x000fe20000000000 */
[----:B------:R-:W-:Y:S02]  /*4330*/  UMOV UR25, UR44 ;  /* 0x0000002c00197c82 */ /* 0x000fe40008000000 */
[----:B------:R-:W-:Y:S01]  /*4340*/  LOP3.LUT R5, R5, UR6, RZ, 0x3c, !PT ;  /* 0x0000000605057c12 */ /* 0x000fe2000f8e3cff */
[----:B------:R-:W-:Y:S05]  /*4350*/  BRA.U UP0, `(.L_x_74) ;  /* 0xffffffe900407547 */ /* 0x000fea000b83ffff */
.L_x_55:
[----:B------:R-:W-:Y:S04]  /*4360*/  BSSY.RECONVERGENT B0, `(.L_x_75) ;  /* 0x0000003000007945 */ /* 0x000fe80003800200 */
[----:B------:R-:W-:Y:S05]  /*4370*/  @!P4 BRA `(.L_x_76) ;  /* 0x000000000004c947 */ /* 0x000fea0003800000 */
[----:B-12---:R-:W-:Y:S05]  /*4380*/  BPT.TRAP 0x1 ;  /* 0x000000040000795c */ /* 0x006fea0000300000 */
.L_x_76:
[----:B-12---:R-:W-:Y:S05]  /*4390*/  BSYNC.RECONVERGENT B0 ;  /* 0x0000000000007941 */ /* 0x006fea0003800200 */
.L_x_75:
[----:B------:R-:W1:Y:S01]  /*43a0*/  S2UR UR4, SR_CgaCtaId ;  /* 0x00000000000479c3 */ /* 0x000e620000008800 */
[----:B------:R-:W-:Y:S01]  /*43b0*/  UMOV UR5, 0x400 ;  /* 0x0000040000057882 */ /* 0x000fe20000000000 */
[----:B------:R-:W-:Y:S01]  /*43c0*/  BSSY.RECONVERGENT B0, `(.L_x_77) ;  /* 0x0000006000007945 */ /* 0x000fe20003800200 */
[----:B-1----:R-:W-:-:S04]  /*43d0*/  ULEA UR4, UR4, UR5, 0x18 ;  /* 0x0000000504047291 */ /* 0x002fc8000f8ec0ff */
[----:B------:R-:W-:-:S09]  /*43e0*/  UIADD3 UR4, UPT, UPT, UR4, 0x28010, URZ ;  /* 0x0002801004047890 */ /* 0x000fd2000fffe0ff */
[----:B------:R1:W-:Y:S01]  /*43f0*/  UTCBAR [UR4], URZ ;  /* 0x000000ff040073e9 */ /* 0x0003e200080000ff */
[----:B------:R-:W-:Y:S05]  /*4400*/  @!P4 BRA `(.L_x_78) ;  /* 0x000000000004c947 */ /* 0x000fea0003800000 */
[----:B-1----:R-:W-:Y:S05]  /*4410*/  BPT.TRAP 0x1 ;  /* 0x000000040000795c */ /* 0x002fea0000300000 */
.L_x_78:
[----:B-1----:R-:W-:Y:S05]  /*4420*/  BSYNC.RECONVERGENT B0 ;  /* 0x0000000000007941 */ /* 0x002fea0003800200 */
.L_x_77:
[----:B------:R-:W1:Y:S01]  /*4430*/  S2UR UR4, SR_CgaCtaId ;  /* 0x00000000000479c3 */ /* 0x000e620000008800 */
[----:B------:R-:W-:Y:S02]  /*4440*/  UMOV UR5, 0x400 ;  /* 0x0000040000057882 */ /* 0x000fe40000000000 */
[----:B-1----:R-:W-:-:S04]  /*4450*/  ULEA UR4, UR4, UR5, 0x18 ;  /* 0x0000000504047291 */ /* 0x002fc8000f8ec0ff */
[----:B------:R-:W-:-:S09]  /*4460*/  UIADD3 UR4, UPT, UPT, UR4, 0x28018, URZ ;  /* 0x0002801804047890 */ /* 0x000fd2000fffe0ff */
[----:B------:R1:W-:Y:S01]  /*4470*/  UTCBAR [UR4], URZ ;  /* 0x000000ff040073e9 */ /* 0x0003e200080000ff */
[----:B------:R-:W-:Y:S05]  /*4480*/  BRA.U UP5, `(.L_x_79) ;  /* 0x0000000105047547 */ /* 0x000fea000b800000 */
[----:B-1----:R-:W-:Y:S05]  /*4490*/  BPT.TRAP 0x1 ;  /* 0x000000040000795c */ /* 0x002fea0000300000 */
.L_x_79:
[----:B------:R-:W2:Y:S01]  /*44a0*/  S2UR UR21, SR_CgaCtaId ;  /* 0x00000000001579c3 */ /* 0x000ea20000008800 */
[----:B-1----:R-:W-:Y:S01]  /*44b0*/  UMOV UR4, 0x400 ;  /* 0x0000040000047882 */ /* 0x002fe20000000000 */
[----:B------:R-:W-:Y:S01]  /*44c0*/  SHF.L.U32 R3, R8, 0x1f, RZ ;  /* 0x0000001f08037819 */ /* 0x000fe200000006ff */
[----:B--2---:R-:W-:-:S09]  /*44d0*/  ULEA UR21, UR21, UR4, 0x18 ;  /* 0x0000000415157291 */ /* 0x004fd2000f8ec0ff */
[----:B------:R-:W1:Y:S02]  /*44e0*/  SYNCS.PHASECHK.TRANS64.TRYWAIT P0, [UR21+0x280a8], R3 ;  /* 0x0280a803ff0075a7 */ /* 0x000e640008001115 */
[----:B-1----:R-:W-:Y:S05]  /*44f0*/  @!P0 BRA `(.L_x_80) ;  /* 0x000001e400ec8947 */ /* 0x002fea0003800000 */
.L_x_426:
[----:B------:R-:W-:Y:S05]  /*4500*/  BRA.U UP3, `(.L_x_81) ;  /* 0x0000000103047547 */ /* 0x000fea000b800000 */
[----:B------:R-:W-:Y:S05]  /*4510*/  BPT.TRAP 0x1 ;  /* 0x000000040000795c */ /* 0x000fea0000300000 */
.L_x_81:
[----:B------:R-:W-:Y:S01]  /*4520*/  SHF.L.U32 R7, R7, 0x1f, RZ ;  /* 0x0000001f07077819 */ /* 0x000fe200000006ff */
[----:B-1----:R-:W-:Y:S02]  /*4530*/  HFMA2 R3, -RZ, RZ, 0, 2.288818359375e-05 ;  /* 0x00000180ff037431 */ /* 0x002fe400000001ff */
[----:B------:R-:W-:Y:S01]  /*4540*/  IMAD.MOV.U32 R4, RZ, RZ, 0xa0 ;  /* 0x000000a0ff047424 */ /* 0x000fe200078e00ff */
[----:B------:R-:W1:Y:S02]  /*4550*/  SYNCS.PHASECHK.TRANS64.TRYWAIT P0, [UR21+0x28068], R7 ;  /* 0x02806807ff0075a7 */ /* 0x000e640008001115 */
[----:B-1----:R-:W-:Y:S05]  /*4560*/  @!P0 BRA `(.L_x_82) ;  /* 0x000001e400e88947 */ /* 0x002fea0003800000 */
.L_x_428:
[----:B------:R-:W-:Y:S01]  /*4570*/  IMAD.MOV.U32 R2, RZ, RZ, 0xa8 ;  /* 0x000000a8ff027424 */ /* 0x000fe200078e00ff */
[----:B------:R-:W-:Y:S01]  /*4580*/  R2UR UR35, R4 ;  /* 0x00000000042372ca */ /* 0x000fe200000e0000 */
[----:B------:R-:W-:Y:S01]  /*4590*/  IMAD.MOV.U32 R4, RZ, RZ, 0xb0 ;  /* 0x000000b0ff047424 */ /* 0x000fe200078e00ff */
[----:B------:R-:W-:Y:S01]  /*45a0*/  R2UR UR36, R3 ;  /* 0x00000000032472ca */ /* 0x000fe200000e0000 */
[----:B-1----:R-:W-:Y:S01]  /*45b0*/  IMAD.MOV.U32 R0, RZ, RZ, 0x180 ;  /* 0x00000180ff007424 */ /* 0x002fe200078e00ff */
[----:B------:R-:W-:Y:S01]  /*45c0*/  R2UR UR33, R2 ;  /* 0x00000000022172ca */ /* 0x000fe200000e0000 */
[----:B------:R-:W-:Y:S01]  /*45d0*/  IMAD.MOV.U32 R2, RZ, RZ, 0xb8 ;  /* 0x000000b8ff027424 */ /* 0x000fe200078e00ff */
[----:B------:R-:W-:Y:S01]  /*45e0*/  R2UR UR31, R4 ;  /* 0x00000000041f72ca */ /* 0x000fe200000e0000 */
[----:B------:R-:W-:Y:S01]  /*45f0*/  IMAD.MOV.U32 R3, RZ, RZ, 0x180 ;  /* 0x00000180ff037424 */ /* 0x000fe200078e00ff */
[----:B------:R-:W-:Y:S01]  /*4600*/  R2UR UR34, R0 ;  /* 0x00000000002272ca */ /* 0x000fe200000e0000 */
[----:B------:R-:W-:Y:S01]  /*4610*/  IMAD.MOV.U32 R4, RZ, RZ, 0xc0 ;  /* 0x000000c0ff047424 */ /* 0x000fe200078e00ff */
[----:B------:R-:W-:Y:S01]  /*4620*/  R2UR UR29, R2 ;  /* 0x00000000021d72ca */ /* 0x000fe200000e0000 */
[----:B------:R-:W-:Y:S01]  /*4630*/  IMAD.MOV.U32 R2, RZ, RZ, 0xc8 ;  /* 0x000000c8ff027424 */ /* 0x000fe200078e00ff */
[----:B------:R-:W-:Y:S01]  /*4640*/  UIADD3 UR4, UPT, UPT, UR20, UR58, URZ ;  /* 0x0000003a14047290 */ /* 0x000fe2000fffe0ff */
[C---:B------:R-:W-:Y:S01]  /*4650*/  R2UR UR32, R3.reuse ;  /* 0x00000000032072ca */ /* 0x040fe200000e0000 */
[----:B------:R-:W-:Y:S01]  /*4660*/  UISETP.NE.U32.AND UP0, UPT, UR42, URZ, UPT ;  /* 0x000000ff2a00728c */ /* 0x000fe2000bf05070 */
[----:B------:R-:W-:Y:S01]  /*4670*/  R2UR UR30, R0 ;  /* 0x00000000001e72ca */ /* 0x000fe200000e0000 */
        /* <DEDUP_REMOVED lines=8> */
[----:B------:R-:W-:Y:S01]  /*4700*/  IMAD.MOV.U32 R2, RZ, RZ, 0xd8 ;  /* 0x000000d8ff027424 */ /* 0x000fe200078e00ff */
[C---:B------:R-:W-:Y:S01]  /*4710*/  R2UR UR26, R0.reuse ;  /* 0x00000000001a72ca */ /* 0x040fe200000e0000 */
[----:B------:R-:W-:Y:S01]  /*4720*/  UIADD3 UR12, UPT, UPT, UR4, 0x200, URZ ;  /* 0x00000200040c7890 */ /* 0x000fe2000fffe0ff */
[----:B------:R-:W-:Y:S01]  /*4730*/  R2UR UR24, R0 ;  /* 0x00000000001872ca */ /* 0x000fe200000e0000 */
[----:B------:R-:W-:Y:S01]  /*4740*/  UIADD3 UR10, UPT, UPT, UR4, 0x280, URZ ;  /* 0x00000280040a7890 */ /* 0x000fe2000fffe0ff */
[----:B------:R-:W-:Y:S01]  /*4750*/  R2UR UR20, R2 ;  /* 0x00000000021472ca */ /* 0x000fe200000e0000 */
[----:B------:R-:W-:Y:S01]  /*4760*/  UIADD3 UR8, UPT, UPT, UR4, 0x300, URZ ;  /* 0x0000030004087890 */ /* 0x000fe2000fffe0ff */
[----:B------:R-:W-:Y:S01]  /*4770*/  R2UR UR22, R0 ;  /* 0x00000000001672ca */ /* 0x000fe200000e0000 */
[----:B------:R-:W-:Y:S01]  /*4780*/  UMOV UR52, 0x0 ;  /* 0x0000000000347882 */ /* 0x000fe20000000000 */
[----:B------:R-:W-:Y:S01]  /*4790*/  UMOV UR53, 0x8210010 ;  /* 0x0821001000357882 */ /* 0x000fe20000000000 */
[----:B------:R-:W-:Y:S01]  /*47a0*/  UMOV UR5, 0x40004040 ;  /* 0x4000404000057882 */ /* 0x000fe20000000000 */
[----:B------:R-:W-:Y:S01]  /*47b0*/  UIADD3 UR6, UPT, UPT, UR4, 0x380, URZ ;  /* 0x0000038004067890 */ /* 0x000fe2000fffe0ff */
[----:B------:R1:W-:Y:S01]  /*47c0*/  UTCHMMA tmem[UR35], gdesc[UR4], tmem[UR36], tmem[UR52], idesc[UR53], UP0 ;  /* 0x00ff3404230079ea */ /* 0x0003e20008000024 */
        /* <DEDUP_REMOVED lines=30> */
.L_x_83:
[----:B-1----:R-:W-:-:S09]  /*49b0*/  UIADD3 UR4, UPT, UPT, UR21, 0x28098, URZ ;  /* 0x0002809815047890 */ /* 0x002fd2000fffe0ff */
[----:B------:R1:W-:Y:S01]  /*49c0*/  UTCBAR [UR4], URZ ;  /* 0x000000ff040073e9 */ /* 0x0003e200080000ff */
[----:B------:R-:W-:Y:S05]  /*49d0*/  BRA.U !UP1, `(.L_x_84) ;  /* 0x0000000109047547 */ /* 0x000fea000b800000 */
[----:B-1----:R-:W-:Y:S05]  /*49e0*/  BPT.TRAP 0x1 ;  /* 0x000000040000795c */ /* 0x002fea0000300000 */
.L_x_84:
[----:B-1----:R-:W-:-:S04]  /*49f0*/  ULEA UR4, UR56, UR21, 0x3 ;  /* 0x0000001538047291 */ /* 0x002fc8000f8e18ff */
[----:B------:R-:W-:-:S09]  /*4a00*/  UIADD3 UR4, UPT, UPT, UR4, 0x28038, URZ ;  /* 0x0002803804047890 */ /* 0x000fd2000fffe0ff */
[----:B------:R1:W-:Y:S01]  /*4a10*/  UTCBAR [UR4], URZ ;  /* 0x000000ff040073e9 */ /* 0x0003e200080000ff */
[----:B------:R-:W-:Y:S05]  /*4a20*/  BRA.U UP4, `(.L_x_85) ;  /* 0x0000000104047547 */ /* 0x000fea000b800000 */
[----:B-1----:R-:W-:Y:S05]  /*4a30*/  BPT.TRAP 0x1 ;  /* 0x000000040000795c */ /* 0x002fea0000300000 */
.L_x_85:
[----:B-1----:R-:W-:-:S09]  /*4a40*/  UIADD3 UR4, UPT, UPT, UR21, 0x28050, URZ ;  /* 0x0002805015047890 */ /* 0x002fd2000fffe0ff */
[----:B------:R1:W-:Y:S01]  /*4a50*/  UTCBAR [UR4], URZ ;  /* 0x000000ff040073e9 */ /* 0x0003e200080000ff */
[----:B------:R-:W-:Y:S05]  /*4a60*/  BRA.U UP3, `(.L_x_86) ;  /* 0x0000000103047547 */ /* 0x000fea000b800000 */
[----:B-1----:R-:W-:Y:S05]  /*4a70*/  BPT.TRAP 0x1 ;  /* 0x000000040000795c */ /* 0x002fea0000300000 */
.L_x_86:
[----:B------:R-:W-:-:S13]  /*4a80*/  ELECT P0, URZ, PT ;  /* 0x0000000000ff782f */ /* 0x000fda0003800000 */
[----:B-1----:R-:W-:Y:S05]  /*4a90*/  @!P0 EXIT ;  /* 0x000000000000894d */ /* 0x002fea0003800000 */
[----:B------:R-:W-:-:S09]  /*4aa0*/  UIADD3 UR4, UPT, UPT, UR21, 0x28060, URZ ;  /* 0x0002806015047890 */ /* 0x000fd2000fffe0ff */
[----:B------:R1:W-:Y:S01]  /*4ab0*/  UTCBAR [UR4], URZ ;  /* 0x000000ff040073e9 */ /* 0x0003e200080000ff */
[----:B------:R-:W-:Y:S01]  /*4ac0*/  NOP ;  /* 0x0000000000007918 */ /* 0x000fe20000000000 */
[----:B-1----:R-:W-:Y:S05]  /*4ad0*/  EXIT ;  /* 0x000000000000794d */ /* 0x002fea0003800000 */
.L_x_28:
[----:B------:R-:W-:-:S08]  /*4ae0*/  NOP ;  /* 0x0000000000007918 */ /* 0x000fd00000000000 */
[----:B------:R-:W1:-:S00]  /*4af0*/  USETMAXREG.DEALLOC.CTAPOOL 0x60 ;  /* 0x00000060000079c8 */ /* 0x000e4000080e0500 */
[----:B------:R-:W2:Y:S01]  /*4b00*/  S2UR UR36, SR_CTAID.X ;  /* 0x00000000002479c3 */ /* 0x000ea20000002500 */
[----:B------:R-:W3:Y:S01]  /*4b10*/  LDCU UR4, c[0x0][0x380] ;  /* 0x00007000ff0477ac */ /* 0x000ee20008000800 */
[----:B--2---:R-:W-:-:S04]  /*4b20*/  USHF.L.U32 UR37, UR36, 0x8, URZ ;  /* 0x0000000824257899 */ /* 0x004fc800080006ff */
[----:B---3--:R-:W-:-:S06]  /*4b30*/  UISETP.GE.U32.AND UP0, UPT, UR37, UR4, UPT ;  /* 0x000000042500728c */ /* 0x008fcc000bf06070 */
[----:B------:R-:W-:-:S13]  /*4b40*/  PLOP3.LUT P0, PT, PT, PT, UP0, 0x80, 0x8 ;  /* 0x000000000008781c */ /* 0x000fda0003f0f008 */
[----:B-1----:R-:W-:Y:S05]  /*4b50*/  @P0 EXIT ;  /* 0x000000000000094d */ /* 0x002fea0003800000 */
[----:B------:R-:W1:Y:S01]  /*4b60*/  LDCU UR4, c[0x0][0x384] ;  /* 0x00007080ff0477ac */ /* 0x000e620008000800 */
[----:B------:R-:W2:Y:S01]  /*4b70*/  LDCU.64 UR46, c[0x0][0x358] ;  /* 0x00006b00ff2e77ac */ /* 0x000ea20008000a00 */
[----:B-1----:R-:W-:-:S09]  /*4b80*/  UISETP.NE.AND UP0, UPT, UR4, URZ, UPT ;  /* 0x000000ff0400728c */ /* 0x002fd2000bf05270 */
[----:B--2---:R-:W-:Y:S05]  /*4b90*/  BRA.U UP0, `(.L_x_87) ;  /* 0x0000005500d47547 */ /* 0x004fea000b800000 */
[----:B------:R-:W-:-:S09]  /*4ba0*/  UISETP.NE.AND UP0, UPT, UR41, URZ, UPT ;  /* 0x000000ff2900728c */ /* 0x000fd2000bf05270 */
[----:B------:R-:W-:Y:S05]  /*4bb0*/  BRA.U UP0, `(.L_x_88) ;  /* 0x0000000100047547 */ /* 0x000fea000b800000 */
[----:B------:R-:W-:Y:S05]  /*4bc0*/  BPT.TRAP 0x1 ;  /* 0x000000040000795c */ /* 0x000fea0000300000 */
.L_x_88:
[----:B------:R-:W1:Y:S01]  /*4bd0*/  S2R R17, SR_CgaCtaId ;  /* 0x0000000000117919 */ /* 0x000e620000008800 */
[----:B------:R-:W-:Y:S01]  /*4be0*/  IMAD.MOV.U32 R0, RZ, RZ, 0x1 ;  /* 0x00000001ff007424 */ /* 0x000fe200078e00ff */
[----:B------:R-:W-:Y:S02]  /*4bf0*/  MOV R2, 0x400 ;  /* 0x0000040000027802 */ /* 0x000fe40000000f00 */
[----:B------:R-:W-:Y:S02]  /*4c00*/  LOP3.LUT P1, R18, R16, 0x7f, RZ, 0xc0, !PT ;  /* 0x0000007f10127812 */ /* 0x000fe4000782c0ff */
[----:B------:R-:W-:Y:S02]  /*4c10*/  SHF.L.U32 R0, R0, 0x1f, RZ ;  /* 0x0000001f00007819 */ /* 0x000fe400000006ff */
[----:B-1----:R-:W-:-:S04]  /*4c20*/  LEA R17, R17, R2, 0x18 ;  /* 0x0000000211117211 */ /* 0x002fc800078ec0ff */
[----:B------:R-:W1:Y:S02]  /*4c30*/  SYNCS.PHASECHK.TRANS64.TRYWAIT P0, [R17+URZ+0x280c0], R0 ;  /* 0x0280c000110075a7 */ /* 0x000e6400080011ff */
[----:B-1----:R-:W-:Y:S05]  /*4c40*/  @!P0 BRA `(.L_x_89) ;  /* 0x000001e000488947 */ /* 0x002fea0003800000 */
.L_x_429:
[----:B------:R-:W-:Y:S04]  /*4c50*/  BSSY.RECONVERGENT B6, `(.L_x_90) ;  /* 0x000023d000067945 */ /* 0x000fe80003800200 */
[----:B------:R-:W-:Y:S05]  /*4c60*/  @P1 BRA `(.L_x_91) ;  /* 0x0000002000ec1947 */ /* 0x000fea0003800000 */
[----:B------:R-:W2:Y:S01]  /*4c70*/  S2UR UR4, SR_CTAID.Z ;  /* 0x00000000000479c3 */ /* 0x000ea20000002700 */
[----:B------:R-:W2:Y:S01]  /*4c80*/  LDCU UR5, c[0x0][0x370] ;  /* 0x00006e00ff0577ac */ /* 0x000ea20008000800 */
[----:B------:R-:W3:Y:S06]  /*4c90*/  LDCU UR6, c[0x0][0x374] ;  /* 0x00006e80ff0677ac */ /* 0x000eec0008000800 */
[----:B------:R-:W4:Y:S01]  /*4ca0*/  S2UR UR7, SR_CTAID.Y ;  /* 0x00000000000779c3 */ /* 0x000f220000002600 */
[----:B--2---:R-:W-:-:S04]  /*4cb0*/  UIMAD UR4, UR5, UR4, URZ ;  /* 0x00000004050472a4 */ /* 0x004fc8000f8e02ff */
[----:B------:R-:W-:Y:S02]  /*4cc0*/  UIADD3 UR4, UPT, UPT, URZ, -UR4, URZ ;  /* 0x80000004ff047290 */ /* 0x000fe4000fffe0ff */
[----:B----4-:R-:W-:Y:S02]  /*4cd0*/  UIMAD UR5, UR5, UR7, UR36 ;  /* 0x00000007050572a4 */ /* 0x010fe4000f8e0224 */
[----:B---3--:R-:W-:-:S04]  /*4ce0*/  UIMAD UR4, UR4, UR6, URZ ;  /* 0x00000006040472a4 */ /* 0x008fc8000f8e02ff */
[----:B------:R-:W-:-:S09]  /*4cf0*/  UISETP.NE.AND UP0, UPT, UR5, UR4, UPT ;  /* 0x000000040500728c */ /* 0x000fd2000bf05270 */
[----:B------:R-:W-:Y:S05]  /*4d00*/  BRA.U UP0, `(.L_x_91) ;  /* 0x0000002100c47547 */ /* 0x000fea000b800000 */
[----:B------:R-:W2:Y:S01]  /*4d10*/  LDC.64 R8, c[0x4][0xa0] ;  /* 0x01002800ff087b82 */ /* 0x000ea20000000a00 */
[----:B------:R-:W-:Y:S01]  /*4d20*/  MOV R25, 0x0 ;  /* 0x0000000000197802 */ /* 0x000fe20000000f00 */
[----:B------:R-:W3:Y:S01]  /*4d30*/  LDCU.64 UR4, c[0x4][0xd0] ;  /* 0x01001a00ff0477ac */ /* 0x000ee20008000a00 */
[----:B------:R-:W-:Y:S01]  /*4d40*/  IADD3 R24, P0, PT, R22, 0x8, RZ ;  /* 0x0000000816187810 */ /* 0x000fe20007f1e0ff */
[----:B------:R-:W-:Y:S01]  /*4d50*/  IMAD.MOV.U32 R6, RZ, RZ, R22 ;  /* 0x000000ffff067224 */ /* 0x000fe200078e0016 */
[----:B------:R-:W-:-:S03]  /*4d60*/  MOV R7, R19 ;  /* 0x0000001300077202 */ /* 0x000fc60000000f00 */
[----:B------:R4:W1:Y:S01]  /*4d70*/  LDC.64 R2, c[0x4][R25] ;  /* 0x0100000019027b82 */ /* 0x0008620000000a00 */
[----:B------:R-:W-:Y:S02]  /*4d80*/  IMAD.X R23, RZ, RZ, R19, P0 ;  /* 0x000000ffff177224 */ /* 0x000fe400000e0613 */
[----:B---3--:R-:W-:Y:S01]  /*4d90*/  IMAD.U32 R4, RZ, RZ, UR4 ;  /* 0x00000004ff047e24 */ /* 0x008fe2000f8e00ff */
[----:B------:R-:W-:Y:S01]  /*4da0*/  MOV R5, UR5 ;  /* 0x0000000500057c02 */ /* 0x000fe20008000f00 */
[----:B--2---:R4:W-:Y:S04]  /*4db0*/  STL.64 [R1], R8 ;  /* 0x0000000801007387 */ /* 0x0049e80000100a00 */
[----:B------:R-:W-:-:S07]  /*4dc0*/  LEPC R20, `(.L_x_92) ;  /* 0x000000001014794e */ /* 0x000fce0000000000 */
[----:B-1--4-:R-:W-:Y:S05]  /*4dd0*/  CALL.ABS.NOINC R2 ;  /* 0x0000000002007343 */ /* 0x012fea0003c00000 */
.L_x_92:
[----:B------:R-:W-:Y:S01]  /*4de0*/  IMAD.MOV.U32 R2, RZ, RZ, 0x3 ;  /* 0x00000003ff027424 */ /* 0x000fe200078e00ff */
[----:B------:R1:W2:Y:S01]  /*4df0*/  LDC.64 R8, c[0x4][R25] ;  /* 0x0100000019087b82 */ /* 0x0002a20000000a00 */
[----:B------:R-:W-:Y:S01]  /*4e00*/  IMAD.MOV.U32 R3, RZ, RZ, 0x4 ;  /* 0x00000004ff037424 */ /* 0x000fe200078e00ff */
[----:B------:R-:W3:Y:S01]  /*4e10*/  LDCU.64 UR4, c[0x4][0xe8] ;  /* 0x01001d00ff0477ac */ /* 0x000ee20008000a00 */
[----:B------:R-:W-:Y:S01]  /*4e20*/  MOV R6, R24 ;  /* 0x0000001800067202 */ /* 0x000fe20000000f00 */
[----:B------:R1:W-:Y:S01]  /*4e30*/  STL [R1+0x10], R2 ;  /* 0x0000100201007387 */ /* 0x0003e20000100800 */
[----:B------:R-:W-:-:S03]  /*4e40*/  MOV R7, R23 ;  /* 0x0000001700077202 */ /* 0x000fc60000000f00 */
[----:B------:R1:W-:Y:S01]  /*4e50*/  STL.64 [R1+0x8], R2 ;  /* 0x0000080201007387 */ /* 0x0003e20000100a00 */
[----:B---3--:R-:W-:Y:S01]  /*4e60*/  MOV R4, UR4 ;  /* 0x0000000400047c02 */ /* 0x008fe20008000f00 */
[----:B------:R-:W-:Y:S02]  /*4e70*/  IMAD.U32 R5, RZ, RZ, UR5 ;  /* 0x00000005ff057e24 */ /* 0x000fe4000f8e00ff */
[----:B------:R-:W-:-:S07]  /*4e80*/  LEPC R20, `(.L_x_93) ;  /* 0x000000001014794e */ /* 0x000fce0000000000 */
[----:B-12---:R-:W-:Y:S05]  /*4e90*/  CALL.ABS.NOINC R8 ;  /* 0x0000000008007343 */ /* 0x006fea0003c00000 */
.L_x_93:
[----:B------:R1:W2:Y:S01]  /*4ea0*/  LDC.64 R2, c[0x4][R25] ;  /* 0x0100000019027b82 */ /* 0x0002a20000000a00 */
[----:B------:R-:W3:Y:S01]  /*4eb0*/  LDCU.64 UR4, c[0x4][0xe0] ;  /* 0x01001c00ff0477ac */ /* 0x000ee20008000a00 */
[----:B------:R-:W-:Y:S01]  /*4ec0*/  CS2R R6, SRZ ;  /* 0x0000000000067805 */ /* 0x000fe2000001ff00 */
[----:B---3--:R-:W-:Y:S01]  /*4ed0*/  IMAD.U32 R4, RZ, RZ, UR4 ;  /* 0x00000004ff047e24 */ /* 0x008fe2000f8e00ff */
[----:B------:R-:W-:-:S04]  /*4ee0*/  MOV R5, UR5 ;  /* 0x0000000500057c02 */ /* 0x000fc80008000f00 */
[----:B------:R-:W-:-:S07]  /*4ef0*/  LEPC R20, `(.L_x_94) ;  /* 0x000000001014794e */ /* 0x000fce0000000000 */
[----:B-12---:R-:W-:Y:S05]  /*4f00*/  CALL.ABS.NOINC R2 ;  /* 0x0000000002007343 */ /* 0x006fea0003c00000 */
.L_x_94:
[----:B------:R1:W2:Y:S01]  /*4f10*/  LDC.64 R2, c[0x4][R25] ;  /* 0x0100000019027b82 */ /* 0x0002a20000000a00 */
[----:B------:R-:W3:Y:S01]  /*4f20*/  LDCU.64 UR4, c[0x4][0xf0] ;  /* 0x01001e00ff0477ac */ /* 0x000ee20008000a00 */
[----:B------:R-:W-:Y:S01]  /*4f30*/  CS2R R6, SRZ ;  /* 0x0000000000067805 */ /* 0x000fe2000001ff00 */
[----:B---3--:R-:W-:Y:S01]  /*4f40*/  IMAD.U32 R4, RZ, RZ, UR4 ;  /* 0x00000004ff047e24 */ /* 0x008fe2000f8e00ff */
[----:B------:R-:W-:-:S04]  /*4f50*/  MOV R5, UR5 ;  /* 0x0000000500057c02 */ /* 0x000fc80008000f00 */
[----:B------:R-:W-:-:S07]  /*4f60*/  LEPC R20, `(.L_x_95) ;  /* 0x000000001014794e */ /* 0x000fce0000000000 */
[----:B-12---:R-:W-:Y:S05]  /*4f70*/  CALL.ABS.NOINC R2 ;  /* 0x0000000002007343 */ /* 0x006fea0003c00000 */
.L_x_95:
[----:B------:R1:W2:Y:S01]  /*4f80*/  LDC.64 R2, c[0x4][R25] ;  /* 0x0100000019027b82 */ /* 0x0002a20000000a00 */
[----:B------:R-:W3:Y:S01]  /*4f90*/  LDCU.64 UR4, c[0x4][0xf8] ;  /* 0x01001f00ff0477ac */ /* 0x000ee20008000a00 */
[----:B------:R-:W-:Y:S01]  /*4fa0*/  CS2R R6, SRZ ;  /* 0x0000000000067805 */ /* 0x000fe2000001ff00 */
[----:B---3--:R-:W-:Y:S01]  /*4fb0*/  IMAD.U32 R4, RZ, RZ, UR4 ;  /* 0x00000004ff047e24 */ /* 0x008fe2000f8e00ff */
[----:B------:R-:W-:-:S04]  /*4fc0*/  MOV R5, UR5 ;  /* 0x0000000500057c02 */ /* 0x000fc80008000f00 */
[----:B------:R-:W-:-:S07]  /*4fd0*/  LEPC R20, `(.L_x_96) ;  /* 0x000000001014794e */ /* 0x000fce0000000000 */
[----:B-12---:R-:W-:Y:S05]  /*4fe0*/  CALL.ABS.NOINC R2 ;  /* 0x0000000002007343 */ /* 0x006fea0003c00000 */
.L_x_96:
[----:B------:R-:W-:Y:S01]  /*4ff0*/  HFMA2 R0, -RZ, RZ, 0, 9.5367431640625e-07 ;  /* 0x00000010ff007431 */ /* 0x000fe200000001ff */
[----:B------:R1:W2:Y:S01]  /*5000*/  LDC.64 R2, c[0x4][R25] ;  /* 0x0100000019027b82 */ /* 0x0002a20000000a00 */
[----:B------:R-:W3:Y:S01]  /*5010*/  LDCU.64 UR4, c[0x4][0xc8] ;  /* 0x01001900ff0477ac */ /* 0x000ee20008000a00 */
[----:B------:R-:W-:Y:S01]  /*5020*/  MOV R6, R22 ;  /* 0x0000001600067202 */ /* 0x000fe20000000f00 */
[----:B------:R-:W-:Y:S01]  /*5030*/  IMAD.MOV.U32 R7, RZ, RZ, R19 ;  /* 0x000000ffff077224 */ /* 0x000fe200078e0013 */
[----:B------:R1:W-:Y:S01]  /*5040*/  STL [R1], R0 ;  /* 0x0000000001007387 */ /* 0x0003e20000100800 */
[----:B---3--:R-:W-:Y:S01]  /*5050*/  MOV R4, UR4 ;  /* 0x0000000400047c02 */ /* 0x008fe20008000f00 */
[----:B------:R-:W-:-:S04]  /*5060*/  IMAD.U32 R5, RZ, RZ, UR5 ;  /* 0x00000005ff057e24 */ /* 0x000fc8000f8e00ff */
[----:B------:R-:W-:-:S07]  /*5070*/  LEPC R20, `(.L_x_97) ;  /* 0x000000001014794e */ /* 0x000fce0000000000 */
[----:B-12---:R-:W-:Y:S05]  /*5080*/  CALL.ABS.NOINC R2 ;  /* 0x0000000002007343 */ /* 0x006fea0003c00000 */
.L_x_97:
[----:B------:R-:W1:Y:S01]  /*5090*/  S2R R0, SR_SWINHI ;  /* 0x0000000000007919 */ /* 0x000e620000002f00 */
[----:B------:R2:W3:Y:S01]  /*50a0*/  LDC.64 R2, c[0x4][R25] ;  /* 0x0100000019027b82 */ /* 0x0004e20000000a00 */
[----:B------:R-:W4:Y:S01]  /*50b0*/  LDCU.64 UR4, c[0x4][0x100] ;  /* 0x01002000ff0477ac */ /* 0x000f220008000a00 */
[----:B------:R-:W-:Y:S02]  /*50c0*/  MOV R6, R22 ;  /* 0x0000001600067202 */ /* 0x000fe40000000f00 */
[----:B------:R-:W-:Y:S01]  /*50d0*/  MOV R7, R19 ;  /* 0x0000001300077202 */ /* 0x000fe20000000f00 */
[----:B----4-:R-:W-:Y:S02]  /*50e0*/  IMAD.U32 R4, RZ, RZ, UR4 ;  /* 0x00000004ff047e24 */ /* 0x010fe4000f8e00ff */
[----:B------:R-:W-:Y:S01]  /*50f0*/  IMAD.U32 R5, RZ, RZ, UR5 ;  /* 0x00000005ff057e24 */ /* 0x000fe2000f8e00ff */
[----:B------:R-:W-:Y:S02]  /*5100*/  MOV R8, R17 ;  /* 0x0000001100087202 */ /* 0x000fe40000000f00 */
[----:B-1----:R-:W-:-:S05]  /*5110*/  MOV R9, R0 ;  /* 0x0000000000097202 */ /* 0x002fca0000000f00 */
[----:B------:R2:W-:Y:S02]  /*5120*/  STL.64 [R1], R8 ;  /* 0x0000000801007387 */ /* 0x0005e40000100a00 */
[----:B------:R-:W-:-:S07]  /*5130*/  LEPC R20, `(.L_x_98) ;  /* 0x000000001014794e */ /* 0x000fce0000000000 */
[----:B--23--:R-:W-:Y:S05]  /*5140*/  CALL.ABS.NOINC R2 ;  /* 0x0000000002007343 */ /* 0x00cfea0003c00000 */
.L_x_98:
[----:B------:R-:W1:Y:S01]  /*5150*/  LDC.64 R8, c[0x4][0xd8] ;  /* 0x01003600ff087b82 */ /* 0x000e620000000a00 */
[----:B------:R-:W2:Y:S01]  /*5160*/  LDCU.64 UR4, c[0x4][0xd0] ;  /* 0x01001a00ff0477ac */ /* 0x000ea20008000a00 */
[----:B------:R-:W-:Y:S02]  /*5170*/  MOV R6, R22 ;  /* 0x0000001600067202 */ /* 0x000fe40000000f00 */
[----:B------:R-:W-:-:S04]  /*5180*/  MOV R7, R19 ;  /* 0x0000001300077202 */ /* 0x000fc80000000f00 */
[----:B------:R3:W4:Y:S01]  /*5190*/  LDC.64 R2, c[0x4][R25] ;  /* 0x0100000019027b82 */ /* 0x0007220000000a00 */
[----:B--2---:R-:W-:Y:S02]  /*51a0*/  IMAD.U32 R4, RZ, RZ, UR4 ;  /* 0x00000004ff047e24 */ /* 0x004fe4000f8e00ff */
[----:B------:R-:W-:Y:S01]  /*51b0*/  IMAD.U32 R5, RZ, RZ, UR5 ;  /* 0x00000005ff057e24 */ /* 0x000fe2000f8e00ff */
[----:B-1----:R3:W-:Y:S04]  /*51c0*/  STL.64 [R1], R8 ;  /* 0x0000000801007387 */ /* 0x0027e80000100a00 */
[----:B------:R-:W-:-:S07]  /*51d0*/  LEPC R20, `(.L_x_99) ;  /* 0x000000001014794e */ /* 0x000fce0000000000 */
[----:B---34-:R-:W-:Y:S05]  /*51e0*/  CALL.ABS.NOINC R2 ;  /* 0x0000000002007343 */ /* 0x018fea0003c00000 */
.L_x_99:
[----:B------:R-:W-:Y:S01]  /*51f0*/  HFMA2 R0, -RZ, RZ, 0, 2.384185791015625e-06 ;  /* 0x00000028ff007431 */ /* 0x000fe200000001ff */
        /* <DEDUP_REMOVED lines=9> */
.L_x_100:
        /* <DEDUP_REMOVED lines=10> */
.L_x_101:
[----:B------:R1:W2:Y:S01]  /*5330*/  LDC.64 R2, c[0x4][R25] ;  /* 0x0100000019027b82 */ /* 0x0002a20000000a00 */
[----:B------:R-:W3:Y:S01]  /*5340*/  LDCU.64 UR4, c[0x4][0xe0] ;  /* 0x01001c00ff0477ac */ /* 0x000ee20008000a00 */
[----:B------:R-:W-:Y:S01]  /*5350*/  CS2R R6, SRZ ;  /* 0x0000000000067805 */ /* 0x000fe2000001ff00 */
[----:B---3--:R-:W-:Y:S01]  /*5360*/  IMAD.U32 R4, RZ, RZ, UR4 ;  /* 0x00000004ff047e24 */ /* 0x008fe2000f8e00ff */
[----:B------:R-:W-:-:S04]  /*5370*/  MOV R5, UR5 ;  /* 0x0000000500057c02 */ /* 0x000fc80008000f00 */
[----:B------:R-:W-:-:S07]  /*5380*/  LEPC R20, `(.L_x_102) ;  /* 0x000000001014794e */ /* 0x000fce0000000000 */
[----:B-12---:R-:W-:Y:S05]  /*5390*/  CALL.ABS.NOINC R2 ;  /* 0x0000000002007343 */ /* 0x006fea0003c00000 */
.L_x_102:
[----:B------:R-:W-:Y:S01]  /*53a0*/  HFMA2 R0, -RZ, RZ, 0, 4.76837158203125e-07 ;  /* 0x00000008ff007431 */ /* 0x000fe200000001ff */
        /* <DEDUP_REMOVED lines=9> */
.L_x_103:
[----:B------:R-:W-:Y:S01]  /*5440*/  HFMA2 R0, -RZ, RZ, 0, 2.6226043701171875e-06 ;  /* 0x0000002cff007431 */ /* 0x000fe200000001ff */
        /* <DEDUP_REMOVED lines=9> */
.L_x_104:
[----:B------:R1:W2:Y:S01]  /*54e0*/  LDC.64 R2, c[0x4][R25] ;  /* 0x0100000019027b82 */ /* 0x0002a20000000a00 */
[----:B------:R-:W3:Y:S01]  /*54f0*/  LDCU.64 UR4, c[0x4][0xe0] ;  /* 0x01001c00ff0477ac */ /* 0x000ee20008000a00 */
[----:B------:R-:W-:Y:S01]  /*5500*/  CS2R R6, SRZ ;  /* 0x0000000000067805 */ /* 0x000fe2000001ff00 */
[----:B---3--:R-:W-:Y:S01]  /*5510*/  IMAD.U32 R4, RZ, RZ, UR4 ;  /* 0x00000004ff047e24 */ /* 0x008fe2000f8e00ff */
[----:B------:R-:W-:-:S04]  /*5520*/  MOV R5, UR5 ;  /* 0x0000000500057c02 */ /* 0x000fc80008000f00 */
[----:B------:R-:W-:-:S07]  /*5530*/  LEPC R20, `(.L_x_105) ;  /* 0x000000001014794e */ /* 0x000fce0000000000 */
[----:B-12---:R-:W-:Y:S05]  /*5540*/  CALL.ABS.NOINC R2 ;  /* 0x0000000002007343 */ /* 0x006fea0003c00000 */
.L_x_105:
        /* <DEDUP_REMOVED lines=10> */
.L_x_106:
[----:B------:R-:W-:Y:S01]  /*55f0*/  HFMA2 R0, -RZ, RZ, 0, 2.443790435791015625e-06 ;  /* 0x00000029ff007431 */ /* 0x000fe200000001ff */
        /* <DEDUP_REMOVED lines=9> */
.L_x_107:
        /* <DEDUP_REMOVED lines=10> */
.L_x_108:
        /* <DEDUP_REMOVED lines=10> */
.L_x_109:
[----:B------:R1:W2:Y:S01]  /*57d0*/  LDC.64 R2, c[0x4][R25] ;  /* 0x0100000019027b82 */ /* 0x0002a20000000a00 */
[----:B------:R-:W3:Y:S01]  /*57e0*/  LDCU.64 UR4, c[0x4][0xe0] ;  /* 0x01001c00ff0477ac */ /* 0x000ee20008000a00 */
[----:B------:R-:W-:Y:S01]  /*57f0*/  CS2R R6, SRZ ;  /* 0x0000000000067805 */ /* 0x000fe2000001ff00 */
[----:B---3--:R-:W-:Y:S01]  /*5800*/  IMAD.U32 R4, RZ, RZ, UR4 ;  /* 0x00000004ff047e24 */ /* 0x008fe2000f8e00ff */
[----:B------:R-:W-:-:S04]  /*5810*/  MOV R5, UR5 ;  /* 0x0000000500057c02 */ /* 0x000fc80008000f00 */
[----:B------:R-:W-:-:S07]  /*5820*/  LEPC R20, `(.L_x_110) ;  /* 0x000000001014794e */ /* 0x000fce0000000000 */
[----:B-12---:R-:W-:Y:S05]  /*5830*/  CALL.ABS.NOINC R2 ;  /* 0x0000000002007343 */ /* 0x006fea0003c00000 */
.L_x_110:
[----:B------:R-:W-:Y:S01]  /*5840*/  HFMA2 R0, -RZ, RZ, 0, 3.814697265625e-06 ;  /* 0x00000040ff007431 */ /* 0x000fe200000001ff */
        /* <DEDUP_REMOVED lines=9> */
.L_x_111:
        /* <DEDUP_REMOVED lines=10> */
.L_x_112:
[----:B------:R1:W2:Y:S01]  /*5980*/  LDC.64 R2, c[0x4][R25] ;  /* 0x0100000019027b82 */ /* 0x0002a20000000a00 */
[----:B------:R-:W3:Y:S01]  /*5990*/  LDCU.64 UR4, c[0x4][0xe0] ;  /* 0x01001c00ff0477ac */ /* 0x000ee20008000a00 */
[----:B------:R-:W-:Y:S01]  /*59a0*/  CS2R R6, SRZ ;  /* 0x0000000000067805 */ /* 0x000fe2000001ff00 */
[----:B---3--:R-:W-:Y:S01]  /*59b0*/  IMAD.U32 R4, RZ, RZ, UR4 ;  /* 0x00000004ff047e24 */ /* 0x008fe2000f8e00ff */
[----:B------:R-:W-:-:S04]  /*59c0*/  MOV R5, UR5 ;  /* 0x0000000500057c02 */ /* 0x000fc80008000f00 */
[----:B------:R-:W-:-:S07]  /*59d0*/  LEPC R20, `(.L_x_113) ;  /* 0x000000001014794e */ /* 0x000fce0000000000 */
[----:B-12---:R-:W-:Y:S05]  /*59e0*/  CALL.ABS.NOINC R2 ;  /* 0x0000000002007343 */ /* 0x006fea0003c00000 */
.L_x_113:
[----:B------:R-:W-:Y:S01]  /*59f0*/  HFMA2 R0, -RZ, RZ, 0, 1.1920928955078125e-07 ;  /* 0x00000002ff007431 */ /* 0x000fe200000001ff */
        /* <DEDUP_REMOVED lines=9> */
.L_x_114:
        /* <DEDUP_REMOVED lines=10> */
.L_x_115:
        /* <DEDUP_REMOVED lines=10> */
.L_x_116:
        /* <DEDUP_REMOVED lines=10> */
.L_x_117:
[----:B------:R1:W2:Y:S01]  /*5c70*/  LDC.64 R2, c[0x4][R25] ;  /* 0x0100000019027b82 */ /* 0x0002a20000000a00 */
[----:B------:R-:W3:Y:S01]  /*5c80*/  LDCU.64 UR4, c[0x4][0xe0] ;  /* 0x01001c00ff0477ac */ /* 0x000ee20008000a00 */
[----:B------:R-:W-:Y:S01]  /*5c90*/  CS2R R6, SRZ ;  /* 0x0000000000067805 */ /* 0x000fe2000001ff00 */
[----:B---3--:R-:W-:Y:S01]  /*5ca0*/  IMAD.U32 R4, RZ, RZ, UR4 ;  /* 0x00000004ff047e24 */ /* 0x008fe2000f8e00ff */
[----:B------:R-:W-:-:S04]  /*5cb0*/  MOV R5, UR5 ;  /* 0x0000000500057c02 */ /* 0x000fc80008000f00 */
[----:B------:R-:W-:-:S07]  /*5cc0*/  LEPC R20, `(.L_x_118) ;  /* 0x000000001014794e */ /* 0x000fce0000000000 */
[----:B-12---:R-:W-:Y:S05]  /*5cd0*/  CALL.ABS.NOINC R2 ;  /* 0x0000000002007343 */ /* 0x006fea0003c00000 */
.L_x_118:
[----:B------:R-:W-:Y:S01]  /*5ce0*/  HFMA2 R0, -RZ, RZ, 0, 5.9604644775390625e-08 ;  /* 0x00000001ff007431 */ /* 0x000fe200000001ff */
        /* <DEDUP_REMOVED lines=9> */
.L_x_119:
        /* <DEDUP_REMOVED lines=10> */
.L_x_120:
[----:B------:R1:W2:Y:S01]  /*5e20*/  LDC.64 R2, c[0x4][R25] ;  /* 0x0100000019027b82 */ /* 0x0002a20000000a00 */
[----:B------:R-:W3:Y:S01]  /*5e30*/  LDCU.64 UR4, c[0x4][0xe0] ;  /* 0x01001c00ff0477ac */ /* 0x000ee20008000a00 */
[----:B------:R-:W-:Y:S01]  /*5e40*/  CS2R R6, SRZ ;  /* 0x0000000000067805 */ /* 0x000fe2000001ff00 */
[----:B---3--:R-:W-:Y:S01]  /*5e50*/  IMAD.U32 R4, RZ, RZ, UR4 ;  /* 0x00000004ff047e24 */ /* 0x008fe2000f8e00ff */
[----:B------:R-:W-:-:S04]  /*5e60*/  MOV R5, UR5 ;  /* 0x0000000500057c02 */ /* 0x000fc80008000f00 */
[----:B------:R-:W-:-:S07]  /*5e70*/  LEPC R20, `(.L_x_121) ;  /* 0x000000001014794e */ /* 0x000fce0000000000 */
[----:B-12---:R-:W-:Y:S05]  /*5e80*/  CALL.ABS.NOINC R2 ;  /* 0x0000000002007343 */ /* 0x006fea0003c00000 */
.L_x_121:
        /* <DEDUP_REMOVED lines=10> */
.L_x_122:
        /* <DEDUP_REMOVED lines=10> */
.L_x_123:
        /* <DEDUP_REMOVED lines=10> */
.L_x_124:
        /* <DEDUP_REMOVED lines=10> */
.L_x_125:
        /* <DEDUP_REMOVED lines=10> */
.L_x_126:
        /* <DEDUP_REMOVED lines=10> */
.L_x_127:
[----:B------:R1:W2:Y:S01]  /*6250*/  LDC.64 R2, c[0x4][R25] ;  /* 0x0100000019027b82 */ /* 0x0002a20000000a00 */
[----:B------:R-:W3:Y:S01]  /*6260*/  LDCU.64 UR4, c[0x4][0xe0] ;  /* 0x01001c00ff0477ac */ /* 0x000ee20008000a00 */
[----:B------:R-:W-:Y:S01]  /*6270*/  CS2R R6, SRZ ;  /* 0x0000000000067805 */ /* 0x000fe2000001ff00 */
[----:B---3--:R-:W-:Y:S01]  /*6280*/  IMAD.U32 R4, RZ, RZ, UR4 ;  /* 0x00000004ff047e24 */ /* 0x008fe2000f8e00ff */
[----:B------:R-:W-:-:S04]  /*6290*/  MOV R5, UR5 ;  /* 0x0000000500057c02 */ /* 0x000fc80008000f00 */
[----:B------:R-:W-:-:S07]  /*62a0*/  LEPC R20, `(.L_x_128) ;  /* 0x000000001014794e */ /* 0x000fce0000000000 */
[----:B-12---:R-:W-:Y:S05]  /*62b0*/  CALL.ABS.NOINC R2 ;  /* 0x0000000002007343 */ /* 0x006fea0003c00000 */
.L_x_128:
        /* <DEDUP_REMOVED lines=10> */
.L_x_129:
        /* <DEDUP_REMOVED lines=10> */
.L_x_130:
[----:B------:R1:W2:Y:S01]  /*6400*/  LDC.64 R2, c[0x4][R25] ;  /* 0x0100000019027b82 */ /* 0x0002a20000000a00 */
[----:B------:R-:W3:Y:S01]  /*6410*/  LDCU.64 UR4, c[0x4][0xe0] ;  /* 0x01001c00ff0477ac */ /* 0x000ee20008000a00 */
[----:B------:R-:W-:Y:S01]  /*6420*/  CS2R R6, SRZ ;  /* 0x0000000000067805 */ /* 0x000fe2000001ff00 */
[----:B---3--:R-:W-:Y:S01]  /*6430*/  IMAD.U32 R4, RZ, RZ, UR4 ;  /* 0x00000004ff047e24 */ /* 0x008fe2000f8e00ff */
[----:B------:R-:W-:-:S04]  /*6440*/  MOV R5, UR5 ;  /* 0x0000000500057c02 */ /* 0x000fc80008000f00 */
[----:B------:R-:W-:-:S07]  /*6450*/  LEPC R20, `(.L_x_131) ;  /* 0x000000001014794e */ /* 0x000fce0000000000 */
[----:B-12---:R-:W-:Y:S05]  /*6460*/  CALL.ABS.NOINC R2 ;  /* 0x0000000002007343 */ /* 0x006fea0003c00000 */
.L_x_131:
[----:B------:R-:W-:Y:S01]  /*6470*/  HFMA2 R0, -RZ, RZ, 0, 6.103515625e-05 ;  /* 0x00000400ff007431 */ /* 0x000fe200000001ff */
        /* <DEDUP_REMOVED lines=9> */
.L_x_132:
        /* <DEDUP_REMOVED lines=10> */
.L_x_133:
        /* <DEDUP_REMOVED lines=10> */
.L_x_134:
        /* <DEDUP_REMOVED lines=10> */
.L_x_135:
[----:B------:R1:W2:Y:S01]  /*66f0*/  LDC.64 R2, c[0x4][R25] ;  /* 0x0100000019027b82 */ /* 0x0002a20000000a00 */
[----:B------:R-:W3:Y:S01]  /*6700*/  LDCU.64 UR4, c[0x4][0xe0] ;  /* 0x01001c00ff0477ac */ /* 0x000ee20008000a00 */
[----:B------:R-:W-:Y:S01]  /*6710*/  CS2R R6, SRZ ;  /* 0x0000000000067805 */ /* 0x000fe2000001ff00 */
[----:B---3--:R-:W-:Y:S01]  /*6720*/  IMAD.U32 R4, RZ, RZ, UR4 ;  /* 0x00000004ff047e24 */ /* 0x008fe2000f8e00ff */
[----:B------:R-:W-:-:S04]  /*6730*/  MOV R5, UR5 ;  /* 0x0000000500057c02 */ /* 0x000fc80008000f00 */
[----:B------:R-:W-:-:S07]  /*6740*/  LEPC R20, `(.L_x_136) ;  /* 0x000000001014794e */ /* 0x000fce0000000000 */
[----:B-12---:R-:W-:Y:S05]  /*6750*/  CALL.ABS.NOINC R2 ;  /* 0x0000000002007343 */ /* 0x006fea0003c00000 */
.L_x_136:
        /* <DEDUP_REMOVED lines=10> */
.L_x_137:
        /* <DEDUP_REMOVED lines=10> */
.L_x_138:
[----:B------:R1:W2:Y:S01]  /*68a0*/  LDC.64 R2, c[0x4][R25] ;  /* 0x0100000019027b82 */ /* 0x0002a20000000a00 */
[----:B------:R-:W3:Y:S01]  /*68b0*/  LDCU.64 UR4, c[0x4][0xe0] ;  /* 0x01001c00ff0477ac */ /* 0x000ee20008000a00 */
[----:B------:R-:W-:Y:S01]  /*68c0*/  CS2R R6, SRZ ;  /* 0x0000000000067805 */ /* 0x000fe2000001ff00 */
[----:B---3--:R-:W-:Y:S01]  /*68d0*/  IMAD.U32 R4, RZ, RZ, UR4 ;  /* 0x00000004ff047e24 */ /* 0x008fe2000f8e00ff */
[----:B------:R-:W-:-:S04]  /*68e0*/  MOV R5, UR5 ;  /* 0x0000000500057c02 */ /* 0x000fc80008000f00 */
[----:B------:R-:W-:-:S07]  /*68f0*/  LEPC R20, `(.L_x_139) ;  /* 0x000000001014794e */ /* 0x000fce0000000000 */
[----:B-12---:R-:W-:Y:S05]  /*6900*/  CALL.ABS.NOINC R2 ;  /* 0x0000000002007343 */ /* 0x006fea0003c00000 */
.L_x_139:
[----:B------:R-:W-:Y:S01]  /*6910*/  HFMA2 R0, -RZ, RZ, 0, 3.0517578125e-05 ;  /* 0x00000200ff007431 */ /* 0x000fe200000001ff */
        /* <DEDUP_REMOVED lines=9> */
.L_x_140:
        /* <DEDUP_REMOVED lines=10> */
.L_x_141:
        /* <DEDUP_REMOVED lines=10> */
.L_x_142:
        /* <DEDUP_REMOVED lines=10> */
.L_x_143:
[----:B------:R1:W2:Y:S01]  /*6b90*/  LDC.64 R2, c[0x4][R25] ;  /* 0x0100000019027b82 */ /* 0x0002a20000000a00 */
[----:B------:R-:W3:Y:S01]  /*6ba0*/  LDCU.64 UR4, c[0x4][0xe0] ;  /* 0x01001c00ff0477ac */ /* 0x000ee20008000a00 */
[----:B------:R-:W-:Y:S01]  /*6bb0*/  CS2R R6, SRZ ;  /* 0x0000000000067805 */ /* 0x000fe2000001ff00 */
[----:B---3--:R-:W-:Y:S01]  /*6bc0*/  IMAD.U32 R4, RZ, RZ, UR4 ;  /* 0x00000004ff047e24 */ /* 0x008fe2000f8e00ff */
[----:B------:R-:W-:-:S04]  /*6bd0*/  MOV R5, UR5 ;  /* 0x0000000500057c02 */ /* 0x000fc80008000f00 */
[----:B------:R-:W-:-:S07]  /*6be0*/  LEPC R20, `(.L_x_144) ;  /* 0x000000001014794e */ /* 0x000fce0000000000 */
[----:B-12---:R-:W-:Y:S05]  /*6bf0*/  CALL.ABS.NOINC R2 ;  /* 0x0000000002007343 */ /* 0x006fea0003c00000 */
.L_x_144:
[----:B------:R1:W-:Y:S01]  /*6c00*/  STL [R1], RZ ;  /* 0x000000ff01007387 */ /* 0x0003e20000100800 */
[----:B------:R1:W2:Y:S01]  /*6c10*/  LDC.64 R2, c[0x4][R25] ;  /* 0x0100000019027b82 */ /* 0x0002a20000000a00 */
[----:B------:R-:W3:Y:S01]  /*6c20*/  LDCU.64 UR4, c[0x4][0xc8] ;  /* 0x01001900ff0477ac */ /* 0x000ee20008000a00 */
[----:B------:R-:W-:Y:S02]  /*6c30*/  MOV R6, R22 ;  /* 0x0000001600067202 */ /* 0x000fe40000000f00 */
[----:B------:R-:W-:Y:S01]  /*6c40*/  MOV R7, R19 ;  /* 0x0000001300077202 */ /* 0x000fe20000000f00 */
[----:B---3--:R-:W-:Y:S02]  /*6c50*/  IMAD.U32 R4, RZ, RZ, UR4 ;  /* 0x00000004ff047e24 */ /* 0x008fe4000f8e00ff */
[----:B------:R-:W-:Y:S02]  /*6c60*/  IMAD.U32 R5, RZ, RZ, UR5 ;  /* 0x00000005ff057e24 */ /* 0x000fe4000f8e00ff */
[----:B------:R-:W-:-:S07]  /*6c70*/  LEPC R20, `(.L_x_145) ;  /* 0x000000001014794e */ /* 0x000fce0000000000 */
[----:B-12---:R-:W-:Y:S05]  /*6c80*/  CALL.ABS.NOINC R2 ;  /* 0x0000000002007343 */ /* 0x006fea0003c00000 */
.L_x_145:
        /* <DEDUP_REMOVED lines=10> */
.L_x_146:
[----:B------:R1:W2:Y:S01]  /*6d30*/  LDC.64 R2, c[0x4][R25] ;  /* 0x0100000019027b82 */ /* 0x0002a20000000a00 */
[----:B------:R-:W3:Y:S01]  /*6d40*/  LDCU.64 UR4, c[0x4][0xe0] ;  /* 0x01001c00ff0477ac */ /* 0x000ee20008000a00 */
[----:B------:R-:W-:Y:S01]  /*6d50*/  CS2R R6, SRZ ;  /* 0x0000000000067805 */ /* 0x000fe2000001ff00 */
[----:B---3--:R-:W-:Y:S01]  /*6d60*/  IMAD.U32 R4, RZ, RZ, UR4 ;  /* 0x00000004ff047e24 */ /* 0x008fe2000f8e00ff */
[----:B------:R-:W-:-:S04]  /*6d70*/  MOV R5, UR5 ;  /* 0x0000000500057c02 */ /* 0x000fc80008000f00 */
[----:B------:R-:W-:-:S07]  /*6d80*/  LEPC R20, `(.L_x_147) ;  /* 0x000000001014794e */ /* 0x000fce0000000000 */
[----:B-12---:R-:W-:Y:S05]  /*6d90*/  CALL.ABS.NOINC R2 ;  /* 0x0000000002007343 */ /* 0x006fea0003c00000 */
.L_x_147:
[----:B------:R-:W-:Y:S01]  /*6da0*/  HFMA2 R0, -RZ, RZ, 0, 2 ;  /* 0x00004000ff007431 */ /* 0x000fe200000001ff */
        /* <DEDUP_REMOVED lines=9> */
.L_x_148:
        /* <DEDUP_REMOVED lines=10> */
.L_x_149:
        /* <DEDUP_REMOVED lines=10> */
.L_x_150:
        /* <DEDUP_REMOVED lines=10> */
.L_x_91:
[----:B------:R-:W-:Y:S05]  /*7020*/  BSYNC.RECONVERGENT B6 ;  /* 0x0000000000067941 */ /* 0x000fea0003800200 */
.L_x_90:
[----:B-1----:R-:W1:Y:S01]  /*7030*/  S2R R0, SR_SWINHI ;  /* 0x0000000000007919 */ /* 0x002e620000002f00 */
[----:B------:R-:W-:Y:S01]  /*7040*/  IMAD.SHL.U32 R42, R16, 0x2, RZ ;  /* 0x00000002102a7824 */ /* 0x000fe200078e00ff */
[----:B------:R-:W2:Y:S04]  /*7050*/  LDCU.64 UR4, c[0x0][0x880] ;  /* 0x00011000ff0477ac */ /* 0x000ea80008000a00 */
[----:B------:R-:W-:Y:S02]  /*7060*/  LOP3.LUT R42, R42, 0xfe, RZ, 0xc0, !PT ;  /* 0x000000fe2a2a7812 */ /* 0x000fe400078ec0ff */
[----:B--2---:R-:W-:-:S04]  /*7070*/  ISETP.NE.U32.AND P6, PT, RZ, UR4, PT ;  /* 0x00000004ff007c0c */ /* 0x004fc8000bfc5070 */
[----:B------:R-:W-:Y:S02]  /*7080*/  ISETP.NE.AND.EX P6, PT, RZ, UR5, PT, P6 ;  /* 0x00000005ff007c0c */ /* 0x000fe4000bfc5360 */
[----:B------:R-:W-:Y:S02]  /*7090*/  MOV R2, R17 ;  /* 0x0000001100027202 */ /* 0x000fe40000000f00 */
[----:B-1----:R-:W-:-:S03]  /*70a0*/  MOV R3, R0 ;  /* 0x0000000000037202 */ /* 0x002fc60000000f00 */
[----:B------:R-:W-:-:S03]  /*70b0*/  IMAD.WIDE.U32 R42, R42, 0x2, R2 ;  /* 0x000000022a2a7825 */ /* 0x000fc600078e0002 */
[C---:B------:R-:W-:Y:S02]  /*70c0*/  IADD3 R3, P0, PT, R42.reuse, 0x200, RZ ;  /* 0x000002002a037810 */ /* 0x040fe40007f1e0ff */
[C---:B------:R-:W-:Y:S02]  /*70d0*/  IADD3 R5, P2, PT, R42.reuse, 0x800, RZ ;  /* 0x000008002a057810 */ /* 0x040fe40007f5e0ff */
[C---:B------:R-:W-:Y:S01]  /*70e0*/  IADD3 R7, P1, PT, R42.reuse, 0xa00, RZ ;  /* 0x00000a002a077810 */ /* 0x040fe20007f3e0ff */
[--C-:B------:R-:W-:Y:S01]  /*70f0*/  IMAD.X R77, RZ, RZ, R43.reuse, P0 ;  /* 0x000000ffff4d7224 */ /* 0x100fe200000e062b */
[C---:B------:R-:W-:Y:S01]  /*7100*/  IADD3 R9, P0, PT, R42.reuse, 0x1000, RZ ;  /* 0x000010002a097810 */ /* 0x040fe20007f1e0ff */
[--C-:B------:R-:W-:Y:S01]  /*7110*/  IMAD.X R75, RZ, RZ, R43.reuse, P2 ;  /* 0x000000ffff4b7224 */ /* 0x100fe200010e062b */
[C-C-:B------:R-:W-:Y:S01]  /*7120*/  SHF.R.U64 R11, R42.reuse, 0x3, R43.reuse ;  /* 0x000000032a0b7819 */ /* 0x140fe2000000122b */
[----:B------:R-:W-:Y:S01]  /*7130*/  IMAD.X R73, RZ, RZ, R43, P1 ;  /* 0x000000ffff497224 */ /* 0x000fe200008e062b */
[C---:B------:R-:W-:Y:S01]  /*7140*/  SHF.R.U64 R0, R3.reuse, 0x3, R77 ;  /* 0x0000000303007819 */ /* 0x040fe2000000124d */
[----:B------:R-:W-:Y:S01]  /*7150*/  IMAD.X R63, RZ, RZ, R43, P0 ;  /* 0x000000ffff3f7224 */ /* 0x000fe200000e062b */
[----:B------:R-:W-:Y:S01]  /*7160*/  LOP3.LUT R10, R42, 0x70, R11, 0x78, !PT ;  /* 0x000000702a0a7812 */ /* 0x000fe200078e780b */
[----:B------:R-:W-:Y:S01]  /*7170*/  IMAD.MOV.U32 R11, RZ, RZ, R43 ;  /* 0x000000ffff0b7224 */ /* 0x000fe200078e002b */
[----:B------:R-:W-:-:S02]  /*7180*/  LOP3.LUT R76, R3, 0x70, R0, 0x78, !PT ;  /* 0x00000070034c7812 */ /* 0x000fc400078e7800 */
[----:B------:R-:W-:Y:S02]  /*7190*/  SHF.R.U64 R0, R5, 0x3, R75 ;  /* 0x0000000305007819 */ /* 0x000fe4000000124b */
[C---:B------:R-:W-:Y:S01]  /*71a0*/  IADD3 R3, P0, PT, R42.reuse, 0x1200, RZ ;  /* 0x000012002a037810 */ /* 0x040fe20007f1e0ff */
[----:B------:R1:W-:Y:S01]  /*71b0*/  ST.E desc[UR46][R10.64], RZ ;  /* 0x000000ff0a007985 */ /* 0x0003e2000c10192e */
[----:B------:R-:W-:Y:S02]  /*71c0*/  SHF.R.U64 R4, R9, 0x3, R63 ;  /* 0x0000000309047819 */ /* 0x000fe4000000123f */
[----:B------:R-:W-:Y:S01]  /*71d0*/  LOP3.LUT R74, R5, 0x70, R0, 0x78, !PT ;  /* 0x00000070054a7812 */ /* 0x000fe200078e7800 */
[----:B------:R-:W-:Y:S01]  /*71e0*/  IMAD.X R61, RZ, RZ, R43, P0 ;  /* 0x000000ffff3d7224 */ /* 0x000fe200000e062b */
[----:B------:R-:W-:Y:S01]  /*71f0*/  SHF.R.U64 R2, R7, 0x3, R73 ;  /* 0x0000000307027819 */ /* 0x000fe20000001249 */
[----:B------:R-:W-:Y:S01]  /*7200*/  ST.E desc[UR46][R76.64], RZ ;  /* 0x000000ff4c007985 */ /* 0x000fe2000c10192e */
[----:B------:R-:W-:-:S02]  /*7210*/  IADD3 R5, P2, PT, R42, 0x1800, RZ ;  /* 0x000018002a057810 */ /* 0x000fc40007f5e0ff */
[----:B------:R-:W-:Y:S01]  /*7220*/  LOP3.LUT R62, R9, 0x70, R4, 0x78, !PT ;  /* 0x00000070093e7812 */ /* 0x000fe200078e7804 */
[----:B------:R2:W-:Y:S01]  /*7230*/  ST.E desc[UR46][R74.64], RZ ;  /* 0x000000ff4a007985 */ /* 0x0005e2000c10192e */
[----:B------:R-:W-:Y:S01]  /*7240*/  LOP3.LUT R72, R7, 0x70, R2, 0x78, !PT ;  /* 0x0000007007487812 */ /* 0x000fe200078e7802 */
[----:B------:R-:W-:Y:S01]  /*7250*/  IMAD.X R59, RZ, RZ, R43, P2 ;  /* 0x000000ffff3b7224 */ /* 0x000fe200010e062b */
[C---:B------:R-:W-:Y:S02]  /*7260*/  IADD3 R9, P0, PT, R42.reuse, 0x2000, RZ ;  /* 0x000020002a097810 */ /* 0x040fe40007f1e0ff */
[----:B------:R-:W-:Y:S01]  /*7270*/  IADD3 R7, P1, PT, R42, 0x1a00, RZ ;  /* 0x00001a002a077810 */ /* 0x000fe20007f3e0ff */
[----:B------:R-:W-:Y:S01]  /*7280*/  ST.E desc[UR46][R72.64], RZ ;  /* 0x000000ff48007985 */ /* 0x000fe2000c10192e */
[C---:B------:R-:W-:Y:S01]  /*7290*/  SHF.R.U64 R0, R3.reuse, 0x3, R61 ;  /* 0x0000000303007819 */ /* 0x040fe2000000123d */
[--C-:B------:R-:W-:Y:S02]  /*72a0*/  IMAD.X R55, RZ, RZ, R43.reuse, P0 ;  /* 0x000000ffff377224 */ /* 0x100fe400000e062b */
[----:B------:R-:W-:Y:S01]  /*72b0*/  IMAD.X R57, RZ, RZ, R43, P1 ;  /* 0x000000ffff397224 */ /* 0x000fe200008e062b */
[----:B------:R-:W-:Y:S01]  /*72c0*/  LOP3.LUT R60, R3, 0x70, R0, 0x78, !PT ;  /* 0x00000070033c7812 */ /* 0x000fe200078e7800 */
[----:B------:R-:W-:Y:S01]  /*72d0*/  ST.E desc[UR46][R62.64], RZ ;  /* 0x000000ff3e007985 */ /* 0x000fe2000c10192e */
[----:B------:R-:W-:-:S02]  /*72e0*/  SHF.R.U64 R0, R5, 0x3, R59 ;  /* 0x0000000305007819 */ /* 0x000fc4000000123b */
[C---:B------:R-:W-:Y:S01]  /*72f0*/  IADD3 R3, P0, PT, R42.reuse, 0x2200, RZ ;  /* 0x000022002a037810 */ /* 0x040fe20007f1e0ff */
[----:B------:R3:W-:Y:S01]  /*7300*/  ST.E desc[UR46][R60.64], RZ ;  /* 0x000000ff3c007985 */ /* 0x0007e2000c10192e */
[----:B------:R-:W-:Y:S02]  /*7310*/  SHF.R.U64 R4, R9, 0x3, R55 ;  /* 0x0000000309047819 */ /* 0x000fe40000001237 */
[----:B------:R-:W-:Y:S01]  /*7320*/  LOP3.LUT R58, R5, 0x70, R0, 0x78, !PT ;  /* 0x00000070053a7812 */ /* 0x000fe200078e7800 */
[----:B------:R-:W-:Y:S01]  /*7330*/  IMAD.X R53, RZ, RZ, R43, P0 ;  /* 0x000000ffff357224 */ /* 0x000fe200000e062b */
[----:B------:R-:W-:Y:S02]  /*7340*/  SHF.R.U64 R2, R7, 0x3, R57 ;  /* 0x0000000307027819 */ /* 0x000fe40000001239 */
[----:B------:R-:W-:Y:S01]  /*7350*/  IADD3 R5, P2, PT, R42, 0x2800, RZ ;  /* 0x000028002a057810 */ /* 0x000fe20007f5e0ff */
[----:B------:R-:W-:Y:S01]  /*7360*/  ST.E desc[UR46][R58.64], RZ ;  /* 0x000000ff3a007985 */ /* 0x000fe2000c10192e */
[----:B------:R-:W-:-:S02]  /*7370*/  LOP3.LUT R54, R9, 0x70, R4, 0x78, !PT ;  /* 0x0000007009367812 */ /* 0x000fc400078e7804 */
        /* <DEDUP_REMOVED lines=9> */
[----:B------:R4:W-:Y:S01]  /*7410*/  ST.E desc[UR46][R54.64], RZ ;  /* 0x000000ff36007985 */ /* 0x0009e2000c10192e */
[----:B------:R-:W-:-:S02]  /*7420*/  SHF.R.U64 R0, R5, 0x3, R51 ;  /* 0x0000000305007819 */ /* 0x000fc40000001233 */
[C---:B------:R-:W-:Y:S01]  /*7430*/  IADD3 R3, P0, PT, R42.reuse, 0x3200, RZ ;  /* 0x000032002a037810 */ /* 0x040fe20007f1e0ff */
[----:B------:R-:W-:Y:S01]  /*7440*/  ST.E desc[UR46][R52.64], RZ ;  /* 0x000000ff34007985 */ /* 0x000fe2000c10192e */
        /* <DEDUP_REMOVED lines=11> */
[----:B------:R5:W-:Y:S01]  /*7500*/  ST.E desc[UR46][R48.64], RZ ;  /* 0x000000ff30007985 */ /* 0x000be2000c10192e */
[C---:B------:R-:W-:Y:S01]  /*7510*/  SHF.R.U64 R0, R3.reuse, 0x3, R45 ;  /* 0x0000000303007819 */ /* 0x040fe2000000122d */
[--C-:B------:R-:W-:Y:S02]  /*7520*/  IMAD.X R37, RZ, RZ, R43.reuse, P0 ;  /* 0x000000ffff257224 */ /* 0x100fe400000e062b */
[----:B------:R-:W-:Y:S01]  /*7530*/  IMAD.X R39, RZ, RZ, R43, P1 ;  /* 0x000000ffff277224 */ /* 0x000fe200008e062b */
[----:B------:R-:W-:Y:S01]  /*7540*/  LOP3.LUT R44, R3, 0x70, R0, 0x78, !PT ;  /* 0x00000070032c7812 */ /* 0x000fe200078e7800 */
[----:B------:R-:W-:Y:S01]  /*7550*/  ST.E desc[UR46][R46.64], RZ ;  /* 0x000000ff2e007985 */ /* 0x000fe2000c10192e */
        /* <DEDUP_REMOVED lines=8> */
[----:B------:R5:W-:Y:S01]  /*75e0*/  ST.E desc[UR46][R40.64], RZ ;  /* 0x000000ff28007985 */ /* 0x000be2000c10192e */
        /* <DEDUP_REMOVED lines=48> */
[----:B-1----:R-:W-:Y:S01]  /*78f0*/  IMAD.X R11, RZ, RZ, R43, P1 ;  /* 0x000000ffff0b7224 */ /* 0x002fe200008e062b */
[----:B------:R-:W-:Y:S01]  /*7900*/  LOP3.LUT R14, R3, 0x70, R6, 0x78, !PT ;  /* 0x00000070030e7812 */ /* 0x000fe200078e7806 */
[----:B------:R1:W-:Y:S01]  /*7910*/  ST.E desc[UR46][R20.64], RZ ;  /* 0x000000ff14007985 */ /* 0x0003e2000c10192e */
[----:B------:R-:W-:-:S02]  /*7920*/  SHF.R.U64 R3, R0, 0x3, R13 ;  /* 0x0000000300037819 */ /* 0x000fc4000000120d */
[----:B------:R-:W-:Y:S01]  /*7930*/  IADD3 R6, P0, PT, R42, 0x7200, RZ ;  /* 0x000072002a067810 */ /* 0x000fe20007f1e0ff */
[----:B------:R1:W-:Y:S01]  /*7940*/  ST.E desc[UR46][R14.64], RZ ;  /* 0x000000ff0e007985 */ /* 0x0003e2000c10192e */
[----:B------:R-:W-:Y:S02]  /*7950*/  LOP3.LUT R12, R0, 0x70, R3, 0x78, !PT ;  /* 0x00000070000c7812 */ /* 0x000fe400078e7803 */
[----:B------:R-:W-:Y:S01]  /*7960*/  SHF.R.U64 R5, R2, 0x3, R11 ;  /* 0x0000000302057819 */ /* 0x000fe2000000120b */
[----:B------:R-:W-:Y:S01]  /*7970*/  IMAD.X R71, RZ, RZ, R43, P0 ;  /* 0x000000ffff477224 */ /* 0x000fe200000e062b */
[----:B------:R-:W-:Y:S01]  /*7980*/  IADD3 R0, P2, PT, R42, 0x7800, RZ ;  /* 0x000078002a007810 */ /* 0x000fe20007f5e0ff */
[----:B------:R1:W-:Y:S01]  /*7990*/  ST.E desc[UR46][R12.64], RZ ;  /* 0x000000ff0c007985 */ /* 0x0003e2000c10192e */
[----:B------:R-:W-:Y:S02]  /*79a0*/  LOP3.LUT R10, R2, 0x70, R5, 0x78, !PT ;  /* 0x00000070020a7812 */ /* 0x000fe400078e7805 */
[C---:B------:R-:W-:Y:S01]  /*79b0*/  IADD3 R3, P0, PT, R42.reuse, 0x400, RZ ;  /* 0x000004002a037810 */ /* 0x040fe20007f1e0ff */
[----:B------:R-:W-:Y:S01]  /*79c0*/  IMAD.X R69, RZ, RZ, R43, P2 ;  /* 0x000000ffff457224 */ /* 0x000fe200010e062b */
[----:B------:R-:W-:Y:S01]  /*79d0*/  IADD3 R2, P1, PT, R42, 0x7a00, RZ ;  /* 0x00007a002a027810 */ /* 0x000fe20007f3e0ff */
[----:B------:R1:W-:Y:S01]  /*79e0*/  ST.E desc[UR46][R10.64], RZ ;  /* 0x000000ff0a007985 */ /* 0x0003e2000c10192e */
[----:B------:R-:W-:Y:S01]  /*79f0*/  SHF.R.U64 R5, R6, 0x3, R71 ;  /* 0x0000000306057819 */ /* 0x000fe20000001247 */
[----:B------:R-:W-:Y:S01]  /*7a00*/  IMAD.X R65, RZ, RZ, R43, P0 ;  /* 0x000000ffff417224 */ /* 0x000fe200000e062b */
[----:B------:R-:W-:Y:S01]  /*7a10*/  SHF.R.U64 R7, R4, 0x3, R9 ;  /* 0x0000000304077819 */ /* 0x000fe20000001209 */
[----:B------:R-:W-:Y:S01]  /*7a20*/  IMAD.X R67, RZ, RZ, R43, P1 ;  /* 0x000000ffff437224 */ /* 0x000fe200008e062b */
[----:B------:R-:W-:-:S02]  /*7a30*/  LOP3.LUT R70, R6, 0x70, R5, 0x78, !PT ;  /* 0x0000007006467812 */ /* 0x000fc400078e7805 */
[----:B------:R-:W-:Y:S02]  /*7a40*/  SHF.R.U64 R5, R0, 0x3, R69 ;  /* 0x0000000300057819 */ /* 0x000fe40000001245 */
[----:B------:R-:W-:Y:S02]  /*7a50*/  IADD3 R6, P0, PT, R42, 0x600, RZ ;  /* 0x000006002a067810 */ /* 0x000fe40007f1e0ff */
[----:B------:R-:W-:Y:S02]  /*7a60*/  LOP3.LUT R8, R4, 0x70, R7, 0x78, !PT ;  /* 0x0000007004087812 */ /* 0x000fe400078e7807 */
[----:B------:R-:W-:Y:S01]  /*7a70*/  LOP3.LUT R68, R0, 0x70, R5, 0x78, !PT ;  /* 0x0000007000447812 */ /* 0x000fe200078e7805 */
[----:B------:R-:W-:Y:S01]  /*7a80*/  IMAD.X R85, RZ, RZ, R43, P0 ;  /* 0x000000ffff557224 */ /* 0x000fe200000e062b */
[----:B------:R-:W-:Y:S01]  /*7a90*/  SHF.R.U64 R7, R2, 0x3, R67 ;  /* 0x0000000302077819 */ /* 0x000fe20000001243 */
[----:B------:R1:W-:Y:S01]  /*7aa0*/  ST.E desc[UR46][R8.64], RZ ;  /* 0x000000ff08007985 */ /* 0x0003e2000c10192e */
[----:B------:R-:W-:-:S02]  /*7ab0*/  IADD3 R0, P2, PT, R42, 0xc00, RZ ;  /* 0x00000c002a007810 */ /* 0x000fc40007f5e0ff */
[C---:B------:R-:W-:Y:S01]  /*7ac0*/  SHF.R.U64 R4, R3.reuse, 0x3, R65 ;  /* 0x0000000303047819 */ /* 0x040fe20000001241 */
[----:B------:R1:W-:Y:S01]  /*7ad0*/  ST.E desc[UR46][R70.64], RZ ;  /* 0x000000ff46007985 */ /* 0x0003e2000c10192e */
[----:B------:R-:W-:Y:S01]  /*7ae0*/  LOP3.LUT R66, R2, 0x70, R7, 0x78, !PT ;  /* 0x0000007002427812 */ /* 0x000fe200078e7807 */
[----:B------:R-:W-:Y:S01]  /*7af0*/  IMAD.X R83, RZ, RZ, R43, P2 ;  /* 0x000000ffff537224 */ /* 0x000fe200010e062b */
[----:B------:R-:W-:Y:S01]  /*7b00*/  IADD3 R2, P1, PT, R42, 0xe00, RZ ;  /* 0x00000e002a027810 */ /* 0x000fe20007f3e0ff */
[----:B------:R1:W-:Y:S01]  /*7b10*/  ST.E desc[UR46][R68.64], RZ ;  /* 0x000000ff44007985 */ /* 0x0003e2000c10192e */
[----:B------:R-:W-:Y:S02]  /*7b20*/  SHF.R.U64 R5, R6, 0x3, R85 ;  /* 0x0000000306057819 */ /* 0x000fe40000001255 */
[----:B------:R-:W-:Y:S01]  /*7b30*/  LOP3.LUT R64, R3, 0x70, R4, 0x78, !PT ;  /* 0x0000007003407812 */ /* 0x000fe200078e7804 */
[----:B------:R-:W-:Y:S01]  /*7b40*/  IMAD.X R81, RZ, RZ, R43, P1 ;  /* 0x000000ffff517224 */ /* 0x000fe200008e062b */
[----:B------:R-:W-:Y:S01]  /*7b50*/  IADD3 R3, P0, PT, R42, 0x1400, RZ ;  /* 0x000014002a037810 */ /* 0x000fe20007f1e0ff */
[----:B------:R1:W-:Y:S01]  /*7b60*/  ST.E desc[UR46][R66.64], RZ ;  /* 0x000000ff42007985 */ /* 0x0003e2000c10192e */
[----:B------:R-:W-:-:S02]  /*7b70*/  LOP3.LUT R84, R6, 0x70, R5, 0x78, !PT ;  /* 0x0000007006547812 */ /* 0x000fc400078e7805 */
[----:B------:R-:W-:Y:S01]  /*7b80*/  SHF.R.U64 R5, R0, 0x3, R83 ;  /* 0x0000000300057819 */ /* 0x000fe20000001253 */
[----:B------:R-:W-:Y:S01]  /*7b90*/  IMAD.X R79, RZ, RZ, R43, P0 ;  /* 0x000000ffff4f7224 */ /* 0x000fe200000e062b */
[----:B------:R-:W-:Y:S01]  /*7ba0*/  SHF.R.U64 R7, R2, 0x3, R81 ;  /* 0x0000000302077819 */ /* 0x000fe20000001251 */
[----:B------:R1:W-:Y:S01]  /*7bb0*/  ST.E desc[UR46][R64.64], RZ ;  /* 0x000000ff40007985 */ /* 0x0003e2000c10192e */
[----:B------:R-:W-:Y:S02]  /*7bc0*/  LOP3.LUT R82, R0, 0x70, R5, 0x78, !PT ;  /* 0x0000007000527812 */ /* 0x000fe400078e7805 */
[----:B------:R-:W-:Y:S01]  /*7bd0*/  IADD3 R0, P0, PT, R42, 0x1600, RZ ;  /* 0x000016002a007810 */ /* 0x000fe20007f1e0ff */
[----:B------:R1:W-:Y:S01]  /*7be0*/  ST.E desc[UR46][R84.64], RZ ;  /* 0x000000ff54007985 */ /* 0x0003e2000c10192e */
[C---:B------:R-:W-:Y:S02]  /*7bf0*/  SHF.R.U64 R4, R3.reuse, 0x3, R79 ;  /* 0x0000000303047819 */ /* 0x040fe4000000124f */
[----:B------:R-:W-:Y:S01]  /*7c00*/  LOP3.LUT R80, R2, 0x70, R7, 0x78, !PT ;  /* 0x0000007002507812 */ /* 0x000fe200078e7807 */
[----:B------:R-:W-:Y:S01]  /*7c10*/  IMAD.X R7, RZ, RZ, R43, P0 ;  /* 0x000000ffff077224 */ /* 0x000fe200000e062b */
[----:B------:R-:W-:Y:S01]  /*7c20*/  IADD3 R2, P1, PT, R42, 0x1c00, RZ ;  /* 0x00001c002a027810 */ /* 0x000fe20007f3e0ff */
[----:B------:R1:W-:Y:S01]  /*7c30*/  ST.E desc[UR46][R82.64], RZ ;  /* 0x000000ff52007985 */ /* 0x0003e2000c10192e */
[----:B------:R-:W-:-:S02]  /*7c40*/  LOP3.LUT R78, R3, 0x70, R4, 0x78, !PT ;  /* 0x00000070034e7812 */ /* 0x000fc400078e7804 */
[----:B------:R-:W-:Y:S01]  /*7c50*/  IADD3 R4, P0, PT, R42, 0x1e00, RZ ;  /* 0x00001e002a047810 */ /* 0x000fe20007f1e0ff */
[----:B------:R-:W-:Y:S01]  /*7c60*/  IMAD.X R89, RZ, RZ, R43, P1 ;  /* 0x000000ffff597224 */ /* 0x000fe200008e062b */
[C---:B------:R-:W-:Y:S01]  /*7c70*/  SHF.R.U64 R3, R0.reuse, 0x3, R7 ;  /* 0x0000000300037819 */ /* 0x040fe20000001207 */
[----:B------:R1:W-:Y:S02]  /*7c80*/  ST.E desc[UR46][R80.64], RZ ;  /* 0x000000ff50007985 */ /* 0x0003e4000c10192e */
[----:B------:R-:W-:Y:S01]  /*7c90*/  IMAD.X R87, RZ, RZ, R43, P0 ;  /* 0x000000ffff577224 */ /* 0x000fe200000e062b */
[----:B------:R-:W-:Y:S01]  /*7ca0*/  LOP3.LUT R6, R0, 0x70, R3, 0x78, !PT ;  /* 0x0000007000067812 */ /* 0x000fe200078e7803 */
[----:B------:R1:W-:Y:S01]  /*7cb0*/  ST.E desc[UR46][R78.64], RZ ;  /* 0x000000ff4e007985 */ /* 0x0003e2000c10192e */
[----:B------:R-:W-:Y:S02]  /*7cc0*/  IADD3 R0, P0, PT, R42, 0x2400, RZ ;  /* 0x000024002a007810 */ /* 0x000fe40007f1e0ff */
[----:B------:R-:W-:Y:S01]  /*7cd0*/  SHF.R.U64 R3, R2, 0x3, R89 ;  /* 0x0000000302037819 */ /* 0x000fe20000001259 */
[----:B------:R1:W-:Y:S01]  /*7ce0*/  ST.E desc[UR46][R6.64], RZ ;  /* 0x000000ff06007985 */ /* 0x0003e2000c10192e */
[----:B------:R-:W-:Y:S01]  /*7cf0*/  SHF.R.U64 R5, R4, 0x3, R87 ;  /* 0x0000000304057819 */ /* 0x000fe20000001257 */
[----:B--2---:R-:W-:Y:S01]  /*7d00*/  IMAD.X R75, RZ, RZ, R43, P0 ;  /* 0x000000ffff4b7224 */ /* 0x004fe200000e062b */
[----:B------:R-:W-:-:S02]  /*7d10*/  LOP3.LUT R88, R2, 0x70, R3, 0x78, !PT ;  /* 0x0000007002587812 */ /* 0x000fc400078e7803 */
[----:B------:R-:W-:Y:S02]  /*7d20*/  IADD3 R3, P0, PT, R42, 0x2c00, RZ ;  /* 0x00002c002a037810 */ /* 0x000fe40007f1e0ff */
[----:B------:R-:W-:Y:S01]  /*7d30*/  LOP3.LUT R86, R4, 0x70, R5, 0x78, !PT ;  /* 0x0000007004567812 */ /* 0x000fe200078e7805 */
[----:B------:R1:W-:Y:S01]  /*7d40*/  ST.E desc[UR46][R88.64], RZ ;  /* 0x000000ff58007985 */ /* 0x0003e2000c10192e */
[----:B------:R-:W-:Y:S01]  /*7d50*/  SHF.R.U64 R5, R0, 0x3, R75 ;  /* 0x0000000300057819 */ /* 0x000fe2000000124b */
[----:B------:R-:W-:Y:S01]  /*7d60*/  IMAD.X R77, RZ, RZ, R43, P0 ;  /* 0x000000ffff4d7224 */ /* 0x000fe200000e062b */
[----:B------:R-:W-:Y:S01]  /*7d70*/  IADD3 R2, P1, PT, R42, 0x2600, RZ ;  /* 0x000026002a027810 */ /* 0x000fe20007f3e0ff */
[----:B------:R1:W-:Y:S01]  /*7d80*/  ST.E desc[UR46][R86.64], RZ ;  /* 0x000000ff56007985 */ /* 0x0003e2000c10192e */
[----:B------:R-:W-:Y:S02]  /*7d90*/  LOP3.LUT R74, R0, 0x70, R5, 0x78, !PT ;  /* 0x00000070004a7812 */ /* 0x000fe400078e7805 */
[----:B------:R-:W-:Y:S01]  /*7da0*/  SHF.R.U64 R0, R3, 0x3, R77 ;  /* 0x0000000303007819 */ /* 0x000fe2000000124d */
[----:B------:R-:W-:-:S02]  /*7db0*/  IMAD.X R91, RZ, RZ, R43, P1 ;  /* 0x000000ffff5b7224 */ /* 0x000fc400008e062b */
[----:B------:R1:W-:Y:S01]  /*7dc0*/  ST.E desc[UR46][R74.64], RZ ;  /* 0x000000ff4a007985 */ /* 0x0003e2000c10192e */
[----:B------:R-:W-:Y:S02]  /*7dd0*/  LOP3.LUT R76, R3, 0x70, R0, 0x78, !PT ;  /* 0x00000070034c7812 */ /* 0x000fe400078e7800 */
[----:B------:R-:W-:Y:S02]  /*7de0*/  IADD3 R0, P0, PT, R42, 0x2e00, RZ ;  /* 0x00002e002a007810 */ /* 0x000fe40007f1e0ff */
[----:B------:R-:W-:-:S03]  /*7df0*/  SHF.R.U64 R5, R2, 0x3, R91 ;  /* 0x0000000302057819 */ /* 0x000fc6000000125b */
[----:B---3--:R-:W-:Y:S01]  /*7e00*/  IMAD.X R61, RZ, RZ, R43, P0 ;  /* 0x000000ffff3d7224 */ /* 0x008fe200000e062b */
[----:B------:R-:W-:Y:S02]  /*7e10*/  IADD3 R3, P0, PT, R42, 0x3600, RZ ;  /* 0x000036002a037810 */ /* 0x000fe40007f1e0ff */
[----:B------:R-:W-:Y:S02]  /*7e20*/  LOP3.LUT R90, R2, 0x70, R5, 0x78, !PT ;  /* 0x00000070025a7812 */ /* 0x000fe400078e7805 */
[----:B------:R-:W-:Y:S01]  /*7e30*/  SHF.R.U64 R5, R0, 0x3, R61 ;  /* 0x0000000300057819 */ /* 0x000fe2000000123d */
[----:B------:R-:W-:Y:S01]  /*7e40*/  IMAD.X R63, RZ, RZ, R43, P0 ;  /* 0x000000ffff3f7224 */ /* 0x000fe200000e062b */
[----:B------:R-:W-:Y:S01]  /*7e50*/  IADD3 R2, P1, PT, R42, 0x3400, RZ ;  /* 0x000034002a027810 */ /* 0x000fe20007f3e0ff */
[----:B------:R1:W-:Y:S01]  /*7e60*/  ST.E desc[UR46][R90.64], RZ ;  /* 0x000000ff5a007985 */ /* 0x0003e2000c10192e */
[----:B------:R-:W-:Y:S02]  /*7e70*/  LOP3.LUT R60, R0, 0x70, R5, 0x78, !PT ;  /* 0x00000070003c7812 */ /* 0x000fe400078e7805 */
[C---:B------:R-:W-:Y:S01]  /*7e80*/  SHF.R.U64 R0, R3.reuse, 0x3, R63 ;  /* 0x0000000303007819 */ /* 0x040fe2000000123f */
[----:B------:R-:W-:Y:S01]  /*7e90*/  IMAD.X R73, RZ, RZ, R43, P1 ;  /* 0x000000ffff497224 */ /* 0x000fe200008e062b */
[----:B------:R1:W-:Y:S02]  /*7ea0*/  ST.E desc[UR46][R76.64], RZ ;  /* 0x000000ff4c007985 */ /* 0x0003e4000c10192e */
[----:B------:R-:W-:-:S02]  /*7eb0*/  LOP3.LUT R62, R3, 0x70, R0, 0x78, !PT ;  /* 0x00000070033e7812 */ /* 0x000fc400078e7800 */
[----:B------:R-:W-:Y:S01]  /*7ec0*/  IADD3 R0, P0, PT, R42, 0x3c00, RZ ;  /* 0x00003c002a007810 */ /* 0x000fe20007f1e0ff */
[----:B------:R1:W-:Y:S01]  /*7ed0*/  ST.E desc[UR46][R60.64], RZ ;  /* 0x000000ff3c007985 */ /* 0x0003e2000c10192e */
[----:B------:R-:W-:-:S03]  /*7ee0*/  SHF.R.U64 R5, R2, 0x3, R73 ;  /* 0x0000000302057819 */ /* 0x000fc60000001249 */
[----:B----4-:R-:W-:Y:S01]  /*7ef0*/  IMAD.X R55, RZ, RZ, R43, P0 ;  /* 0x000000ffff377224 */ /* 0x010fe200000e062b */
        /* <DEDUP_REMOVED lines=14> */
[----:B-----5:R-:W-:Y:S01]  /*7fe0*/  IMAD.X R49, RZ, RZ, R43, P0 ;  /* 0x000000ffff317224 */ /* 0x020fe200000e062b */
        /* <DEDUP_REMOVED lines=14> */
[----:B------:R-:W-:Y:S01]  /*80d0*/  IMAD.X R41, RZ, RZ, R43, P0 ;  /* 0x000000ffff297224 */ /* 0x000fe200000e062b */
        /* <DEDUP_REMOVED lines=32> */
[----:B------:R-:W-:Y:S01]  /*82e0*/  IADD3 R2, P1, PT, R42, 0x6e00, RZ ;  /* 0x00006e002a027810 */ /* 0x000fe20007f3e0ff */
[----:B------:R-:W-:Y:S01]  /*82f0*/  IMAD.X R29, RZ, RZ, R43, P0 ;  /* 0x000000ffff1d7224 */ /* 0x000fe200000e062b */
[C---:B------:R-:W-:Y:S01]  /*8300*/  SHF.R.U64 R5, R0.reuse, 0x3, R31 ;  /* 0x0000000300057819 */ /* 0x040fe2000000121f */
[----:B------:R1:W-:Y:S02]  /*8310*/  ST.E desc[UR46][R38.64], RZ ;  /* 0x000000ff26007985 */ /* 0x0003e4000c10192e */
[----:B------:R-:W-:Y:S01]  /*8320*/  IMAD.X R33, RZ, RZ, R43, P1 ;  /* 0x000000ffff217224 */ /* 0x000fe200008e062b */
[----:B------:R-:W-:Y:S01]  /*8330*/  LOP3.LUT R30, R0, 0x70, R5, 0x78, !PT ;  /* 0x00000070001e7812 */ /* 0x000fe200078e7805 */
[----:B------:R1:W-:Y:S01]  /*8340*/  ST.E desc[UR46][R36.64], RZ ;  /* 0x000000ff24007985 */ /* 0x0003e2000c10192e */
[----:B------:R-:W-:-:S02]  /*8350*/  SHF.R.U64 R0, R3, 0x3, R29 ;  /* 0x0000000303007819 */ /* 0x000fc4000000121d */
[----:B------:R-:W-:Y:S01]  /*8360*/  SHF.R.U64 R5, R2, 0x3, R33 ;  /* 0x0000000302057819 */ /* 0x000fe20000001221 */
[----:B------:R1:W-:Y:S01]  /*8370*/  ST.E desc[UR46][R30.64], RZ ;  /* 0x000000ff1e007985 */ /* 0x0003e2000c10192e */
[----:B------:R-:W-:Y:S02]  /*8380*/  LOP3.LUT R28, R3, 0x70, R0, 0x78, !PT ;  /* 0x00000070031c7812 */ /* 0x000fe400078e7800 */
[----:B------:R-:W-:Y:S02]  /*8390*/  IADD3 R0, P0, PT, R42, 0x7600, RZ ;  /* 0x000076002a007810 */ /* 0x000fe40007f1e0ff */
[----:B------:R-:W-:Y:S02]  /*83a0*/  LOP3.LUT R32, R2, 0x70, R5, 0x78, !PT ;  /* 0x0000007002207812 */ /* 0x000fe400078e7805 */
[C---:B------:R-:W-:Y:S01]  /*83b0*/  IADD3 R2, P1, PT, R42.reuse, 0x7c00, RZ ;  /* 0x00007c002a027810 */ /* 0x040fe20007f3e0ff */
[--C-:B------:R-:W-:Y:S01]  /*83c0*/  IMAD.X R23, RZ, RZ, R43.reuse, P0 ;  /* 0x000000ffff177224 */ /* 0x100fe200000e062b */
[----:B------:R-:W-:Y:S01]  /*83d0*/  IADD3 R3, P0, PT, R42, 0x7e00, RZ ;  /* 0x00007e002a037810 */ /* 0x000fe20007f1e0ff */
[----:B------:R1:W-:Y:S02]  /*83e0*/  ST.E desc[UR46][R32.64], RZ ;  /* 0x000000ff20007985 */ /* 0x0003e4000c10192e */
[----:B------:R-:W-:Y:S01]  /*83f0*/  IMAD.X R27, RZ, RZ, R43, P1 ;  /* 0x000000ffff1b7224 */ /* 0x000fe200008e062b */
[C---:B------:R-:W-:Y:S01]  /*8400*/  SHF.R.U64 R5, R0.reuse, 0x3, R23 ;  /* 0x0000000300057819 */ /* 0x040fe20000001217 */
[----:B------:R-:W-:Y:S01]  /*8410*/  IMAD.X R25, RZ, RZ, R43, P0 ;  /* 0x000000ffff197224 */ /* 0x000fe200000e062b */
[----:B------:R1:W-:Y:S02]  /*8420*/  ST.E desc[UR46][R28.64], RZ ;  /* 0x000000ff1c007985 */ /* 0x0003e4000c10192e */
[----:B------:R-:W-:-:S02]  /*8430*/  LOP3.LUT R22, R0, 0x70, R5, 0x78, !PT ;  /* 0x0000007000167812 */ /* 0x000fc400078e7805 */
[C---:B------:R-:W-:Y:S02]  /*8440*/  SHF.R.U64 R5, R2.reuse, 0x3, R27 ;  /* 0x0000000302057819 */ /* 0x040fe4000000121b */
[C---:B------:R-:W-:Y:S01]  /*8450*/  SHF.R.U64 R0, R3.reuse, 0x3, R25 ;  /* 0x0000000303007819 */ /* 0x040fe20000001219 */
[----:B------:R1:W-:Y:S01]  /*8460*/  ST.E desc[UR46][R22.64], RZ ;  /* 0x000000ff16007985 */ /* 0x0003e2000c10192e */
[----:B------:R-:W-:Y:S02]  /*8470*/  LOP3.LUT R26, R2, 0x70, R5, 0x78, !PT ;  /* 0x00000070021a7812 */ /* 0x000fe400078e7805 */
[----:B------:R-:W-:Y:S01]  /*8480*/  LOP3.LUT R24, R3, 0x70, R0, 0x78, !PT ;  /* 0x0000007003187812 */ /* 0x000fe200078e7800 */
[----:B------:R-:W2:Y:S02]  /*8490*/  S2R R2, SR_CTAID.Z ;  /* 0x0000000000027919 */ /* 0x000ea40000002700 */
[----:B------:R1:W-:Y:S01]  /*84a0*/  ST.E desc[UR46][R26.64], RZ ;  /* 0x000000ff1a007985 */ /* 0x0003e2000c10192e */
[----:B------:R-:W3:Y:S03]  /*84b0*/  S2R R0, SR_CTAID.Y ;  /* 0x0000000000007919 */ /* 0x000ee60000002600 */
[----:B------:R1:W-:Y:S01]  /*84c0*/  ST.E desc[UR46][R24.64], RZ ;  /* 0x000000ff18007985 */ /* 0x0003e2000c10192e */
[----:B------:R-:W-:Y:S05]  /*84d0*/  @!P6 BRA `(.L_x_151) ;  /* 0x000000000090e947 */ /* 0x000fea0003800000 */
[----:B------:R-:W4:Y:S01]  /*84e0*/  LDCU UR4, c[0x0][0x380] ;  /* 0x00007000ff0477ac */ /* 0x000f220008000800 */
[----:B------:R-:W-:Y:S01]  /*84f0*/  IADD3 R3, PT, PT, R18, UR37, RZ ;  /* 0x0000002512037c10 */ /* 0x000fe2000fffe0ff */
[----:B------:R-:W-:Y:S03]  /*8500*/  BSSY.RECONVERGENT B0, `(.L_x_151) ;  /* 0x0000021000007945 */ /* 0x000fe60003800200 */
[----:B----4-:R-:W-:-:S13]  /*8510*/  ISETP.GE.AND P0, PT, R3, UR4, PT ;  /* 0x0000000403007c0c */ /* 0x010fda000bf06270 */
[----:B------:R-:W-:Y:S05]  /*8520*/  @P0 BRA `(.L_x_152) ;  /* 0x0000000000780947 */ /* 0x000fea0003800000 */
[----:B------:R-:W1:Y:S01]  /*8530*/  LDCU UR4, c[0x0][0x38c] ;  /* 0x00007180ff0477ac */ /* 0x000e620008000800 */
[----:B------:R-:W2:Y:S01]  /*8540*/  LDCU UR5, c[0x0][0x890] ;  /* 0x00011200ff0577ac */ /* 0x000ea20008000800 */
[----:B------:R-:W4:Y:S01]  /*8550*/  LDCU.64 UR6, c[0x0][0x888] ;  /* 0x00011100ff0677ac */ /* 0x000f220008000a00 */
[----:B-1----:R-:W1:Y:S01]  /*8560*/  I2F.U32.RP R8, UR4 ;  /* 0x0000000400087d06 */ /* 0x002e620008209000 */
[----:B------:R-:W-:-:S07]  /*8570*/  ISETP.NE.U32.AND P0, PT, RZ, UR4, PT ;  /* 0x00000004ff007c0c */ /* 0x000fce000bf05070 */
[----:B-1----:R-:W1:Y:S02]  /*8580*/  MUFU.RCP R6, R8 ;  /* 0x0000000800067308 */ /* 0x002e640000001000 */
[----:B-1----:R-:W-:-:S06]  /*8590*/  IADD3 R6, PT, PT, R6, 0xffffffe, RZ ;  /* 0x0ffffffe06067810 */ /* 0x002fcc0007ffe0ff */
[----:B------:R-:W1:Y:S02]  /*85a0*/  F2I.FTZ.U32.TRUNC.NTZ R5, R6 ;  /* 0x0000000600057305 */ /* 0x000e64000021f000 */
[----:B-1----:R-:W-:-:S05]  /*85b0*/  IADD3 R4, PT, PT, RZ, -R5, RZ ;  /* 0x80000005ff047210 */ /* 0x002fca0007ffe0ff */
[----:B------:R-:W-:Y:S02]  /*85c0*/  IMAD R7, R4, UR4, RZ ;  /* 0x0000000404077c24 */ /* 0x000fe4000f8e02ff */
[----:B------:R-:W-:-:S05]  /*85d0*/  HFMA2 R4, -RZ, RZ, 0, 0 ;  /* 0x00000000ff047431 */ /* 0x000fca00000001ff */
[----:B------:R-:W-:-:S04]  /*85e0*/  IMAD.HI.U32 R5, R5, R7, R4 ;  /* 0x0000000705057227 */ /* 0x000fc800078e0004 */
[----:B--2---:R-:W-:Y:S02]  /*85f0*/  IMAD R4, R2, UR5, R3 ;  /* 0x0000000502047c24 */ /* 0x004fe4000f8e0203 */
[----:B---3--:R-:W-:-:S04]  /*8600*/  IMAD.HI.U32 R5, R5, R0, RZ ;  /* 0x0000000005057227 */ /* 0x008fc800078e00ff */
[----:B------:R-:W-:-:S04]  /*8610*/  IMAD.MOV R7, RZ, RZ, -R5 ;  /* 0x000000ffff077224 */ /* 0x000fc800078e0a05 */
[----:B------:R-:W-:-:S05]  /*8620*/  IMAD R7, R7, UR4, R0 ;  /* 0x0000000407077c24 */ /* 0x000fca000f8e0200 */
[----:B------:R-:W-:-:S13]  /*8630*/  ISETP.GE.U32.AND P2, PT, R7, UR4, PT ;  /* 0x0000000407007c0c */ /* 0x000fda000bf46070 */
[----:B------:R-:W-:Y:S02]  /*8640*/  @P2 IADD3 R7, PT, PT, R7, -UR4, RZ ;  /* 0x8000000407072c10 */ /* 0x000fe4000fffe0ff */
[----:B------:R-:W-:Y:S02]  /*8650*/  @P2 IADD3 R5, PT, PT, R5, 0x1, RZ ;  /* 0x0000000105052810 */ /* 0x000fe40007ffe0ff */
[----:B------:R-:W-:Y:S02]  /*8660*/  ISETP.GE.U32.AND P1, PT, R7, UR4, PT ;  /* 0x0000000407007c0c */ /* 0x000fe4000bf26070 */
[----:B------:R-:W1:Y:S11]  /*8670*/  LDC.64 R6, c[0x0][0x880] ;  /* 0x00022000ff067b82 */ /* 0x000e760000000a00 */
[----:B------:R-:W-:Y:S01]  /*8680*/  @P1 VIADD R5, R5, 0x1 ;  /* 0x0000000105051836 */ /* 0x000fe20000000000 */
[----:B------:R-:W-:-:S04]  /*8690*/  @!P0 LOP3.LUT R5, RZ, UR4, RZ, 0x33, !PT ;  /* 0x00000004ff058c12 */ /* 0x000fc8000f8e33ff */
[C---:B------:R-:W-:Y:S01]  /*86a0*/  IADD3 R3, PT, PT, -R5.reuse, RZ, RZ ;  /* 0x000000ff05037210 */ /* 0x040fe20007ffe1ff */
[----:B----4-:R-:W-:-:S04]  /*86b0*/  IMAD R5, R5, UR7, R4 ;  /* 0x0000000705057c24 */ /* 0x010fc8000f8e0204 */
[----:B------:R-:W-:Y:S01]  /*86c0*/  IMAD R4, R3, UR4, R0 ;  /* 0x0000000403047c24 */ /* 0x000fe2000f8e0200 */
[----:B------:R-:W-:-:S03]  /*86d0*/  MOV R3, 0xff800000 ;  /* 0xff80000000037802 */ /* 0x000fc60000000f00 */
[----:B------:R-:W-:-:S04]  /*86e0*/  IMAD R5, R4, UR6, R5 ;  /* 0x0000000604057c24 */ /* 0x000fc8000f8e0205 */
[----:B-1----:R-:W-:-:S05]  /*86f0*/  IMAD.WIDE.U32 R6, R5, 0x4, R6 ;  /* 0x0000000405067825 */ /* 0x002fca00078e0006 */
[----:B------:R4:W-:Y:S02]  /*8700*/  STG.E desc[UR46][R6.64], R3 ;  /* 0x0000000306007986 */ /* 0x0009e4000c10192e */
.L_x_152:
[----:B------:R-:W-:Y:S05]  /*8710*/  BSYNC.RECONVERGENT B0 ;  /* 0x0000000000007941 */ /* 0x000fea0003800200 */
.L_x_151:
[----:B------:R-:W-:-:S09]  /*8720*/  UISETP.NE.AND UP0, UPT, UR41, URZ, UPT ;  /* 0x000000ff2900728c */ /* 0x000fd2000bf05270 */
[----:B------:R-:W-:Y:S05]  /*8730*/  BRA.U UP0, `(.L_x_153) ;  /* 0x0000000100047547 */ /* 0x000fea000b800000 */
[----:B------:R-:W-:Y:S05]  /*8740*/  BPT.TRAP 0x1 ;  /* 0x000000040000795c */ /* 0x000fea0000300000 */
.L_x_153:
[C---:B-1--4-:R-:W-:Y:S01]  /*8750*/  IADD3 R7, P0, PT, R42.reuse, 0x8800, RZ ;  /* 0x000088002a077810 */ /* 0x052fe20007f1e0ff */
[----:B------:R1:W-:Y:S01]  /*8760*/  SYNCS.ARRIVE.TRANS64.A1T0 RZ, [R17+URZ+0x280b0], RZ ;  /* 0x0280b0ff11ff79a7 */ /* 0x0003e200081000ff */
[C---:B------:R-:W-:Y:S01]  /*8770*/  IADD3 R3, P2, PT, R42.reuse, 0x8000, RZ ;  /* 0x000080002a037810 */ /* 0x040fe20007f5e0ff */
[----:B------:R-:W-:Y:S01]  /*8780*/  UISETP.NE.AND UP0, UPT, UR41, URZ, UPT ;  /* 0x000000ff2900728c */ /* 0x000fe2000bf05270 */
[C---:B------:R-:W-:Y:S01]  /*8790*/  IADD3 R5, P1, PT, R42.reuse, 0x8200, RZ ;  /* 0x000082002a057810 */ /* 0x040fe20007f3e0ff */
[--C-:B------:R-:W-:Y:S01]  /*87a0*/  IMAD.X R49, RZ, RZ, R43.reuse, P0 ;  /* 0x000000ffff317224 */ /* 0x100fe200000e062b */
[----:B------:R-:W-:Y:S01]  /*87b0*/  IADD3 R9, P0, PT, R42, 0x9800, RZ ;  /* 0x000098002a097810 */ /* 0x000fe20007f1e0ff */
[--C-:B------:R-:W-:Y:S02]  /*87c0*/  IMAD.X R53, RZ, RZ, R43.reuse, P2 ;  /* 0x000000ffff357224 */ /* 0x100fe400010e062b */
[----:B------:R-:W-:Y:S01]  /*87d0*/  IMAD.X R51, RZ, RZ, R43, P1 ;  /* 0x000000ffff337224 */ /* 0x000fe200008e062b */
[----:B------:R-:W-:Y:S01]  /*87e0*/  SHF.R.U64 R8, R7, 0x3, R49 ;  /* 0x0000000307087819 */ /* 0x000fe20000001231 */
[----:B------:R-:W-:Y:S01]  /*87f0*/  IMAD.X R39, RZ, RZ, R43, P0 ;  /* 0x000000ffff277224 */ /* 0x000fe200000e062b */
[----:B------:R-:W-:-:S02]  /*8800*/  SHF.R.U64 R4, R3, 0x3, R53 ;  /* 0x0000000303047819 */ /* 0x000fc40000001235 */
[----:B------:R-:W-:Y:S02]  /*8810*/  SHF.R.U64 R6, R5, 0x3, R51 ;  /* 0x0000000305067819 */ /* 0x000fe40000001233 */
[----:B------:R-:W-:Y:S02]  /*8820*/  LOP3.LUT R48, R7, 0x70, R8, 0x78, !PT ;  /* 0x0000007007307812 */ /* 0x000fe400078e7808 */
[----:B------:R-:W-:Y:S02]  /*8830*/  LOP3.LUT R52, R3, 0x70, R4, 0x78, !PT ;  /* 0x0000007003347812 */ /* 0x000fe400078e7804 */
[----:B------:R-:W-:Y:S02]  /*8840*/  LOP3.LUT R50, R5, 0x70, R6, 0x78, !PT ;  /* 0x0000007005327812 */ /* 0x000fe400078e7806 */
[C---:B------:R-:W-:Y:S01]  /*8850*/  IADD3 R7, P1, PT, R42.reuse, 0x9200, RZ ;  /* 0x000092002a077810 */ /* 0x040fe20007f3e0ff */
[----:B------:R-:W-:Y:S01]  /*8860*/  ST.E desc[UR46][R52.64], RZ ;  /* 0x000000ff34007985 */ /* 0x000fe2000c10192e */
[----:B------:R-:W-:-:S02]  /*8870*/  IADD3 R3, P3, PT, R42, 0x8a00, RZ ;  /* 0x00008a002a037810 */ /* 0x000fc40007f7e0ff */
[----:B------:R-:W-:Y:S01]  /*8880*/  IADD3 R5, P2, PT, R42, 0x9000, RZ ;  /* 0x000090002a057810 */ /* 0x000fe20007f5e0ff */
[----:B------:R-:W-:Y:S01]  /*8890*/  IMAD.X R41, RZ, RZ, R43, P1 ;  /* 0x000000ffff297224 */ /* 0x000fe200008e062b */
[----:B------:R-:W-:Y:S01]  /*88a0*/  SHF.R.U64 R10, R9, 0x3, R39 ;  /* 0x00000003090a7819 */ /* 0x000fe20000001227 */
[--C-:B------:R-:W-:Y:S01]  /*88b0*/  IMAD.X R47, RZ, RZ, R43.reuse, P3 ;  /* 0x000000ffff2f7224 */ /* 0x100fe200018e062b */
[----:B------:R-:W-:Y:S01]  /*88c0*/  ST.E desc[UR46][R50.64], RZ ;  /* 0x000000ff32007985 */ /* 0x000fe2000c10192e */
[----:B------:R-:W-:Y:S01]  /*88d0*/  IMAD.X R45, RZ, RZ, R43, P2 ;  /* 0x000000ffff2d7224 */ /* 0x000fe200010e062b */
[----:B------:R-:W-:Y:S02]  /*88e0*/  SHF.R.U64 R8, R7, 0x3, R41 ;  /* 0x0000000307087819 */ /* 0x000fe40000001229 */
[----:B------:R-:W-:Y:S01]  /*88f0*/  SHF.R.U64 R4, R3, 0x3, R47 ;  /* 0x0000000303047819 */ /* 0x000fe2000000122f */
[----:B------:R-:W-:Y:S01]  /*8900*/  ST.E desc[UR46][R48.64], RZ ;  /* 0x000000ff30007985 */ /* 0x000fe2000c10192e */
[----:B------:R-:W-:-:S02]  /*8910*/  SHF.R.U64 R6, R5, 0x3, R45 ;  /* 0x0000000305067819 */ /* 0x000fc4000000122d */
[----:B------:R-:W-:Y:S02]  /*8920*/  LOP3.LUT R40, R7, 0x70, R8, 0x78, !PT ;  /* 0x0000007007287812 */ /* 0x000fe400078e7808 */
[----:B------:R-:W-:Y:S02]  /*8930*/  LOP3.LUT R38, R9, 0x70, R10, 0x78, !PT ;  /* 0x0000007009267812 */ /* 0x000fe400078e780a */
[----:B------:R-:W-:Y:S02]  /*8940*/  LOP3.LUT R46, R3, 0x70, R4, 0x78, !PT ;  /* 0x00000070032e7812 */ /* 0x000fe400078e7804 */
[----:B------:R-:W-:Y:S02]  /*8950*/  LOP3.LUT R44, R5, 0x70, R6, 0x78, !PT ;  /* 0x00000070052c7812 */ /* 0x000fe400078e7806 */
[C---:B------:R-:W-:Y:S01]  /*8960*/  IADD3 R7, P1, PT, R42.reuse, 0xa200, RZ ;  /* 0x0000a2002a077810 */ /* 0x040fe20007f3e0ff */
[----:B------:R-:W-:Y:S01]  /*8970*/  ST.E desc[UR46][R46.64], RZ ;  /* 0x000000ff2e007985 */ /* 0x000fe2000c10192e */
[----:B------:R-:W-:-:S02]  /*8980*/  IADD3 R9, P0, PT, R42, 0xa800, RZ ;  /* 0x0000a8002a097810 */ /* 0x000fc40007f1e0ff */
[C---:B------:R-:W-:Y:S01]  /*8990*/  IADD3 R3, P3, PT, R42.reuse, 0x9a00, RZ ;  /* 0x00009a002a037810 */ /* 0x040fe20007f7e0ff */
[--C-:B------:R-:W-:Y:S01]  /*89a0*/  IMAD.X R33, RZ, RZ, R43.reuse, P1 ;  /* 0x000000ffff217224 */ /* 0x100fe200008e062b */
[----:B------:R-:W-:Y:S01]  /*89b0*/  IADD3 R5, P2, PT, R42, 0xa000, RZ ;  /* 0x0000a0002a057810 */ /* 0x000fe20007f5e0ff */
[--C-:B------:R-:W-:Y:S01]  /*89c0*/  IMAD.X R31, RZ, RZ, R43.reuse, P0 ;  /* 0x000000ffff1f7224 */ /* 0x100fe200000e062b */
[----:B------:R-:W-:Y:S01]  /*89d0*/  ST.E desc[UR46][R44.64], RZ ;  /* 0x000000ff2c007985 */ /* 0x000fe2000c10192e */
[----:B------:R-:W-:Y:S01]  /*89e0*/  IMAD.X R37, RZ, RZ, R43, P3 ;  /* 0x000000ffff257224 */ /* 0x000fe200018e062b */
[----:B------:R-:W-:Y:S01]  /*89f0*/  SHF.R.U64 R8, R7, 0x3, R33 ;  /* 0x0000000307087819 */ /* 0x000fe20000001221 */
[----:B------:R-:W-:Y:S01]  /*8a00*/  IMAD.X R35, RZ, RZ, R43, P2 ;  /* 0x000000ffff237224 */ /* 0x000fe200010e062b */
[----:B------:R-:W-:Y:S01]  /*8a10*/  SHF.R.U64 R10, R9, 0x3, R31 ;  /* 0x00000003090a7819 */ /* 0x000fe2000000121f */
[----:B------:R-:W-:Y:S01]  /*8a20*/  ST.E desc[UR46][R40.64], RZ ;  /* 0x000000ff28007985 */ /* 0x000fe2000c10192e */
[----:B------:R-:W-:-:S02]  /*8a30*/  SHF.R.U64 R4, R3, 0x3, R37 ;  /* 0x0000000303047819 */ /* 0x000fc40000001225 */
[----:B------:R-:W-:Y:S01]  /*8a40*/  SHF.R.U64 R6, R5, 0x3, R35 ;  /* 0x0000000305067819 */ /* 0x000fe20000001223 */
[----:B------:R-:W-:Y:S01]  /*8a50*/  ST.E desc[UR46][R38.64], RZ ;  /* 0x000000ff26007985 */ /* 0x000fe2000c10192e */
[----:B------:R-:W-:Y:S02]  /*8a60*/  LOP3.LUT R32, R7, 0x70, R8, 0x78, !PT ;  /* 0x0000007007207812 */ /* 0x000fe400078e7808 */
[----:B------:R-:W-:Y:S01]  /*8a70*/  LOP3.LUT R30, R9, 0x70, R10, 0x78, !PT ;  /* 0x00000070091e7812 */ /* 0x000fe200078e780a */
[----:B------:R-:W-:Y:S01]  /*8a80*/  STL [R1+0xc8], R46 ;  /* 0x0000c82e01007387 */ /* 0x000fe20000100800 */
        /* <DEDUP_REMOVED lines=43> */
[----:B------:R4:W-:Y:S01]  /*8d40*/  ST.E desc[UR46][R20.64], RZ ;  /* 0x000000ff14007985 */ /* 0x0009e2000c10192e */
        /* <DEDUP_REMOVED lines=13> */
[----:B------:R5:W-:Y:S01]  /*8e20*/  ST.E desc[UR46][R10.64], RZ ;  /* 0x000000ff0a007985 */ /* 0x000be2000c10192e */
        /* <DEDUP_REMOVED lines=28> */
[--C-:B----4-:R-:W-:Y:S01]  /*8ff0*/  IMAD.X R21, RZ, RZ, R43.reuse, P2 ;  /* 0x000000ffff157224 */ /* 0x110fe200010e062b */
[C---:B------:R-:W-:Y:S01]  /*9000*/  IADD3 R5, P5, PT, R42.reuse, 0xf000, RZ ;  /* 0x0000f0002a057810 */ /* 0x040fe20007fbe0ff */
[----:B------:R4:W-:Y:S01]  /*9010*/  STL.64 [R1+0xb0], R8 ;  /* 0x0000b00801007387 */ /* 0x0009e20000100a00 */
[C---:B------:R-:W-:Y:S01]  /*9020*/  IADD3 R6, P4, PT, R42.reuse, 0xf200, RZ ;  /* 0x0000f2002a067810 */ /* 0x040fe20007f9e0ff */
[--C-:B------:R-:W-:Y:S01]  /*9030*/  IMAD.X R47, RZ, RZ, R43.reuse, P0 ;  /* 0x000000ffff2f7224 */ /* 0x100fe200000e062b */
[C---:B------:R-:W-:Y:S01]  /*9040*/  IADD3 R7, P3, PT, R42.reuse, 0xf800, RZ ;  /* 0x0000f8002a077810 */ /* 0x040fe20007f7e0ff */
[----:B------:R-:W-:Y:S01]  /*9050*/  STL [R1+0x4c], R21 ;  /* 0x00004c1501007387 */ /* 0x000fe20000100800 */
[C---:B-----5:R-:W-:Y:S02]  /*9060*/  IADD3 R10, P0, PT, R42.reuse, 0x8600, RZ ;  /* 0x000086002a0a7810 */ /* 0x060fe40007f1e0ff */
[C---:B------:R-:W-:Y:S01]  /*9070*/  IADD3 R14, P2, PT, R42.reuse, 0x9600, RZ ;  /* 0x000096002a0e7810 */ /* 0x040fe20007f5e0ff */
[----:B------:R5:W-:Y:S04]  /*9080*/  STL.64 [R1+0xb8], R6 ;  /* 0x0000b80601007387 */ /* 0x000be80000100a00 */
[----:B------:R-:W-:Y:S04]  /*9090*/  ST.E desc[UR46][R66.64], RZ ;  /* 0x000000ff42007985 */ /* 0x000fe8000c10192e */
[----:B------:R-:W-:Y:S04]  /*90a0*/  ST.E desc[UR46][R64.64], RZ ;  /* 0x000000ff40007985 */ /* 0x000fe8000c10192e */
[----:B------:R-:W-:Y:S04]  /*90b0*/  STL [R1+0x6c], R47 ;  /* 0x00006c2f01007387 */ /* 0x000fe80000100800 */
[----:B------:R-:W-:Y:S01]  /*90c0*/  ST.E desc[UR46][R62.64], RZ ;  /* 0x000000ff3e007985 */ /* 0x000fe2000c10192e */
[----:B----4-:R-:W-:Y:S01]  /*90d0*/  IMAD.X R9, RZ, RZ, R43, P5 ;  /* 0x000000ffff097224 */ /* 0x010fe200028e062b */
[----:B------:R-:W-:-:S04]  /*90e0*/  IADD3 R11, P5, PT, R42, 0x8c00, RZ ;  /* 0x00008c002a0b7810 */ /* 0x000fc80007fbe0ff */
[----:B------:R4:W-:Y:S01]  /*90f0*/  STL.64 [R1+0xc0], R8 ;  /* 0x0000c00801007387 */ /* 0x0009e20000100a00 */
[----:B-----5:R-:W-:-:S03]  /*9100*/  IMAD.X R7, RZ, RZ, R43, P4 ;  /* 0x000000ffff077224 */ /* 0x020fc600020e062b */
[----:B------:R5:W-:Y:S01]  /*9110*/  STL.64 [R1+0xa0], R10 ;  /* 0x0000a00a01007387 */ /* 0x000be20000100a00 */
[----:B------:R-:W-:-:S03]  /*9120*/  IADD3 R12, P4, PT, R42, 0x8e00, RZ ;  /* 0x00008e002a0c7810 */ /* 0x000fc60007f9e0ff */
[----:B------:R-:W-:Y:S01]  /*9130*/  STL [R1+0x5c], R7 ;  /* 0x00005c0701007387 */ /* 0x000fe20000100800 */
[----:B----4-:R-:W-:-:S03]  /*9140*/  IMAD.MOV.U32 R8, RZ, RZ, R46 ;  /* 0x000000ffff087224 */ /* 0x010fc600078e002e */
[----:B------:R4:W2:Y:S01]  /*9150*/  LDL.LU R46, [R1+0xc8] ;  /* 0x0000c800012e7983 */ /* 0x0008a20000300800 */
[----:B-----5:R-:W-:Y:S01]  /*9160*/  IMAD.X R11, RZ, RZ, R43, P3 ;  /* 0x000000ffff0b7224 */ /* 0x020fe200018e062b */
[----:B------:R-:W-:-:S05]  /*9170*/  IADD3 R13, P3, PT, R42, 0x9400, RZ ;  /* 0x000094002a0d7810 */ /* 0x000fca0007f7e0ff */
[----:B------:R5:W-:Y:S01]  /*9180*/  STL.64 [R1+0x90], R12 ;  /* 0x0000900c01007387 */ /* 0x000be20000100a00 */
[----:B------:R-:W-:Y:S01]  /*9190*/  IMAD.X R9, RZ, RZ, R43, P3 ;  /* 0x000000ffff097224 */ /* 0x000fe200018e062b */
[----:B------:R-:W-:-:S04]  /*91a0*/  IADD3 R21, P3, PT, R42, 0xac00, RZ ;  /* 0x0000ac002a157810 */ /* 0x000fc80007f7e0ff */
[----:B------:R3:W-:Y:S01]  /*91b0*/  STL [R1+0x24], R9 ;  /* 0x0000240901007387 */ /* 0x0007e20000100800 */
[----:B-----5:R-:W-:Y:S01]  /*91c0*/  IMAD.X R13, RZ, RZ, R43, P1 ;  /* 0x000000ffff0d7224 */ /* 0x020fe200008e062b */
[----:B------:R-:W-:Y:S01]  /*91d0*/  IADD3 R15, P1, PT, R42, 0x9c00, RZ ;  /* 0x00009c002a0f7810 */ /* 0x000fe20007f3e0ff */
[----:B---3--:R-:W-:-:S03]  /*91e0*/  IMAD.MOV.U32 R9, RZ, RZ, R47 ;  /* 0x000000ffff097224 */ /* 0x008fc600078e002f */
[----:B------:R3:W-:Y:S04]  /*91f0*/  STL.64 [R1+0xa8], R12 ;  /* 0x0000a80c01007387 */ /* 0x0007e80000100a00 */
[----:B------:R5:W-:Y:S01]  /*9200*/  STL.64 [R1+0x78], R14 ;  /* 0x0000780e01007387 */ /* 0x000be20000100a00 */
[----:B---3--:R-:W-:Y:S01]  /*9210*/  IMAD.X R13, RZ, RZ, R43, P0 ;  /* 0x000000ffff0d7224 */ /* 0x008fe200000e062b */
[C---:B------:R-:W-:Y:S01]  /*9220*/  IADD3 R16, P0, PT, R42.reuse, 0x9e00, RZ ;  /* 0x00009e002a107810 */ /* 0x040fe20007f1e0ff */
[----:B------:R-:W-:Y:S02]  /*9230*/  IMAD.MOV.U32 R9, RZ, RZ, R47 ;  /* 0x000000ffff097224 */ /* 0x000fe400078e002f */
[----:B-----5:R-:W-:Y:S01]  /*9240*/  IMAD.X R15, RZ, RZ, R43, P5 ;  /* 0x000000ffff0f7224 */ /* 0x020fe200028e062b */
[----:B------:R3:W-:Y:S01]  /*9250*/  STL [R1+0x3c], R13 ;  /* 0x00003c0d01007387 */ /* 0x0007e20000100800 */
[----:B------:R-:W-:-:S02]  /*9260*/  IADD3 R19, P5, PT, R42, 0xa400, RZ ;  /* 0x0000a4002a137810 */ /* 0x000fc40007fbe0ff */
[C---:B------:R-:W-:Y:S01]  /*9270*/  SHF.R.U64 R4, R3.reuse, 0x3, R9 ;  /* 0x0000000303047819 */ /* 0x040fe20000001209 */
[----:B------:R5:W-:Y:S04]  /*9280*/  STL.64 [R1+0x98], R14 ;  /* 0x0000980e01007387 */ /* 0x000be80000100a00 */
[----:B------:R1:W-:Y:S04]  /*9290*/  STL.64 [R1+0x80], R16 ;  /* 0x0000801001007387 */ /* 0x0003e80000100a00 */
[----:B---3--:R4:W3:Y:S01]  /*92a0*/  LDL.64 R12, [R1+0x58] ;  /* 0x00005800010c7983 */ /* 0x0088e20000100a00 */
[----:B------:R-:W-:-:S03]  /*92b0*/  LOP3.LUT R8, R3, 0x70, R4, 0x78, !PT ;  /* 0x0000007003087812 */ /* 0x000fc600078e7804 */
[----:B------:R-:W-:Y:S01]  /*92c0*/  STL.64 [R1+0x88], R18 ;  /* 0x0000881201007387 */ /* 0x000fe20000100a00 */
[----:B-----5:R-:W-:-:S03]  /*92d0*/  IMAD.X R15, RZ, RZ, R43, P2 ;  /* 0x000000ffff0f7224 */ /* 0x020fc600010e062b */
[----:B------:R5:W-:Y:S01]  /*92e0*/  STL [R1+0x68], R8 ;  /* 0x0000680801007387 */ /* 0x000be20000100800 */
[----:B-1----:R-:W-:Y:S01]  /*92f0*/  IMAD.X R17, RZ, RZ, R43, P4 ;  /* 0x000000ffff117224 */ /* 0x002fe200020e062b */
[----:B------:R-:W-:Y:S01]  /*9300*/  IADD3 R20, P4, PT, R42, 0xa600, RZ ;  /* 0x0000a6002a147810 */ /* 0x000fe20007f9e0ff */
[----:B---3--:R-:W-:Y:S01]  /*9310*/  IMAD.MOV.U32 R13, RZ, RZ, R7 ;  /* 0x000000ffff0d7224 */ /* 0x008fe200078e0007 */
[----:B-----5:R-:W3:Y:S04]  /*9320*/  LDL.LU.64 R8, [R1+0xc0] ;  /* 0x0000c00001087983 */ /* 0x020ee80000300a00 */
[----:B------:R-:W5:Y:S04]  /*9330*/  LDL.LU.64 R6, [R1+0xb8] ;  /* 0x0000b80001067983 */ /* 0x000f680000300a00 */
[----:B------:R1:W-:Y:S04]  /*9340*/  STL [R1+0x1c], R15 ;  /* 0x00001c0f01007387 */ /* 0x0003e80000100800 */
[----:B------:R-:W4:Y:S04]  /*9350*/  LDL.64 R18, [R1+0x38] ;  /* 0x0000380001127983 */ /* 0x000f280000100a00 */
[----:B------:R-:W-:Y:S04]  /*9360*/  STL [R1+0x2c], R17 ;  /* 0x00002c1101007387 */ /* 0x000fe80000100800 */
[----:B-1----:R-:W2:Y:S01]  /*9370*/  LDL.64 R14, [R1+0x48] ;  /* 0x00004800010e7983 */ /* 0x002ea20000100a00 */
[----:B---3--:R-:W-:-:S04]  /*9380*/  SHF.R.U64 R4, R5, 0x3, R9 ;  /* 0x0000000305047819 */ /* 0x008fc80000001209 */
[----:B------:R-:W-:Y:S02]  /*9390*/  LOP3.LUT R8, R5, 0x70, R4, 0x78, !PT ;  /* 0x0000007005087812 */ /* 0x000fe400078e7804 */
[----:B-----5:R-:W-:-:S03]  /*93a0*/  SHF.R.U64 R3, R6, 0x3, R13 ;  /* 0x0000000306037819 */ /* 0x020fc6000000120d */
[----:B------:R1:W-:Y:S01]  /*93b0*/  STL.64 [R1+0x60], R8 ;  /* 0x0000600801007387 */ /* 0x0003e20000100a00 */
[----:B------:R-:W-:-:S05]  /*93c0*/  LOP3.LUT R12, R6, 0x70, R3, 0x78, !PT ;  /* 0x00000070060c7812 */ /* 0x000fca00078e7803 */
[----:B------:R3:W-:Y:S04]  /*93d0*/  STL [R1+0x58], R12 ;  /* 0x0000580c01007387 */ /* 0x0007e80000100800 */
[----:B-1----:R-:W5:Y:S04]  /*93e0*/  LDL.LU.64 R8, [R1+0xb0] ;  /* 0x0000b00001087983 */ /* 0x002f680000300a00 */
[----:B---3--:R-:W3:Y:S01]  /*93f0*/  LDL.LU.64 R12, [R1+0xa8] ;  /* 0x0000a800010c7983 */ /* 0x008ee20000300a00 */
[----:B------:R-:W-:-:S04]  /*9400*/  SHF.R.U64 R4, R7, 0x3, R11 ;  /* 0x0000000307047819 */ /* 0x000fc8000000120b */
[----:B------:R-:W-:Y:S01]  /*9410*/  LOP3.LUT R10, R7, 0x70, R4, 0x78, !PT ;  /* 0x00000070070a7812 */ /* 0x000fe200078e7804 */
[----:B--2---:R-:W-:Y:S01]  /*9420*/  IMAD.MOV.U32 R5, RZ, RZ, R15 ;  /* 0x000000ffff057224 */ /* 0x004fe200078e000f */
[----:B------:R-:W2:Y:S04]  /*9430*/  LDL.LU.64 R6, [R1+0x18] ;  /* 0x0000180001067983 */ /* 0x000ea80000300a00 */
[----:B------:R1:W-:Y:S01]  /*9440*/  STL.64 [R1+0x50], R10 ;  /* 0x0000500a01007387 */ /* 0x0003e20000100a00 */
[----:B------:R-:W-:-:S03]  /*9450*/  IMAD.MOV.U32 R4, RZ, RZ, R14 ;  /* 0x000000ffff047224 */ /* 0x000fc600078e000e */
[----:B-1----:R-:W4:Y:S01]  /*9460*/  LDL.LU.64 R10, [R1+0xa0] ;  /* 0x0000a000010a7983 */ /* 0x002f220000300a00 */
[----:B-----5:R-:W-:-:S03]  /*9470*/  SHF.R.U64 R3, R8, 0x3, R15 ;  /* 0x0000000308037819 */ /* 0x020fc6000000120f */
[----:B------:R-:W5:Y:S01]  /*9480*/  LDL.LU.64 R14, [R1+0x98] ;  /* 0x00009800010e7983 */ /* 0x000f620000300a00 */
[----:B------:R-:W-:-:S05]  /*9490*/  LOP3.LUT R4, R8, 0x70, R3, 0x78, !PT ;  /* 0x0000007008047812 */ /* 0x000fca00078e7803 */
[----:B------:R3:W-:Y:S02]  /*94a0*/  STL [R1+0x48], R4 ;  /* 0x0000480401007387 */ /* 0x0007e40000100800 */
[----:B---3--:R-:W-:-:S04]  /*94b0*/  SHF.R.U64 R4, R9, 0x3, R13 ;  /* 0x0000000309047819 */ /* 0x008fc8000000120d */
[----:B------:R-:W-:Y:S02]  /*94c0*/  LOP3.LUT R12, R9, 0x70, R4, 0x78, !PT ;  /* 0x00000070090c7812 */ /* 0x000fe400078e7804 */
[----:B------:R-:W3:Y:S04]  /*94d0*/  LDL.LU.64 R8, [R1+0x20] ;  /* 0x0000200001087983 */ /* 0x000ee80000300a00 */
[----:B------:R1:W-:Y:S04]  /*94e0*/  STL.64 [R1+0x40], R12 ;  /* 0x0000400c01007387 */ /* 0x0003e80000100a00 */
[----:B-1----:R-:W2:Y:S01]  /*94f0*/  LDL.LU.64 R12, [R1+0x90] ;  /* 0x00009000010c7983 */ /* 0x002ea20000300a00 */
[----:B----4-:R-:W-:Y:S01]  /*9500*/  SHF.R.U64 R3, R10, 0x3, R19 ;  /* 0x000000030a037819 */ /* 0x010fe20000001213 */
[----:B------:R-:W-:-:S03]  /*9510*/  IMAD.MOV.U32 R4, RZ, RZ, R18 ;  /* 0x000000ffff047224 */ /* 0x000fc600078e0012 */
[----:B------:R-:W-:-:S05]  /*9520*/  LOP3.LUT R4, R10, 0x70, R3, 0x78, !PT ;  /* 0x000000700a047812 */ /* 0x000fca00078e7803 */
[----:B------:R5:W-:Y:S01]  /*9530*/  STL [R1+0x38], R4 ;  /* 0x0000380401007387 */ /* 0x000be20000100800 */
[----:B------:R-:W-:-:S03]  /*9540*/  IMAD.MOV.U32 R5, RZ, RZ, R19 ;  /* 0x000000ffff057224 */ /* 0x000fc600078e0013 */
[----:B------:R-:W4:Y:S01]  /*9550*/  LDL.LU.64 R18, [R1+0x88] ;  /* 0x0000880001127983 */ /* 0x000f220000300a00 */
[----:B-----5:R-:W-:-:S04]  /*9560*/  SHF.R.U64 R4, R11, 0x3, R15 ;  /* 0x000000030b047819 */ /* 0x020fc8000000120f */
[----:B------:R-:W-:Y:S02]  /*9570*/  LOP3.LUT R14, R11, 0x70, R4, 0x78, !PT ;  /* 0x000000700b0e7812 */ /* 0x000fe400078e7804 */
[----:B------:R-:W5:Y:S04]  /*9580*/  LDL.LU.64 R10, [R1+0x28] ;  /* 0x00002800010a7983 */ /* 0x000f680000300a00 */
[----:B------:R1:W-:Y:S04]  /*9590*/  STL.64 [R1+0x30], R14 ;  /* 0x0000300e01007387 */ /* 0x0003e80000100a00 */
[----:B-1----:R-:W4:Y:S01]  /*95a0*/  LDL.LU.64 R14, [R1+0x78] ;  /* 0x00007800010e7983 */ /* 0x002f220000300a00 */
[----:B--2---:R-:W-:-:S03]  /*95b0*/  SHF.R.U64 R3, R12, 0x3, R17 ;  /* 0x000000030c037819 */ /* 0x004fc60000001211 */
[----:B------:R-:W2:Y:S01]  /*95c0*/  LDL.LU.64 R16, [R1+0x80] ;  /* 0x0000800001107983 */ /* 0x000ea20000300a00 */
[----:B------:R-:W-:Y:S01]  /*95d0*/  IMAD.X R93, RZ, RZ, R43, P1 ;  /* 0x000000ffff5d7224 */ /* 0x000fe200008e062b */
[C---:B---3--:R-:W-:Y:S01]  /*95e0*/  SHF.R.U64 R4, R13.reuse, 0x3, R9 ;  /* 0x000000030d047819 */ /* 0x048fe20000001209 */
[--C-:B------:R-:W-:Y:S02]  /*95f0*/  IMAD.X R91, RZ, RZ, R43.reuse, P0 ;  /* 0x000000ffff5b7224 */ /* 0x100fe400000e062b */
[--C-:B------:R-:W-:Y:S01]  /*9600*/  IMAD.X R89, RZ, RZ, R43.reuse, P5 ;  /* 0x000000ffff597224 */ /* 0x100fe200028e062b */
[----:B------:R-:W-:Y:S01]  /*9610*/  LOP3.LUT R8, R13, 0x70, R4, 0x78, !PT ;  /* 0x000000700d087812 */ /* 0x000fe200078e7804 */
[--C-:B------:R-:W-:Y:S01]  /*9620*/  IMAD.X R87, RZ, RZ, R43.reuse, P4 ;  /* 0x000000ffff577224 */ /* 0x100fe200020e062b */
[C---:B------:R-:W-:Y:S01]  /*9630*/  IADD3 R22, P2, PT, R42.reuse, 0xae00, RZ ;  /* 0x0000ae002a167810 */ /* 0x040fe20007f5e0ff */
[----:B------:R-:W-:Y:S01]  /*9640*/  IMAD.X R85, RZ, RZ, R43, P3 ;  /* 0x000000ffff557224 */ /* 0x000fe200018e062b */
[----:B------:R-:W-:-:S02]  /*9650*/  IADD3 R23, P1, PT, R42, 0xb400, RZ ;  /* 0x0000b4002a177810 */ /* 0x000fc40007f3e0ff */
[C---:B------:R-:W-:Y:S01]  /*9660*/  IADD3 R24, P0, PT, R42.reuse, 0xb600, RZ ;  /* 0x0000b6002a187810 */ /* 0x040fe20007f1e0ff */
[--C-:B------:R-:W-:Y:S01]  /*9670*/  IMAD.X R83, RZ, RZ, R43.reuse, P2 ;  /* 0x000000ffff537224 */ /* 0x100fe200010e062b */
        /* <DEDUP_REMOVED lines=12> */
[----:B------:R-:W-:Y:S01]  /*9740*/  IADD3 R31, P5, PT, R42, 0xd400, RZ ;  /* 0x0000d4002a1f7810 */ /* 0x000fe20007fbe0ff */
[----:B------:R-:W-:-:S02]  /*9750*/  IMAD.X R69, RZ, RZ, R43, P1 ;  /* 0x000000ffff457224 */ /* 0x000fc400008e062b */
[--C-:B------:R-:W-:Y:S02]  /*9760*/  IMAD.X R67, RZ, RZ, R43.reuse, P0 ;  /* 0x000000ffff437224 */ /* 0x100fe400000e062b */
[----:B------:R-:W-:Y:S01]  /*9770*/  IMAD.X R65, RZ, RZ, R43, P5 ;  /* 0x000000ffff417224 */ /* 0x000fe200028e062b */
[----:B-----5:R-:W-:Y:S02]  /*9780*/  LOP3.LUT R10, R12, 0x70, R3, 0x78, !PT ;  /* 0x000000700c0a7812 */ /* 0x020fe400078e7803 */
[----:B------:R-:W3:Y:S01]  /*9790*/  LDL.LU.64 R12, [R1+0x30] ;  /* 0x00003000010c7983 */ /* 0x000ee20000300a00 */
[C---:B----4-:R-:W-:Y:S02]  /*97a0*/  SHF.R.U64 R3, R14.reuse, 0x3, R7 ;  /* 0x000000030e037819 */ /* 0x050fe40000001207 */
[----:B------:R-:W-:Y:S02]  /*97b0*/  SHF.R.U64 R4, R15, 0x3, R93 ;  /* 0x000000030f047819 */ /* 0x000fe4000000125d */
[----:B------:R-:W-:-:S02]  /*97c0*/  LOP3.LUT R6, R14, 0x70, R3, 0x78, !PT ;  /* 0x000000700e067812 */ /* 0x000fc400078e7803 */
[----:B------:R-:W-:Y:S02]  /*97d0*/  LOP3.LUT R92, R15, 0x70, R4, 0x78, !PT ;  /* 0x000000700f5c7812 */ /* 0x000fe400078e7804 */
[C---:B------:R-:W-:Y:S01]  /*97e0*/  SHF.R.U64 R4, R19.reuse, 0x3, R89 ;  /* 0x0000000313047819 */ /* 0x040fe20000001259 */
[----:B------:R-:W4:Y:S03]  /*97f0*/  LDL.LU.64 R14, [R1+0x38] ;  /* 0x00003800010e7983 */ /* 0x000f260000300a00 */
[----:B------:R-:W-:Y:S02]  /*9800*/  LOP3.LUT R88, R19, 0x70, R4, 0x78, !PT ;  /* 0x0000007013587812 */ /* 0x000fe400078e7804 */
[----:B------:R-:W-:-:S04]  /*9810*/  SHF.R.U64 R4, R21, 0x3, R85 ;  /* 0x0000000315047819 */ /* 0x000fc80000001255 */
[----:B------:R-:W-:Y:S02]  /*9820*/  LOP3.LUT R84, R21, 0x70, R4, 0x78, !PT ;  /* 0x0000007015547812 */ /* 0x000fe400078e7804 */
[----:B------:R-:W-:Y:S02]  /*9830*/  SHF.R.U64 R4, R23, 0x3, R81 ;  /* 0x0000000317047819 */ /* 0x000fe40000001251 */
[----:B--2---:R-:W-:-:S04]  /*9840*/  SHF.R.U64 R3, R16, 0x3, R91 ;  /* 0x0000000310037819 */ /* 0x004fc8000000125b */
[----:B------:R-:W-:Y:S02]  /*9850*/  LOP3.LUT R90, R16, 0x70, R3, 0x78, !PT ;  /* 0x00000070105a7812 */ /* 0x000fe400078e7803 */
[----:B------:R-:W-:-:S04]  /*9860*/  SHF.R.U64 R3, R20, 0x3, R87 ;  /* 0x0000000314037819 */ /* 0x000fc80000001257 */
[----:B------:R-:W-:Y:S02]  /*9870*/  LOP3.LUT R86, R20, 0x70, R3, 0x78, !PT ;  /* 0x0000007014567812 */ /* 0x000fe400078e7803 */
[C---:B------:R-:W-:Y:S01]  /*9880*/  SHF.R.U64 R3, R22.reuse, 0x3, R83 ;  /* 0x0000000316037819 */ /* 0x040fe20000001253 */
[----:B------:R-:W2:Y:S01]  /*9890*/  LDL.LU.64 R20, [R1+0x40] ;  /* 0x0000400001147983 */ /* 0x000ea20000300a00 */
[----:B------:R-:W-:Y:S02]  /*98a0*/  LOP3.LUT R80, R23, 0x70, R4, 0x78, !PT ;  /* 0x0000007017507812 */ /* 0x000fe400078e7804 */
[----:B------:R-:W-:Y:S02]  /*98b0*/  LOP3.LUT R82, R22, 0x70, R3, 0x78, !PT ;  /* 0x0000007016527812 */ /* 0x000fe400078e7803 */
[----:B------:R-:W-:Y:S01]  /*98c0*/  SHF.R.U64 R3, R24, 0x3, R79 ;  /* 0x0000000318037819 */ /* 0x000fe2000000124f */
[----:B------:R-:W5:Y:S01]  /*98d0*/  LDL.LU.64 R22, [R1+0x48] ;  /* 0x0000480001167983 */ /* 0x000f620000300a00 */
[----:B------:R-:W-:-:S02]  /*98e0*/  SHF.R.U64 R4, R25, 0x3, R77 ;  /* 0x0000000319047819 */ /* 0x000fc4000000124d */
[----:B------:R-:W-:Y:S02]  /*98f0*/  LOP3.LUT R78, R24, 0x70, R3, 0x78, !PT ;  /* 0x00000070184e7812 */ /* 0x000fe400078e7803 */
[----:B------:R-:W-:Y:S02]  /*9900*/  LOP3.LUT R76, R25, 0x70, R4, 0x78, !PT ;  /* 0x00000070194c7812 */ /* 0x000fe400078e7804 */
[C---:B------:R-:W-:Y:S01]  /*9910*/  SHF.R.U64 R3, R26.reuse, 0x3, R75 ;  /* 0x000000031a037819 */ /* 0x040fe2000000124b */
[----:B------:R-:W3:Y:S01]  /*9920*/  LDL.LU.64 R24, [R1+0x50] ;  /* 0x0000500001187983 */ /* 0x000ee20000300a00 */
[C---:B------:R-:W-:Y:S02]  /*9930*/  SHF.R.U64 R4, R27.reuse, 0x3, R73 ;  /* 0x000000031b047819 */ /* 0x040fe40000001249 */
[----:B------:R-:W-:Y:S02]  /*9940*/  LOP3.LUT R74, R26, 0x70, R3, 0x78, !PT ;  /* 0x000000701a4a7812 */ /* 0x000fe400078e7803 */
[----:B------:R-:W-:-:S02]  /*9950*/  LOP3.LUT R72, R27, 0x70, R4, 0x78, !PT ;  /* 0x000000701b487812 */ /* 0x000fc400078e7804 */
[C---:B------:R-:W-:Y:S01]  /*9960*/  SHF.R.U64 R3, R28.reuse, 0x3, R71 ;  /* 0x000000031c037819 */ /* 0x040fe20000001247 */
[----:B------:R-:W4:Y:S01]  /*9970*/  LDL.LU.64 R26, [R1+0x58] ;  /* 0x00005800011a7983 */ /* 0x000f220000300a00 */
[C---:B------:R-:W-:Y:S02]  /*9980*/  SHF.R.U64 R4, R29.reuse, 0x3, R69 ;  /* 0x000000031d047819 */ /* 0x040fe40000001245 */
[----:B------:R-:W-:Y:S02]  /*9990*/  LOP3.LUT R70, R28, 0x70, R3, 0x78, !PT ;  /* 0x000000701c467812 */ /* 0x000fe400078e7803 */
[----:B------:R-:W-:Y:S02]  /*99a0*/  LOP3.LUT R68, R29, 0x70, R4, 0x78, !PT ;  /* 0x000000701d447812 */ /* 0x000fe400078e7804 */
[----:B------:R-:W-:Y:S01]  /*99b0*/  SHF.R.U64 R3, R30, 0x3, R67 ;  /* 0x000000031e037819 */ /* 0x000fe20000001243 */
[----:B------:R-:W2:Y:S01]  /*99c0*/  LDL.LU.64 R28, [R1+0x60] ;  /* 0x00006000011c7983 */ /* 0x000ea20000300a00 */
[----:B------:R-:W-:-:S02]  /*99d0*/  SHF.R.U64 R4, R31, 0x3, R65 ;  /* 0x000000031f047819 */ /* 0x000fc40000001241 */
[----:B------:R-:W-:Y:S02]  /*99e0*/  LOP3.LUT R66, R30, 0x70, R3, 0x78, !PT ;  /* 0x000000701e427812 */ /* 0x000fe400078e7803 */
[----:B------:R-:W-:Y:S02]  /*99f0*/  LOP3.LUT R64, R31, 0x70, R4, 0x78, !PT ;  /* 0x000000701f407812 */ /* 0x000fe400078e7804 */
[----:B------:R-:W5:Y:S01]  /*9a00*/  LDL.LU.64 R30, [R1+0x68] ;  /* 0x00006800011e7983 */ /* 0x000f620000300a00 */
[C---:B------:R-:W-:Y:S02]  /*9a10*/  IADD3 R32, P4, PT, R42.reuse, 0xd600, RZ ;  /* 0x0000d6002a207810 */ /* 0x040fe40007f9e0ff */
[C---:B------:R-:W-:Y:S02]  /*9a20*/  IADD3 R33, P3, PT, R42.reuse, 0xdc00, RZ ;  /* 0x0000dc002a217810 */ /* 0x040fe40007f7e0ff */
[C---:B------:R-:W-:Y:S01]  /*9a30*/  IADD3 R34, P2, PT, R42.reuse, 0xde00, RZ ;  /* 0x0000de002a227810 */ /* 0x040fe20007f5e0ff */
[--C-:B------:R-:W-:Y:S01]  /*9a40*/  IMAD.X R63, RZ, RZ, R43.reuse, P4 ;  /* 0x000000ffff3f7224 */ /* 0x100fe200020e062b */
[C---:B------:R-:W-:Y:S01]  /*9a50*/  IADD3 R35, P1, PT, R42.reuse, 0xe400, RZ ;  /* 0x0000e4002a237810 */ /* 0x040fe20007f3e0ff */
[--C-:B------:R-:W-:Y:S01]  /*9a60*/  IMAD.X R61, RZ, RZ, R43.reuse, P3 ;  /* 0x000000ffff3d7224 */ /* 0x100fe200018e062b */
[----:B------:R-:W-:Y:S01]  /*9a70*/  IADD3 R36, P0, PT, R42, 0xe600, RZ ;  /* 0x0000e6002a247810 */ /* 0x000fe20007f1e0ff */
[----:B------:R-:W-:Y:S01]  /*9a80*/  IMAD.X R59, RZ, RZ, R43, P2 ;  /* 0x000000ffff3b7224 */ /* 0x000fe200010e062b */
[----:B------:R-:W-:Y:S01]  /*9a90*/  SHF.R.U64 R3, R32, 0x3, R63 ;  /* 0x0000000320037819 */ /* 0x000fe2000000123f */
[--C-:B------:R-:W-:Y:S01]  /*9aa0*/  IMAD.X R57, RZ, RZ, R43.reuse, P1 ;  /* 0x000000ffff397224 */ /* 0x100fe200008e062b */
[----:B------:R-:W-:Y:S01]  /*9ab0*/  IADD3 R37, P5, PT, R42, 0xec00, RZ ;  /* 0x0000ec002a257810 */ /* 0x000fe20007fbe0ff */
[----:B------:R-:W-:Y:S01]  /*9ac0*/  IMAD.X R55, RZ, RZ, R43, P0 ;  /* 0x000000ffff377224 */ /* 0x000fe200000e062b */
[----:B------:R-:W-:-:S02]  /*9ad0*/  LOP3.LUT R62, R32, 0x70, R3, 0x78, !PT ;  /* 0x00000070203e7812 */ /* 0x000fc400078e7803 */
[C---:B------:R-:W-:Y:S02]  /*9ae0*/  SHF.R.U64 R4, R33.reuse, 0x3, R61 ;  /* 0x0000000321047819 */ /* 0x040fe4000000123d */
[----:B------:R-:W-:Y:S02]  /*9af0*/  IADD3 R38, P4, PT, R42, 0xee00, RZ ;  /* 0x0000ee002a267810 */ /* 0x000fe40007f9e0ff */
[----:B------:R-:W-:Y:S01]  /*9b00*/  SHF.R.U64 R3, R34, 0x3, R59 ;  /* 0x0000000322037819 */ /* 0x000fe2000000123b */
[--C-:B------:R-:W-:Y:S01]  /*9b10*/  IMAD.X R53, RZ, RZ, R43.reuse, P5 ;  /* 0x000000ffff357224 */ /* 0x100fe200028e062b */
[----:B------:R-:W-:Y:S01]  /*9b20*/  LOP3.LUT R60, R33, 0x70, R4, 0x78, !PT ;  /* 0x00000070213c7812 */ /* 0x000fe200078e7804 */
[----:B------:R-:W-:Y:S01]  /*9b30*/  IMAD.X R51, RZ, RZ, R43, P4 ;  /* 0x000000ffff337224 */ /* 0x000fe200020e062b */
[----:B------:R-:W-:Y:S02]  /*9b40*/  IADD3 R39, P3, PT, R42, 0xf400, RZ ;  /* 0x0000f4002a277810 */ /* 0x000fe40007f7e0ff */
        /* <DEDUP_REMOVED lines=11> */
[C---:B------:R-:W-:Y:S01]  /*9c00*/  SHF.R.U64 R3, R38.reuse, 0x3, R51 ;  /* 0x0000000326037819 */ /* 0x040fe20000001233 */
[--C-:B------:R-:W-:Y:S01]  /*9c10*/  IMAD.X R45, RZ, RZ, R43.reuse, P1 ;  /* 0x000000ffff2d7224 */ /* 0x100fe200008e062b */
[----:B------:R-:W-:Y:S01]  /*9c20*/  LOP3.LUT R52, R37, 0x70, R4, 0x78, !PT ;  /* 0x0000007025347812 */ /* 0x000fe200078e7804 */
[----:B------:R-:W-:Y:S01]  /*9c30*/  IMAD.X R43, RZ, RZ, R43, P0 ;  /* 0x000000ffff2b7224 */ /* 0x000fe200000e062b */
[----:B------:R-:W-:Y:S02]  /*9c40*/  LOP3.LUT R50, R38, 0x70, R3, 0x78, !PT ;  /* 0x0000007026327812 */ /* 0x000fe400078e7803 */
[----:B------:R-:W-:-:S02]  /*9c50*/  SHF.R.U64 R4, R39, 0x3, R49 ;  /* 0x0000000327047819 */ /* 0x000fc40000001231 */
[C---:B------:R-:W-:Y:S02]  /*9c60*/  SHF.R.U64 R3, R40.reuse, 0x3, R47 ;  /* 0x0000000328037819 */ /* 0x040fe4000000122f */
[----:B------:R-:W-:Y:S02]  /*9c70*/  LOP3.LUT R48, R39, 0x70, R4, 0x78, !PT ;  /* 0x0000007027307812 */ /* 0x000fe400078e7804 */
[----:B------:R-:W-:Y:S02]  /*9c80*/  LOP3.LUT R46, R40, 0x70, R3, 0x78, !PT ;  /* 0x00000070282e7812 */ /* 0x000fe400078e7803 */
[C---:B------:R-:W-:Y:S02]  /*9c90*/  SHF.R.U64 R4, R41.reuse, 0x3, R45 ;  /* 0x0000000329047819 */ /* 0x040fe4000000122d */
[----:B------:R-:W-:Y:S02]  /*9ca0*/  SHF.R.U64 R3, R42, 0x3, R43 ;  /* 0x000000032a037819 */ /* 0x000fe4000000122b */
[----:B------:R-:W-:-:S02]  /*9cb0*/  LOP3.LUT R44, R41, 0x70, R4, 0x78, !PT ;  /* 0x00000070292c7812 */ /* 0x000fc400078e7804 */
[----:B------:R-:W-:Y:S01]  /*9cc0*/  LOP3.LUT R42, R42, 0x70, R3, 0x78, !PT ;  /* 0x000000702a2a7812 */ /* 0x000fe200078e7803 */
[----:B-----5:R1:W-:Y:S04]  /*9cd0*/  ST.E desc[UR46][R30.64], RZ ;  /* 0x000000ff1e007985 */ /* 0x0203e8000c10192e */
[----:B--2---:R1:W-:Y:S04]  /*9ce0*/  ST.E desc[UR46][R28.64], RZ ;  /* 0x000000ff1c007985 */ /* 0x0043e8000c10192e */
[----:B----4-:R1:W-:Y:S04]  /*9cf0*/  ST.E desc[UR46][R26.64], RZ ;  /* 0x000000ff1a007985 */ /* 0x0103e8000c10192e */
[----:B---3--:R1:W-:Y:S04]  /*9d00*/  ST.E desc[UR46][R24.64], RZ ;  /* 0x000000ff18007985 */ /* 0x0083e8000c10192e */
[----:B------:R1:W-:Y:S04]  /*9d10*/  ST.E desc[UR46][R22.64], RZ ;  /* 0x000000ff16007985 */ /* 0x0003e8000c10192e */
        /* <DEDUP_REMOVED lines=31> */
[----:B------:R1:W-:Y:S01]  /*9f10*/  ST.E desc[UR46][R42.64], RZ ;  /* 0x000000ff2a007985 */ /* 0x0003e2000c10192e */
[----:B------:R-:W-:Y:S01]  /*9f20*/  @!PT LDS RZ, [RZ] ;  /* 0x00000000fffff984 */ /* 0x000fe20000000800 */
[----:B------:R-:W-:Y:S01]  /*9f30*/  @!PT LDS RZ, [RZ] ;  /* 0x00000000fffff984 */ /* 0x000fe20000000800 */
[----:B------:R-:W-:Y:S01]  /*9f40*/  @!PT LDS RZ, [RZ] ;  /* 0x00000000fffff984 */ /* 0x000fe20000000800 */
[----:B------:R-:W-:Y:S01]  /*9f50*/  @!PT LDS RZ, [RZ] ;  /* 0x00000000fffff984 */ /* 0x000fe20000000800 */
[----:B------:R2:W-:Y:S06]  /*9f60*/  MEMBAR.ALL.CTA ;  /* 0x0000000000007992 */ /* 0x0005ec0000008000 */
[----:B--2---:R-:W2:Y:S01]  /*9f70*/  FENCE.VIEW.ASYNC.S ;  /* 0x00000000000073c6 */ /* 0x004ea20000000000 */
[----:B------:R-:W-:Y:S05]  /*9f80*/  BRA.U UP0, `(.L_x_154) ;  /* 0x0000000100047547 */ /* 0x000fea000b800000 */
[----:B------:R-:W-:Y:S05]  /*9f90*/  BPT.TRAP 0x1 ;  /* 0x000000040000795c */ /* 0x000fea0000300000 */
.L_x_154:
[----:B------:R-:W-:-:S05]  /*9fa0*/  HFMA2 R3, -RZ, RZ, 0, 5.9604644775390625e-08 ;  /* 0x00000001ff037431 */ /* 0x000fca00000001ff */
[----:B------:R-:W-:-:S04]  /*9fb0*/  SHF.L.U32 R4, R3, 0x1f, RZ ;  /* 0x0000001f03047819 */ /* 0x000fc800000006ff */
[----:B--2---:R-:W2:Y:S02]  /*9fc0*/  SYNCS.PHASECHK.TRANS64.TRYWAIT P0, [R17+URZ+0x280c8], R4 ;  /* 0x0280c804110075a7 */ /* 0x004ea400080011ff */
[----:B--2---:R-:W-:Y:S05]  /*9fd0*/  @!P0 BRA `(.L_x_155) ;  /* 0x0000018c00788947 */ /* 0x004fea0003800000 */
.L_x_430:
[----:B------:R-:W-:Y:S05]  /*9fe0*/  @!P6 BRA `(.L_x_156) ;  /* 0x000000000094e947 */ /* 0x000fea0003800000 */
[----:B------:R-:W3:Y:S01]  /*9ff0*/  LDCU UR4, c[0x0][0x380] ;  /* 0x00007000ff0477ac */ /* 0x000ee20008000800 */
[----:B------:R-:W-:Y:S01]  /*a000*/  IMAD.U32 R5, RZ, RZ, UR37 ;  /* 0x00000025ff057e24 */ /* 0x000fe2000f8e00ff */
[----:B------:R-:W-:Y:S04]  /*a010*/  BSSY.RECONVERGENT B0, `(.L_x_156) ;  /* 0x0000022000007945 */ /* 0x000fe80003800200 */
[----:B------:R-:W-:-:S04]  /*a020*/  IADD3 R5, PT, PT, R5, 0x80, R18 ;  /* 0x0000008005057810 */ /* 0x000fc80007ffe012 */
[----:B---3--:R-:W-:-:S13]  /*a030*/  ISETP.GE.AND P0, PT, R5, UR4, PT ;  /* 0x0000000405007c0c */ /* 0x008fda000bf06270 */
[----:B------:R-:W-:Y:S05]  /*a040*/  @P0 BRA `(.L_x_157) ;  /* 0x0000000000780947 */ /* 0x000fea0003800000 */
[----:B------:R-:W1:Y:S01]  /*a050*/  LDCU UR4, c[0x0][0x38c] ;  /* 0x00007180ff0477ac */ /* 0x000e620008000800 */
[----:B------:R-:W3:Y:S01]  /*a060*/  LDCU UR5, c[0x0][0x890] ;  /* 0x00011200ff0577ac */ /* 0x000ee20008000800 */
[----:B------:R-:W4:Y:S01]  /*a070*/  LDCU.64 UR6, c[0x0][0x888] ;  /* 0x00011100ff0677ac */ /* 0x000f220008000a00 */
[----:B-1----:R-:W1:Y:S01]  /*a080*/  I2F.U32.RP R8, UR4 ;  /* 0x0000000400087d06 */ /* 0x002e620008209000 */
[----:B------:R-:W-:Y:S01]  /*a090*/  ISETP.NE.U32.AND P0, PT, RZ, UR4, PT ;  /* 0x00000004ff007c0c */ /* 0x000fe2000bf05070 */
[----:B---3--:R-:W-:-:S06]  /*a0a0*/  IMAD R2, R2, UR5, R5 ;  /* 0x0000000502027c24 */ /* 0x008fcc000f8e0205 */
[----:B-1----:R-:W1:Y:S02]  /*a0b0*/  MUFU.RCP R6, R8 ;  /* 0x0000000800067308 */ /* 0x002e640000001000 */
[----:B-1----:R-:W-:-:S06]  /*a0c0*/  IADD3 R6, PT, PT, R6, 0xffffffe, RZ ;  /* 0x0ffffffe06067810 */ /* 0x002fcc0007ffe0ff */
[----:B------:R-:W1:Y:S02]  /*a0d0*/  F2I.FTZ.U32.TRUNC.NTZ R7, R6 ;  /* 0x0000000600077305 */ /* 0x000e64000021f000 */
[----:B-1----:R-:W-:Y:S02]  /*a0e0*/  IADD3 R3, PT, PT, RZ, -R7, RZ ;  /* 0x80000007ff037210 */ /* 0x002fe40007ffe0ff */
[----:B------:R-:W-:-:S03]  /*a0f0*/  MOV R6, RZ ;  /* 0x000000ff00067202 */ /* 0x000fc60000000f00 */
[----:B------:R-:W-:-:S04]  /*a100*/  IMAD R3, R3, UR4, RZ ;  /* 0x0000000403037c24 */ /* 0x000fc8000f8e02ff */
[----:B------:R-:W-:-:S06]  /*a110*/  IMAD.HI.U32 R3, R7, R3, R6 ;  /* 0x0000000307037227 */ /* 0x000fcc00078e0006 */
[----:B------:R-:W-:-:S04]  /*a120*/  IMAD.HI.U32 R3, R3, R0, RZ ;  /* 0x0000000003037227 */ /* 0x000fc800078e00ff */
[----:B------:R-:W-:-:S04]  /*a130*/  IMAD.MOV R7, RZ, RZ, -R3 ;  /* 0x000000ffff077224 */ /* 0x000fc800078e0a03 */
[----:B--2---:R-:W-:Y:S02]  /*a140*/  IMAD R4, R7, UR4, R0 ;  /* 0x0000000407047c24 */ /* 0x004fe4000f8e0200 */
[----:B------:R-:W1:Y:S03]  /*a150*/  LDC.64 R6, c[0x0][0x880] ;  /* 0x00022000ff067b82 */ /* 0x000e660000000a00 */
[----:B------:R-:W-:-:S13]  /*a160*/  ISETP.GE.U32.AND P2, PT, R4, UR4, PT ;  /* 0x0000000404007c0c */ /* 0x000fda000bf46070 */
[----:B------:R-:W-:Y:S02]  /*a170*/  @P2 IADD3 R4, PT, PT, R4, -UR4, RZ ;  /* 0x8000000404042c10 */ /* 0x000fe4000fffe0ff */
[----:B------:R-:W-:Y:S02]  /*a180*/  @P2 IADD3 R3, PT, PT, R3, 0x1, RZ ;  /* 0x0000000103032810 */ /* 0x000fe40007ffe0ff */
[----:B------:R-:W-:-:S13]  /*a190*/  ISETP.GE.U32.AND P1, PT, R4, UR4, PT ;  /* 0x0000000404007c0c */ /* 0x000fda000bf26070 */
        /* <DEDUP_REMOVED lines=9> */
.L_x_157:
[----:B------:R-:W-:Y:S05]  /*a230*/  BSYNC.RECONVERGENT B0 ;  /* 0x0000000000007941 */ /* 0x000fea0003800200 */
.L_x_156:
[----:B------:R-:W-:Y:S01]  /*a240*/  @!PT LDS RZ, [RZ] ;  /* 0x00000000fffff984 */ /* 0x000fe20000000800 */
[----:B------:R-:W-:Y:S01]  /*a250*/  @!PT LDS RZ, [RZ] ;  /* 0x00000000fffff984 */ /* 0x000fe20000000800 */
[----:B------:R-:W-:Y:S01]  /*a260*/  @!PT LDS RZ, [RZ] ;  /* 0x00000000fffff984 */ /* 0x000fe20000000800 */
[----:B------:R-:W-:Y:S01]  /*a270*/  @!PT LDS RZ, [RZ] ;  /* 0x00000000fffff984 */ /* 0x000fe20000000800 */
[----:B------:R4:W-:Y:S06]  /*a280*/  MEMBAR.ALL.CTA ;  /* 0x0000000000007992 */ /* 0x0009ec0000008000 */
[----:B----4-:R-:W4:Y:S01]  /*a290*/  FENCE.VIEW.ASYNC.S ;  /* 0x00000000000073c6 */ /* 0x010f220000000000 */
[----:B------:R-:W-:-:S09]  /*a2a0*/  UISETP.NE.AND UP0, UPT, UR41, URZ, UPT ;  /* 0x000000ff2900728c */ /* 0x000fd2000bf05270 */
[----:B------:R-:W-:Y:S05]  /*a2b0*/  BRA.U UP0, `(.L_x_158) ;  /* 0x0000000100047547 */ /* 0x000fea000b800000 */
[----:B------:R-:W-:Y:S05]  /*a2c0*/  BPT.TRAP 0x1 ;  /* 0x000000040000795c */ /* 0x000fea0000300000 */
.L_x_158:
[----:B----4-:R-:W-:Y:S01]  /*a2d0*/  SYNCS.ARRIVE.TRANS64.A1T0 RZ, [R17+URZ+0x280b8], RZ ;  /* 0x0280b8ff11ff79a7 */ /* 0x010fe200081000ff */
[----:B------:R-:W-:Y:S05]  /*a2e0*/  EXIT ;  /* 0x000000000000794d */ /* 0x000fea0003800000 */
.L_x_87:
[----:B------:R-:W-:Y:S01]  /*a2f0*/  UIADD3 UR5, UPT, UPT, UR4, 0x7f, URZ ;  /* 0x0000007f04057890 */ /* 0x000fe2000fffe0ff */
[C---:B------:R-:W-:Y:S01]  /*a300*/  IMAD.U32 R22, R16.reuse, 0x10000, RZ ;  /* 0x0001000010167824 */ /* 0x040fe200078e00ff */
[----:B------:R-:W-:Y:S01]  /*a310*/  UISETP.NE.AND UP1, UPT, UR42, URZ, UPT ;  /* 0x000000ff2a00728c */ /* 0x000fe2000bf25270 */
[----:B------:R-:W-:Y:S01]  /*a320*/  LOP3.LUT R2, R16, 0x7f, RZ, 0xc0, !PT ;  /* 0x0000007f10027812 */ /* 0x000fe200078ec0ff */
[----:B------:R-:W-:Y:S02]  /*a330*/  USHF.R.S32.HI UR4, URZ, 0x1f, UR5 ;  /* 0x0000001fff047899 */ /* 0x000fe40008011405 */
[----:B------:R-:W-:Y:S01]  /*a340*/  ULEA UR6, UR36, 0x2, 0x1 ;  /* 0x0000000224067891 */ /* 0x000fe2000f8e08ff */
[----:B------:R-:W-:Y:S01]  /*a350*/  LOP3.LUT R22, R22, 0x600000, RZ, 0xc0, !PT ;  /* 0x0060000016167812 */ /* 0x000fe200078ec0ff */
[----:B------:R-:W-:Y:S02]  /*a360*/  ULEA.HI UR4, UR4, UR5, URZ, 0x7 ;  /* 0x0000000504047291 */ /* 0x000fe4000f8f38ff */
[----:B------:R-:W-:Y:S01]  /*a370*/  ULOP3.LUT UR5, UR6, 0x1fffffe, URZ, 0xc0, !UPT ;  /* 0x01fffffe06057892 */ /* 0x000fe2000f8ec0ff */
[----:B------:R-:W-:Y:S01]  /*a380*/  LOP3.LUT R23, R22, 0x80, RZ, 0xfc, !PT ;  /* 0x0000008016177812 */ /* 0x000fe200078efcff */
[----:B------:R-:W-:-:S04]  /*a390*/  USHF.R.S32.HI UR4, URZ, 0x7, UR4 ;  /* 0x00000007ff047899 */ /* 0x000fc80008011404 */
[----:B------:R-:W-:-:S04]  /*a3a0*/  UISETP.LT.AND UP0, UPT, UR4, UR5, UPT ;  /* 0x000000050400728c */ /* 0x000fc8000bf01270 */
[----:B------:R-:W-:Y:S01]  /*a3b0*/  USEL UR40, UR4, UR5, UP0 ;  /* 0x0000000504287287 */ /* 0x000fe20008000000 */
[----:B------:R-:W-:Y:S11]  /*a3c0*/  BRA.U !UP1, `(.L_x_159) ;  /* 0x0000000109047547 */ /* 0x000ff6000b800000 */
[----:B------:R-:W-:Y:S05]  /*a3d0*/  BPT.TRAP 0x1 ;  /* 0x000000040000795c */ /* 0x000fea0000300000 */
.L_x_159:
[----:B------:R-:W1:Y:S01]  /*a3e0*/  S2UR UR48, SR_CgaCtaId ;  /* 0x00000000003079c3 */ /* 0x000e620000008800 */
[----:B------:R-:W-:Y:S01]  /*a3f0*/  UMOV UR36, 0x400 ;  /* 0x0000040000247882 */ /* 0x000fe20000000000 */
[----:B------:R-:W-:Y:S01]  /*a400*/  SHF.L.U32 R3, RZ, 0x1f, RZ ;  /* 0x0000001fff037819 */ /* 0x000fe200000006ff */
[----:B-1----:R-:W-:-:S09]  /*a410*/  ULEA UR36, UR48, UR36, 0x18 ;  /* 0x0000002430247291 */ /* 0x002fd2000f8ec0ff */
[----:B------:R-:W1:Y:S02]  /*a420*/  SYNCS.PHASECHK.TRANS64.TRYWAIT P0, [UR36+0x28070], R3 ;  /* 0x02807003ff0075a7 */ /* 0x000e640008001124 */
[----:B-1----:R-:W-:Y:S05]  /*a430*/  @!P0 BRA `(.L_x_160) ;  /* 0x0000018800748947 */ /* 0x002fea0003800000 */
.L_x_431:
[----:B------:R-:W-:-:S09]  /*a440*/  UISETP.NE.AND UP0, UPT, UR42, URZ, UPT ;  /* 0x000000ff2a00728c */ /* 0x000fd2000bf05270 */
[----:B------:R-:W-:Y:S05]  /*a450*/  BRA.U !UP0, `(.L_x_161) ;  /* 0x0000000108047547 */ /* 0x000fea000b800000 */
[----:B------:R-:W-:Y:S05]  /*a460*/  BPT.TRAP 0x1 ;  /* 0x000000040000795c */ /* 0x000fea0000300000 */
.L_x_161:
[----:B------:R-:W-:Y:S02]  /*a470*/  UIADD3 UR4, UPT, UPT, UR36, 0x28078, URZ ;  /* 0x0002807824047890 */ /* 0x000fe4000fffe0ff */
[----:B------:R-:W-:Y:S02]  /*a480*/  UISETP.NE.AND UP0, UPT, UR45, URZ, UPT ;  /* 0x000000ff2d00728c */ /* 0x000fe4000bf05270 */
[----:B------:R-:W-:-:S09]  /*a490*/  UPRMT UR5, UR48, 0x654, UR4 ;  /* 0x0000065430057896 */ /* 0x000fd20008000004 */
[----:B------:R-:W-:Y:S01]  /*a4a0*/  SYNCS.ARRIVE.TRANS64.RED.A1T0 RZ, [UR5], RZ ;  /* 0x000000ffffff79a7 */ /* 0x000fe20008100405 */
[----:B------:R-:W-:Y:S05]  /*a4b0*/  BRA.U !UP0, `(.L_x_162) ;  /* 0x0000000108047547 */ /* 0x000fea000b800000 */
[----:B------:R-:W-:Y:S05]  /*a4c0*/  BPT.TRAP 0x1 ;  /* 0x000000040000795c */ /* 0x000fea0000300000 */
.L_x_162:
[----:B------:R-:W2:Y:S01]  /*a4d0*/  SYNCS.PHASECHK.TRANS64.TRYWAIT P0, [UR36+0x28080], R3 ;  /* 0x02808003ff0075a7 */ /* 0x000ea20008001124 */
[----:B------:R-:W-:Y:S01]  /*a4e0*/  UMOV UR38, URZ ;  /* 0x000000ff00267c82 */ /* 0x000fe20008000000 */
[----:B--2---:R-:W-:Y:S05]  /*a4f0*/  @!P0 BRA `(.L_x_163) ;  /* 0x00000188005c8947 */ /* 0x004fea0003800000 */
.L_x_432:
[----:B------:R-:W-:Y:S01]  /*a500*/  UISETP.GE.AND UP0, UPT, UR40, 0x2, UPT ;  /* 0x000000022800788c */ /* 0x000fe2000bf06270 */
[----:B------:R-:W-:Y:S01]  /*a510*/  UMOV UR44, 0x1 ;  /* 0x00000001002c7882 */ /* 0x000fe20000000000 */
[----:B------:R-:W-:-:S07]  /*a520*/  UMOV UR39, 0x1 ;  /* 0x0000000100277882 */ /* 0x000fce0000000000 */
[----:B------:R-:W-:Y:S05]  /*a530*/  BRA.U !UP0, `(.L_x_164) ;  /* 0x0000003d08387547 */ /* 0x000fea000b800000 */
[C---:B------:R-:W-:Y:S01]  /*a540*/  VIADD R70, R22.reuse, 0x100 ;  /* 0x0000010016467836 */ /* 0x040fe20000000000 */
[----:B------:R-:W-:Y:S01]  /*a550*/  LOP3.LUT R71, R17, 0x3, RZ, 0xc0, !PT ;  /* 0x0000000311477812 */ /* 0x000fe200078ec0ff */
[C---:B------:R-:W-:Y:S01]  /*a560*/  VIADD R68, R22.reuse, 0x180 ;  /* 0x0000018016447836 */ /* 0x040fe20000000000 */
[----:B------:R-:W-:Y:S01]  /*a570*/  SHF.R.U32.HI R69, RZ, 0x15, R23 ;  /* 0x00000015ff457819 */ /* 0x000fe20000011617 */
        /* <DEDUP_REMOVED lines=26> */
[----:B------:R-:W-:Y:S01]  /*a720*/  VIADD R18, R22, 0x1f0 ;  /* 0x000001f016127836 */ /* 0x000fe20000000000 */
[----:B------:R-:W-:Y:S01]  /*a730*/  SHF.R.U32.HI R56, RZ, 0x15, R56 ;  /* 0x00000015ff387819 */ /* 0x000fe20000011638 */
[----:B------:R-:W-:Y:S01]  /*a740*/  UMOV UR38, URZ ;  /* 0x000000ff00267c82 */ /* 0x000fe20008000000 */
[----:B------:R-:W-:Y:S01]  /*a750*/  SHF.R.U32.HI R19, RZ, 0x15, R19 ;  /* 0x00000015ff137819 */ /* 0x000fe20000011613 */
[----:B------:R-:W-:Y:S01]  /*a760*/  UMOV UR39, 0x1 ;  /* 0x0000000100277882 */ /* 0x000fe20000000000 */
[----:B------:R-:W-:Y:S01]  /*a770*/  SHF.R.U32.HI R18, RZ, 0x15, R18 ;  /* 0x00000015ff127819 */ /* 0x000fe20000011612 */
[----:B------:R-:W-:-:S06]  /*a780*/  UMOV UR37, URZ ;  /* 0x000000ff00257c82 */ /* 0x000fcc0008000000 */
.L_x_212:
[----:B------:R-:W-:Y:S01]  /*a790*/  UISETP.NE.AND UP0, UPT, UR42, URZ, UPT ;  /* 0x000000ff2a00728c */ /* 0x000fe2000bf05270 */
[----:B------:R-:W-:Y:S01]  /*a7a0*/  UMOV UR4, UR40 ;  /* 0x0000002800047c82 */ /* 0x000fe20008000000 */
[----:B------:R-:W-:Y:S02]  /*a7b0*/  UIADD3 UR40, UPT, UPT, UR40, -0x1, URZ ;  /* 0xffffffff28287890 */ /* 0x000fe4000fffe0ff */
[----:B------:R-:W-:Y:S01]  /*a7c0*/  UISETP.GT.U32.AND UP1, UPT, UR4, 0x2, UPT ;  /* 0x000000020400788c */ /* 0x000fe2000bf24070 */
[----:B------:R-:W-:-:S03]  /*a7d0*/  UMOV UR44, UR37 ;  /* 0x00000025002c7c82 */ /* 0x000fc60008000000 */
[----:B------:R-:W-:Y:S01]  /*a7e0*/  UP2UR UR43, UPR, URZ, 0x2 ;  /* 0x00000002ff2b7883 */ /* 0x000fe20008000000 */
[----:B--234-:R-:W-:Y:S11]  /*a7f0*/  BRA.U !UP0, `(.L_x_165) ;  /* 0x0000000108047547 */ /* 0x01cff6000b800000 */
[----:B------:R-:W-:Y:S05]  /*a800*/  BPT.TRAP 0x1 ;  /* 0x000000040000795c */ /* 0x000fea0000300000 */
.L_x_165:
[----:B-1----:R-:W-:-:S04]  /*a810*/  MOV R3, UR39 ;  /* 0x0000002700037c02 */ /* 0x002fc80008000f00 */
[----:B------:R-:W-:-:S04]  /*a820*/  SHF.L.U32 R3, R3, 0x1f, RZ ;  /* 0x0000001f03037819 */ /* 0x000fc800000006ff */
[----:B------:R-:W1:Y:S02]  /*a830*/  SYNCS.PHASECHK.TRANS64.TRYWAIT P0, [UR36+0x28070], R3 ;  /* 0x02807003ff0075a7 */ /* 0x000e640008001124 */
[----:B-1----:R-:W-:Y:S05]  /*a840*/  @!P0 BRA `(.L_x_166) ;  /* 0x0000018400a08947 */ /* 0x002fea0003800000 */
.L_x_433:
[----:B------:R-:W-:Y:S01]  /*a850*/  R2UR UR4, R22 ;  /* 0x00000000160472ca */ /* 0x000fe200000e0000 */
[----:B------:R-:W-:Y:S01]  /*a860*/  UISETP.NE.AND UP0, UPT, UR41, URZ, UPT ;  /* 0x000000ff2900728c */ /* 0x000fe2000bf05270 */
[----:B------:R-:W-:Y:S01]  /*a870*/  PLOP3.LUT P0, PT, PT, PT, PT, 0x80, 0x8 ;  /* 0x000000000008781c */ /* 0x000fe20003f0f070 */
[----:B------:R-:W-:-:S10]  /*a880*/  IMAD.MOV.U32 R72, RZ, RZ, 0x3f800000 ;  /* 0x3f800000ff487424 */ /* 0x000fd400078e00ff */
[----:B------:R-:W2:Y:S02]  /*a890*/  LDTM.x2 R4, tmem[UR4] ;  /* 0x00000004000479ee */ /* 0x000ea400080c0000 */
[----:B--2---:R-:W-:-:S13]  /*a8a0*/  FSETP.NEU.AND P2, PT, R4, R5, PT ;  /* 0x000000050400720b */ /* 0x004fda0003f4d000 */
[----:B-1----:R-:W1:Y:S01]  /*a8b0*/  @P2 LDC R0, c[0x0][0x704] ;  /* 0x0001c100ff002b82 */ /* 0x002e620000000800 */
[----:B------:R-:W-:-:S04]  /*a8c0*/  @P2 FADD R5, R4, -R5 ;  /* 0x8000000504052221 */ /* 0x000fc80000000000 */
[----:B-1----:R-:W-:-:S05]  /*a8d0*/  @P2 FMUL R5, R5, R0 ;  /* 0x0000000005052220 */ /* 0x002fca0000400000 */
[----:B------:R-:W-:-:S04]  /*a8e0*/  @P2 FSETP.GEU.AND P1, PT, R5, -126, PT ;  /* 0xc2fc00000500280b */ /* 0x000fc80003f2e000 */
[----:B------:R-:W-:-:S13]  /*a8f0*/  @P2 PLOP3.LUT P0, PT, P1, PT, PT, 0x80, 0x8 ;  /* 0x000000000008281c */ /* 0x000fda0000f0f070 */
[----:B------:R-:W-:-:S04]  /*a900*/  @!P0 FMUL R5, R5, 0.5 ;  /* 0x3f00000005058820 */ /* 0x000fc80000400000 */
[----:B------:R-:W1:Y:S02]  /*a910*/  @P2 MUFU.EX2 R0, R5 ;  /* 0x0000000500002308 */ /* 0x000e640000000800 */
[----:B-1----:R-:W-:-:S05]  /*a920*/  @!P0 FMUL R0, R0, R0 ;  /* 0x0000000000008220 */ /* 0x002fca0000400000 */
[----:B------:R-:W-:Y:S01]  /*a930*/  @P2 MOV R72, R0 ;  /* 0x0000000000482202 */ /* 0x000fe20000000f00 */
[----:B------:R-:W-:Y:S06]  /*a940*/  BRA.U UP0, `(.L_x_167) ;  /* 0x0000000100047547 */ /* 0x000fec000b800000 */
[----:B------:R-:W-:Y:S05]  /*a950*/  BPT.TRAP 0x1 ;  /* 0x000000040000795c */ /* 0x000fea0000300000 */
.L_x_167:
[----:B------:R-:W-:Y:S01]  /*a960*/  IMAD.U32 R3, RZ, RZ, UR38 ;  /* 0x00000026ff037e24 */ /* 0x000fe2000f8e00ff */
[----:B------:R-:W-:-:S04]  /*a970*/  FSETP.NEU.AND P1, PT, R72, 1, PT ;  /* 0x3f8000004800780b */ /* 0x000fc80003f2d000 */
[----:B------:R-:W-:-:S04]  /*a980*/  SHF.L.U32 R3, R3, 0x1f, RZ ;  /* 0x0000001f03037819 */ /* 0x000fc800000006ff */
[----:B------:R-:W1:Y:S02]  /*a990*/  SYNCS.PHASECHK.TRANS64.TRYWAIT P0, [UR36+0x28090], R3 ;  /* 0x02809003ff0075a7 */ /* 0x000e640008001124 */
[----:B-1----:R-:W-:Y:S05]  /*a9a0*/  @!P0 BRA `(.L_x_168) ;  /* 0x0000018400608947 */ /* 0x002fea0003800000 */
.L_x_434:
[----:B------:R-:W-:-:S13]  /*a9b0*/  VOTE.ANY P1, P1 ;  /* 0x0000000000ff7806 */ /* 0x000fda0000820100 */
[----:B------:R-:W-:Y:S05]  /*a9c0*/  @!P1 BRA `(.L_x_169) ;  /* 0x0000001800649947 */ /* 0x000fea0003800000 */
[----:B------:R-:W-:-:S13]  /*a9d0*/  ISETP.NE.AND P0, PT, R71, R70, PT ;  /* 0x000000464700720c */ /* 0x000fda0003f05270 */
[----:B------:R-:W-:Y:S05]  /*a9e0*/  @!P0 BRA `(.L_x_170) ;  /* 0x0000000000408947 */ /* 0x000fea0003800000 */
[----:B------:R-:W-:Y:S01]  /*a9f0*/  MOV R14, 0x8 ;  /* 0x00000008000e7802 */ /* 0x000fe20000000f00 */
[----:B------:R-:W2:Y:S01]  /*aa00*/  LDCU.64 UR8, c[0x4][0xb0] ;  /* 0x01001600ff0877ac */ /* 0x000ea20008000a00 */
[----:B------:R-:W-:Y:S02]  /*aa10*/  HFMA2 R12, -RZ, RZ, 0, 5.9604644775390625e-08 ;  /* 0x00000001ff0c7431 */ /* 0x000fe400000001ff */
[----:B------:R-:W-:Y:S01]  /*aa20*/  IMAD.MOV.U32 R8, RZ, RZ, 0x192 ;  /* 0x00000192ff087424 */ /* 0x000fe200078e00ff */
[----:B------:R-:W3:Y:S01]  /*aa30*/  LDCU.64 UR6, c[0x4][0xb8] ;  /* 0x01001700ff0677ac */ /* 0x000ee20008000a00 */
[----:B------:R-:W4:Y:S01]  /*aa40*/  LDC.64 R14, c[0x4][R14] ;  /* 0x010000000e0e7b82 */ /* 0x000f220000000a00 */
[----:B------:R-:W-:Y:S01]  /*aa50*/  IMAD.MOV.U32 R13, RZ, RZ, RZ ;  /* 0x000000ffff0d7224 */ /* 0x000fe200078e00ff */
[----:B------:R-:W5:Y:S01]  /*aa60*/  LDCU.64 UR4, c[0x4][0x30] ;  /* 0x01000600ff0477ac */ /* 0x000f620008000a00 */
[----:B--2---:R-:W-:Y:S01]  /*aa70*/  IMAD.U32 R4, RZ, RZ, UR8 ;  /* 0x00000008ff047e24 */ /* 0x004fe2000f8e00ff */
[----:B------:R-:W-:Y:S01]  /*aa80*/  MOV R5, UR9 ;  /* 0x0000000900057c02 */ /* 0x000fe20008000f00 */
[----:B---3--:R-:W-:Y:S01]  /*aa90*/  IMAD.U32 R6, RZ, RZ, UR6 ;  /* 0x00000006ff067e24 */ /* 0x008fe2000f8e00ff */
[----:B------:R-:W-:Y:S01]  /*aaa0*/  MOV R7, UR7 ;  /* 0x0000000700077c02 */ /* 0x000fe20008000f00 */
[----:B-----5:R-:W-:Y:S01]  /*aab0*/  IMAD.U32 R10, RZ, RZ, UR4 ;  /* 0x00000004ff0a7e24 */ /* 0x020fe2000f8e00ff */
[----:B------:R-:W-:-:S02]  /*aac0*/  MOV R11, UR5 ;  /* 0x00000005000b7c02 */ /* 0x000fc40008000f00 */
[----:B------:R-:W-:-:S07]  /*aad0*/  LEPC R20, `(.L_x_170) ;  /* 0x000000001014794e */ /* 0x000fce0000000000 */
[----:B-1--4-:R-:W-:Y:S05]  /*aae0*/  CALL.ABS.NOINC R14 ;  /* 0x000000000e007343 */ /* 0x012fea0003c00000 */
.L_x_170:
[----:B------:R-:W-:Y:S05]  /*aaf0*/  WARPSYNC.ALL ;  /* 0x0000000000007948 */ /* 0x000fea0003800000 */
[----:B------:R-:W-:Y:S02]  /*ab00*/  R2UR UR4, R22 ;  /* 0x00000000160472ca */ /* 0x000fe400000e0000 */
[----:B------:R-:W-:-:S11]  /*ab10*/  ISETP.NE.AND P0, PT, R71, R67, PT ;  /* 0x000000434700720c */ /* 0x000fd60003f05270 */
[----:B------:R-:W2:Y:S02]  /*ab20*/  LDTM.x16 R40, tmem[UR4+0x100] ;  /* 0x00010004002879ee */ /* 0x000ea40008240000 */
[----:B--2---:R-:W-:Y:S05]  /*ab30*/  @!P0 BRA `(.L_x_171) ;  /* 0x0000000000408947 */ /* 0x004fea0003800000 */
        /* <DEDUP_REMOVED lines=16> */
.L_x_171:
[----:B------:R-:W-:Y:S05]  /*ac40*/  WARPSYNC.ALL ;  /* 0x0000000000007948 */ /* 0x000fea0003800000 */
[----:B------:R-:W-:Y:S02]  /*ac50*/  R2UR UR4, R22 ;  /* 0x00000000160472ca */ /* 0x000fe400000e0000 */
[----:B------:R-:W-:Y:S02]  /*ac60*/  ISETP.NE.AND P0, PT, R71, R70, PT ;  /* 0x000000464700720c */ /* 0x000fe40003f05270 */
[----:B------:R-:W-:-:S09]  /*ac70*/  FSETP.NEU.AND P1, PT, R72, 1, PT ;  /* 0x3f8000004800780b */ /* 0x000fd20003f2d000 */
[----:B------:R-:W2:Y:S04]  /*ac80*/  LDTM.x16 R24, tmem[UR4+0x110] ;  /* 0x00011004001879ee */ /* 0x000ea80008240000 */
[C---:B------:R-:W-:Y:S02]  /*ac90*/  @P1 FMUL2 R40, R72.reuse.F32, R40.F32x2.HI_LO ;  /* 0x000000284828124a */ /* 0x040fe40000040000 */
[C---:B------:R-:W-:Y:S02]  /*aca0*/  @P1 FMUL2 R42, R72.reuse.F32, R42.F32x2.HI_LO ;  /* 0x0000002a482a124a */ /* 0x040fe40000040000 */
[C---:B------:R-:W-:Y:S02]  /*acb0*/  @P1 FMUL2 R44, R72.reuse.F32, R44.F32x2.HI_LO ;  /* 0x0000002c482c124a */ /* 0x040fe40000040000 */
[----:B------:R-:W-:-:S02]  /*acc0*/  @P1 FMUL2 R46, R72.F32, R46.F32x2.HI_LO ;  /* 0x0000002e482e124a */ /* 0x000fc40000040000 */
[C---:B------:R-:W-:Y:S02]  /*acd0*/  @P1 FMUL2 R48, R72.reuse.F32, R48.F32x2.HI_LO ;  /* 0x000000304830124a */ /* 0x040fe40000040000 */
[C---:B------:R-:W-:Y:S02]  /*ace0*/  @P1 FMUL2 R50, R72.reuse.F32, R50.F32x2.HI_LO ;  /* 0x000000324832124a */ /* 0x040fe40000040000 */
[C---:B------:R-:W-:Y:S02]  /*acf0*/  @P1 FMUL2 R52, R72.reuse.F32, R52.F32x2.HI_LO ;  /* 0x000000344834124a */ /* 0x040fe40000040000 */
[----:B------:R-:W-:Y:S01]  /*ad00*/  @P1 FMUL2 R54, R72.F32, R54.F32x2.HI_LO ;  /* 0x000000364836124a */ /* 0x000fe20000040000 */
[----:B--2---:R-:W-:Y:S06]  /*ad10*/  @!P0 BRA `(.L_x_172) ;  /* 0x0000000000408947 */ /* 0x004fec0003800000 */
        /* <DEDUP_REMOVED lines=16> */
.L_x_172:
[----:B------:R-:W-:Y:S05]  /*ae20*/  WARPSYNC.ALL ;  /* 0x0000000000007948 */ /* 0x000fea0003800000 */
[----:B------:R-:W-:Y:S02]  /*ae30*/  R2UR UR4, R22 ;  /* 0x00000000160472ca */ /* 0x000fe400000e0000 */
[----:B------:R-:W-:-:S11]  /*ae40*/  ISETP.NE.AND P0, PT, R71, R66, PT ;  /* 0x000000424700720c */ /* 0x000fd60003f05270 */
[----:B------:R2:W-:Y:S02]  /*ae50*/  STTM.x16 tmem[UR4+0x100], R40 ;  /* 0x00010028000079ed */ /* 0x0005e40008240004 */
[----:B------:R-:W-:Y:S05]  /*ae60*/  @!P0 BRA `(.L_x_173) ;  /* 0x0000000000408947 */ /* 0x000fea0003800000 */
[----:B------:R-:W-:Y:S01]  /*ae70*/  MOV R14, 0x8 ;  /* 0x00000008000e7802 */ /* 0x000fe20000000f00 */
[----:B------:R-:W3:Y:S01]  /*ae80*/  LDCU.64 UR8, c[0x4][0xb0] ;  /* 0x01001600ff0877ac */ /* 0x000ee20008000a00 */
[----:B------:R-:W-:Y:S02]  /*ae90*/  HFMA2 R12, -RZ, RZ, 0, 5.9604644775390625e-08 ;  /* 0x00000001ff0c7431 */ /* 0x000fe400000001ff */
[----:B------:R-:W-:Y:S01]  /*aea0*/  IMAD.MOV.U32 R8, RZ, RZ, 0x192 ;  /* 0x00000192ff087424 */ /* 0x000fe200078e00ff */
[----:B------:R-:W4:Y:S01]  /*aeb0*/  LDCU.64 UR6, c[0x4][0xb8] ;  /* 0x01001700ff0677ac */ /* 0x000f220008000a00 */
[----:B------:R-:W1:Y:S01]  /*aec0*/  LDC.64 R14, c[0x4][R14] ;  /* 0x010000000e0e7b82 */ /* 0x000e620000000a00 */
[----:B------:R-:W-:Y:S01]  /*aed0*/  IMAD.MOV.U32 R13, RZ, RZ, RZ ;  /* 0x000000ffff0d7224 */ /* 0x000fe200078e00ff */
[----:B------:R-:W5:Y:S01]  /*aee0*/  LDCU.64 UR4, c[0x4][0x30] ;  /* 0x01000600ff0477ac */ /* 0x000f620008000a00 */
[----:B---3--:R-:W-:Y:S01]  /*aef0*/  IMAD.U32 R4, RZ, RZ, UR8 ;  /* 0x00000008ff047e24 */ /* 0x008fe2000f8e00ff */
[----:B------:R-:W-:Y:S01]  /*af00*/  MOV R5, UR9 ;  /* 0x0000000900057c02 */ /* 0x000fe20008000f00 */
[----:B----4-:R-:W-:Y:S01]  /*af10*/  IMAD.U32 R6, RZ, RZ, UR6 ;  /* 0x00000006ff067e24 */ /* 0x010fe2000f8e00ff */
[----:B------:R-:W-:Y:S01]  /*af20*/  MOV R7, UR7 ;  /* 0x0000000700077c02 */ /* 0x000fe20008000f00 */
[----:B-----5:R-:W-:Y:S01]  /*af30*/  IMAD.U32 R10, RZ, RZ, UR4 ;  /* 0x00000004ff0a7e24 */ /* 0x020fe2000f8e00ff */
[----:B------:R-:W-:-:S02]  /*af40*/  MOV R11, UR5 ;  /* 0x00000005000b7c02 */ /* 0x000fc40008000f00 */
[----:B------:R-:W-:-:S07]  /*af50*/  LEPC R20, `(.L_x_173) ;  /* 0x000000001014794e */ /* 0x000fce0000000000 */
[----:B-12---:R-:W-:Y:S05]  /*af60*/  CALL.ABS.NOINC R14 ;  /* 0x000000000e007343 */ /* 0x006fea0003c00000 */
.L_x_173:
[----:B------:R-:W-:Y:S05]  /*af70*/  WARPSYNC.ALL ;  /* 0x0000000000007948 */ /* 0x000fea0003800000 */
[----:B------:R-:W-:Y:S02]  /*af80*/  R2UR UR4, R22 ;  /* 0x00000000160472ca */ /* 0x000fe400000e0000 */
[----:B------:R-:W-:Y:S02]  /*af90*/  ISETP.NE.AND P0, PT, R71, R67, PT ;  /* 0x000000434700720c */ /* 0x000fe40003f05270 */
[----:B------:R-:W-:-:S09]  /*afa0*/  FSETP.NEU.AND P1, PT, R72, 1, PT ;  /* 0x3f8000004800780b */ /* 0x000fd20003f2d000 */
[----:B--2---:R-:W2:Y:S04]  /*afb0*/  LDTM.x16 R40, tmem[UR4+0x120] ;  /* 0x00012004002879ee */ /* 0x004ea80008240000 */
        /* <DEDUP_REMOVED lines=25> */
.L_x_174:
        /* <DEDUP_REMOVED lines=21> */
.L_x_175:
        /* <DEDUP_REMOVED lines=30> */
.L_x_176:
        /* <DEDUP_REMOVED lines=21> */
.L_x_177:
        /* <DEDUP_REMOVED lines=30> */
.L_x_178:
        /* <DEDUP_REMOVED lines=21> */
.L_x_179:
        /* <DEDUP_REMOVED lines=30> */
.L_x_180:
        /* <DEDUP_REMOVED lines=21> */
.L_x_181:
        /* <DEDUP_REMOVED lines=30> */
.L_x_182:
        /* <DEDUP_REMOVED lines=21> */
.L_x_183:
[----:B------:R-:W-:Y:S05]  /*bf60*/  WARPSYNC.ALL ;  /* 0x0000000000007948 */ /* 0x000fea0003800000 */
[----:B------:R-:W-:Y:S02]  /*bf70*/  R2UR UR4, R22 ;  /* 0x00000000160472ca */ /* 0x000fe400000e0000 */
[----:B------:R-:W-:Y:S02]  /*bf80*/  ISETP.NE.AND P0, PT, R71, R62, PT ;  /* 0x0000003e4700720c */ /* 0x000fe40003f05270 */
[----:B------:R-:W-:-:S04]  /*bf90*/  FSETP.NEU.AND P1, PT, R72, 1, PT ;  /* 0x3f8000004800780b */ /* 0x000fc80003f2d000 */
[----:B------:R-:W-:-:S05]  /*bfa0*/  P2R R73, PR, RZ, 0x2 ;  /* 0x00000002ff497803 */ /* 0x000fca0000000000 */
        /* <DEDUP_REMOVED lines=26> */
.L_x_184:
[----:B------:R-:W-:Y:S05]  /*c150*/  WARPSYNC.ALL ;  /* 0x0000000000007948 */ /* 0x000fea0003800000 */
[----:B------:R-:W-:Y:S02]  /*c160*/  R2UR UR4, R22 ;  /* 0x00000000160472ca */ /* 0x000fe400000e0000 */
[----:B------:R-:W-:Y:S02]  /*c170*/  ISETP.NE.AND P0, PT, R71, R61, PT ;  /* 0x0000003d4700720c */ /* 0x000fe40003f05270 */
[----:B------:R-:W-:-:S09]  /*c180*/  ISETP.NE.AND P6, PT, R73, RZ, PT ;  /* 0x000000ff4900720c */ /* 0x000fd20003fc5270 */
[----:B------:R2:W-:Y:S04]  /*c190*/  STTM.x16 tmem[UR4+0x160], R40 ;  /* 0x00016028000079ed */ /* 0x0005e80008240004 */
        /* <DEDUP_REMOVED lines=8> */
[----:B------:R-:W-:Y:S06]  /*c220*/  @!P0 BRA `(.L_x_185) ;  /* 0x0000000000408947 */ /* 0x000fec0003800000 */
        /* <DEDUP_REMOVED lines=16> */
.L_x_185:
[----:B------:R-:W-:Y:S05]  /*c330*/  WARPSYNC.ALL ;  /* 0x0000000000007948 */ /* 0x000fea0003800000 */
[----:B------:R-:W-:-:S13]  /*c340*/  R2UR UR4, R22 ;  /* 0x00000000160472ca */ /* 0x000fda00000e0000 */
[----:B------:R3:W-:Y:S02]  /*c350*/  STTM.x16 tmem[UR4+0x170], R24 ;  /* 0x00017018000079ed */ /* 0x0007e40008240004 */
.L_x_169:
[----:B------:R-:W-:-:S09]  /*c360*/  UISETP.NE.AND UP0, UPT, UR45, URZ, UPT ;  /* 0x000000ff2d00728c */ /* 0x000fd2000bf05270 */
[----:B------:R-:W-:Y:S05]  /*c370*/  BRA.U !UP0, `(.L_x_186) ;  /* 0x0000000108047547 */ /* 0x000fea000b800000 */
[----:B------:R-:W-:Y:S05]  /*c380*/  BPT.TRAP 0x1 ;  /* 0x000000040000795c */ /* 0x000fea0000300000 */
.L_x_186:
[----:B------:R-:W-:Y:S02]  /*c390*/  UIADD3 UR4, UPT, UPT, UR36, 0x28088, URZ ;  /* 0x0002808824047890 */ /* 0x000fe4000fffe0ff */
[----:B------:R-:W-:Y:S02]  /*c3a0*/  UISETP.NE.AND UP0, UPT, UR41, URZ, UPT ;  /* 0x000000ff2900728c */ /* 0x000fe4000bf05270 */
[----:B------:R-:W-:Y:S02]  /*c3b0*/  UPRMT UR4, UR48, 0x654, UR4 ;  /* 0x0000065430047896 */ /* 0x000fe40008000004 */
[----:B------:R-:W-:-:S07]  /*c3c0*/  ULOP3.LUT UR37, UR44, 0x1, URZ, 0x3c, !UPT ;  /* 0x000000012c257892 */ /* 0x000fce000f8e3cff */
[----:B------:R-:W-:Y:S01]  /*c3d0*/  SYNCS.ARRIVE.TRANS64.RED.A1T0 RZ, [UR4], RZ ;  /* 0x000000ffffff79a7 */ /* 0x000fe20008100404 */
[----:B------:R-:W4:Y:S01]  /*c3e0*/  FENCE.VIEW.ASYNC.T ;  /* 0x00000000000073c6 */ /* 0x000f220000000200 */
[----:B------:R-:W-:Y:S05]  /*c3f0*/  BRA.U UP0, `(.L_x_187) ;  /* 0x0000000100087547 */ /* 0x000fea000b800000 */
[----:B------:R-:W-:Y:S05]  /*c400*/  BPT.TRAP 0x1 ;  /* 0x000000040000795c */ /* 0x000fea0000300000 */
[----:B------:R-:W-:Y:S05]  /*c410*/  BPT.TRAP 0x1 ;  /* 0x000000040000795c */ /* 0x000fea0000300000 */
.L_x_187:
[----:B------:R-:W-:Y:S02]  /*c420*/  UIADD3 UR4, UPT, UPT, UR36, 0x280a0, URZ ;  /* 0x000280a024047890 */ /* 0x000fe4000fffe0ff */
[----:B------:R-:W-:Y:S02]  /*c430*/  UISETP.NE.AND UP0, UPT, UR45, URZ, UPT ;  /* 0x000000ff2d00728c */ /* 0x000fe4000bf05270 */
[----:B------:R-:W-:-:S09]  /*c440*/  UPRMT UR4, UR48, 0x654, UR4 ;  /* 0x0000065430047896 */ /* 0x000fd20008000004 */
[----:B----4-:R-:W-:Y:S01]  /*c450*/  SYNCS.ARRIVE.TRANS64.RED.A1T0 RZ, [UR4], RZ ;  /* 0x000000ffffff79a7 */ /* 0x010fe20008100404 */
[----:B------:R-:W-:Y:S05]  /*c460*/  BRA.U !UP0, `(.L_x_188) ;  /* 0x0000000108047547 */ /* 0x000fea000b800000 */
[----:B------:R-:W-:Y:S05]  /*c470*/  BPT.TRAP 0x1 ;  /* 0x000000040000795c */ /* 0x000fea0000300000 */
.L_x_188:
[----:B-1----:R-:W-:Y:S01]  /*c480*/  IMAD.U32 R3, RZ, RZ, UR37 ;  /* 0x00000025ff037e24 */ /* 0x002fe2000f8e00ff */
[----:B------:R-:W-:-:S04]  /*c490*/  ISETP.NE.AND P0, PT, R71, R69, PT ;  /* 0x000000454700720c */ /* 0x000fc80003f05270 */
[----:B------:R-:W-:-:S04]  /*c4a0*/  SHF.L.U32 R3, R3, 0x1f, RZ ;  /* 0x0000001f03037819 */ /* 0x000fc800000006ff */
[----:B------:R-:W1:Y:S02]  /*c4b0*/  SYNCS.PHASECHK.TRANS64.TRYWAIT P1, [UR36+0x28080], R3 ;  /* 0x02808003ff0075a7 */ /* 0x000e640008021124 */
[----:B-1----:R-:W-:Y:S05]  /*c4c0*/  @!P1 BRA `(.L_x_189) ;  /* 0x0000016800b09947 */ /* 0x002fea0003800000 */
.L_x_435:
[----:B------:R-:W-:Y:S05]  /*c4d0*/  @!P0 BRA `(.L_x_190) ;  /* 0x0000000000408947 */ /* 0x000fea0003800000 */
[----:B------:R-:W-:Y:S01]  /*c4e0*/  MOV R14, 0x8 ;  /* 0x00000008000e7802 */ /* 0x000fe20000000f00 */
[----:B------:R-:W4:Y:S01]  /*c4f0*/  LDCU.64 UR6, c[0x4][0xb0] ;  /* 0x01001600ff0677ac */ /* 0x000f220008000a00 */
[----:B------:R-:W-:Y:S02]  /*c500*/  HFMA2 R12, -RZ, RZ, 0, 5.9604644775390625e-08 ;  /* 0x00000001ff0c7431 */ /* 0x000fe400000001ff */
[----:B------:R-:W-:Y:S01]  /*c510*/  IMAD.MOV.U32 R8, RZ, RZ, 0x192 ;  /* 0x00000192ff087424 */ /* 0x000fe200078e00ff */
[----:B------:R-:W5:Y:S01]  /*c520*/  LDCU.64 UR4, c[0x4][0xb8] ;  /* 0x01001700ff0477ac */ /* 0x000f620008000a00 */
[----:B------:R-:W1:Y:S01]  /*c530*/  LDC.64 R14, c[0x4][R14] ;  /* 0x010000000e0e7b82 */ /* 0x000e620000000a00 */
[----:B------:R-:W-:Y:S01]  /*c540*/  IMAD.MOV.U32 R13, RZ, RZ, RZ ;  /* 0x000000ffff0d7224 */ /* 0x000fe200078e00ff */
[----:B------:R-:W2:Y:S01]  /*c550*/  LDCU.64 UR8, c[0x4][0x28] ;  /* 0x01000500ff0877ac */ /* 0x000ea20008000a00 */
[----:B----4-:R-:W-:Y:S01]  /*c560*/  IMAD.U32 R4, RZ, RZ, UR6 ;  /* 0x00000006ff047e24 */ /* 0x010fe2000f8e00ff */
[----:B------:R-:W-:Y:S01]  /*c570*/  MOV R5, UR7 ;  /* 0x0000000700057c02 */ /* 0x000fe20008000f00 */
[----:B-----5:R-:W-:Y:S01]  /*c580*/  IMAD.U32 R6, RZ, RZ, UR4 ;  /* 0x00000004ff067e24 */ /* 0x020fe2000f8e00ff */
[----:B------:R-:W-:Y:S01]  /*c590*/  MOV R7, UR5 ;  /* 0x0000000500077c02 */ /* 0x000fe20008000f00 */
[----:B--2---:R-:W-:Y:S01]  /*c5a0*/  IMAD.U32 R10, RZ, RZ, UR8 ;  /* 0x00000008ff0a7e24 */ /* 0x004fe2000f8e00ff */
[----:B------:R-:W-:-:S02]  /*c5b0*/  MOV R11, UR9 ;  /* 0x00000009000b7c02 */ /* 0x000fc40008000f00 */
[----:B------:R-:W-:-:S07]  /*c5c0*/  LEPC R20, `(.L_x_190) ;  /* 0x000000001014794e */ /* 0x000fce0000000000 */
[----:B-1-3--:R-:W-:Y:S05]  /*c5d0*/  CALL.ABS.NOINC R14 ;  /* 0x000000000e007343 */ /* 0x00afea0003c00000 */
.L_x_190:
[----:B------:R-:W-:Y:S05]  /*c5e0*/  WARPSYNC.ALL ;  /* 0x0000000000007948 */ /* 0x000fea0003800000 */
[----:B------:R-:W-:Y:S01]  /*c5f0*/  R2UR UR4, R23 ;  /* 0x00000000170472ca */ /* 0x000fe200000e0000 */
[----:B------:R-:W-:Y:S01]  /*c600*/  UISETP.NE.AND UP0, UPT, UR41, URZ, UPT ;  /* 0x000000ff2900728c */ /* 0x000fe2000bf05270 */
[----:B------:R-:W-:Y:S01]  /*c610*/  PLOP3.LUT P0, PT, PT, PT, PT, 0x80, 0x8 ;  /* 0x000000000008781c */ /* 0x000fe20003f0f070 */
[----:B------:R-:W-:-:S10]  /*c620*/  IMAD.MOV.U32 R72, RZ, RZ, 0x3f800000 ;  /* 0x3f800000ff487424 */ /* 0x000fd400078e00ff */
[----:B------:R-:W4:Y:S02]  /*c630*/  LDTM.x2 R4, tmem[UR4] ;  /* 0x00000004000479ee */ /* 0x000f2400080c0000 */
[----:B----4-:R-:W-:-:S13]  /*c640*/  FSETP.NEU.AND P2, PT, R4, R5, PT ;  /* 0x000000050400720b */ /* 0x010fda0003f4d000 */
        /* <DEDUP_REMOVED lines=11> */
.L_x_191:
[----:B------:R-:W-:Y:S01]  /*c700*/  IMAD.U32 R3, RZ, RZ, UR38 ;  /* 0x00000026ff037e24 */ /* 0x000fe2000f8e00ff */
[----:B------:R-:W-:-:S04]  /*c710*/  FSETP.NEU.AND P1, PT, R72, 1, PT ;  /* 0x3f8000004800780b */ /* 0x000fc80003f2d000 */
[----:B------:R-:W-:-:S04]  /*c720*/  SHF.L.U32 R3, R3, 0x1f, RZ ;  /* 0x0000001f03037819 */ /* 0x000fc800000006ff */
[----:B------:R-:W1:Y:S02]  /*c730*/  SYNCS.PHASECHK.TRANS64.TRYWAIT P0, [UR36+0x28098], R3 ;  /* 0x02809803ff0075a7 */ /* 0x000e640008001124 */
[----:B-1----:R-:W-:Y:S05]  /*c740*/  @!P0 BRA `(.L_x_192) ;  /* 0x0000016800288947 */ /* 0x002fea0003800000 */
.L_x_436:
[----:B------:R-:W-:-:S13]  /*c750*/  VOTE.ANY P1, P1 ;  /* 0x0000000000ff7806 */ /* 0x000fda0000820100 */
[----:B------:R-:W-:Y:S05]  /*c760*/  @!P1 BRA `(.L_x_193) ;  /* 0x0000001800649947 */ /* 0x000fea0003800000 */
[----:B------:R-:W-:-:S13]  /*c770*/  ISETP.NE.AND P0, PT, R71, R68, PT ;  /* 0x000000444700720c */ /* 0x000fda0003f05270 */
        /* <DEDUP_REMOVED lines=17> */
.L_x_194:
[----:B------:R-:W-:Y:S05]  /*c890*/  WARPSYNC.ALL ;  /* 0x0000000000007948 */ /* 0x000fea0003800000 */
[----:B------:R-:W-:Y:S02]  /*c8a0*/  R2UR UR4, R22 ;  /* 0x00000000160472ca */ /* 0x000fe400000e0000 */
[----:B------:R-:W-:-:S11]  /*c8b0*/  ISETP.NE.AND P0, PT, R71, R60, PT ;  /* 0x0000003c4700720c */ /* 0x000fd60003f05270 */
[----:B--2---:R-:W2:Y:S02]  /*c8c0*/  LDTM.x16 R40, tmem[UR4+0x180] ;  /* 0x00018004002879ee */ /* 0x004ea40008240000 */
[----:B--2---:R-:W-:Y:S05]  /*c8d0*/  @!P0 BRA `(.L_x_195) ;  /* 0x0000000000408947 */ /* 0x004fea0003800000 */
[----:B------:R-:W-:Y:S01]  /*c8e0*/  MOV R14, 0x8 ;  /* 0x00000008000e7802 */ /* 0x000fe20000000f00 */
[----:B------:R-:W2:Y:S01]  /*c8f0*/  LDCU.64 UR8, c[0x4][0xb0] ;  /* 0x01001600ff0877ac */ /* 0x000ea20008000a00 */
[----:B------:R-:W-:Y:S02]  /*c900*/  HFMA2 R12, -RZ, RZ, 0, 5.9604644775390625e-08 ;  /* 0x00000001ff0c7431 */ /* 0x000fe400000001ff */
[----:B------:R-:W-:Y:S01]  /*c910*/  IMAD.MOV.U32 R8, RZ, RZ, 0x192 ;  /* 0x00000192ff087424 */ /* 0x000fe200078e00ff */
[----:B------:R-:W4:Y:S01]  /*c920*/  LDCU.64 UR6, c[0x4][0xb8] ;  /* 0x01001700ff0677ac */ /* 0x000f220008000a00 */
[----:B------:R-:W1:Y:S01]  /*c930*/  LDC.64 R14, c[0x4][R14] ;  /* 0x010000000e0e7b82 */ /* 0x000e620000000a00 */
[----:B------:R-:W-:Y:S01]  /*c940*/  IMAD.MOV.U32 R13, RZ, RZ, RZ ;  /* 0x000000ffff0d7224 */ /* 0x000fe200078e00ff */
[----:B------:R-:W5:Y:S01]  /*c950*/  LDCU.64 UR4, c[0x4][0x30] ;  /* 0x01000600ff0477ac */ /* 0x000f620008000a00 */
[----:B--2---:R-:W-:Y:S01]  /*c960*/  IMAD.U32 R4, RZ, RZ, UR8 ;  /* 0x00000008ff047e24 */ /* 0x004fe2000f8e00ff */
[----:B------:R-:W-:Y:S01]  /*c970*/  MOV R5, UR9 ;  /* 0x0000000900057c02 */ /* 0x000fe20008000f00 */
[----:B----4-:R-:W-:Y:S01]  /*c980*/  IMAD.U32 R6, RZ, RZ, UR6 ;  /* 0x00000006ff067e24 */ /* 0x010fe2000f8e00ff */
[----:B------:R-:W-:Y:S01]  /*c990*/  MOV R7, UR7 ;  /* 0x0000000700077c02 */ /* 0x000fe20008000f00 */
[----:B-----5:R-:W-:Y:S01]  /*c9a0*/  IMAD.U32 R10, RZ, RZ, UR4 ;  /* 0x00000004ff0a7e24 */ /* 0x020fe2000f8e00ff */
[----:B------:R-:W-:-:S02]  /*c9b0*/  MOV R11, UR5 ;  /* 0x00000005000b7c02 */ /* 0x000fc40008000f00 */
[----:B------:R-:W-:-:S07]  /*c9c0*/  LEPC R20, `(.L_x_195) ;  /* 0x000000001014794e */ /* 0x000fce0000000000 */
[----:B-1-3--:R-:W-:Y:S05]  /*c9d0*/  CALL.ABS.NOINC R14 ;  /* 0x000000000e007343 */ /* 0x00afea0003c00000 */
.L_x_195:
[----:B------:R-:W-:Y:S05]  /*c9e0*/  WARPSYNC.ALL ;  /* 0x0000000000007948 */ /* 0x000fea0003800000 */
[----:B------:R-:W-:Y:S02]  /*c9f0*/  R2UR UR4, R22 ;  /* 0x00000000160472ca */ /* 0x000fe400000e0000 */
[----:B------:R-:W-:Y:S02]  /*ca00*/  ISETP.NE.AND P0, PT, R71, R68, PT ;  /* 0x000000444700720c */ /* 0x000fe40003f05270 */
[----:B------:R-:W-:-:S09]  /*ca10*/  FSETP.NEU.AND P1, PT, R72, 1, PT ;  /* 0x3f8000004800780b */ /* 0x000fd20003f2d000 */
[----:B---3--:R-:W2:Y:S04]  /*ca20*/  LDTM.x16 R24, tmem[UR4+0x190] ;  /* 0x00019004001879ee */ /* 0x008ea80008240000 */
        /* <DEDUP_REMOVED lines=25> */
.L_x_196:
        /* <DEDUP_REMOVED lines=21> */
.L_x_197:
        /* <DEDUP_REMOVED lines=30> */
.L_x_198:
        /* <DEDUP_REMOVED lines=21> */
.L_x_199:
        /* <DEDUP_REMOVED lines=30> */
.L_x_200:
        /* <DEDUP_REMOVED lines=21> */
.L_x_201:
        /* <DEDUP_REMOVED lines=30> */
.L_x_202:
        /* <DEDUP_REMOVED lines=21> */
.L_x_203:
        /* <DEDUP_REMOVED lines=30> */
.L_x_204:
        /* <DEDUP_REMOVED lines=21> */
.L_x_205:
        /* <DEDUP_REMOVED lines=30> */
.L_x_206:
        /* <DEDUP_REMOVED lines=21> */
.L_x_207:
        /* <DEDUP_REMOVED lines=31> */
.L_x_208:
        /* <DEDUP_REMOVED lines=30> */
.L_x_209:
[----:B------:R-:W-:Y:S05]  /*e0d0*/  WARPSYNC.ALL ;  /* 0x0000000000007948 */ /* 0x000fea0003800000 */
[----:B------:R-:W-:-:S13]  /*e0e0*/  R2UR UR4, R22 ;  /* 0x00000000160472ca */ /* 0x000fda00000e0000 */
[----:B------:R4:W-:Y:S02]  /*e0f0*/  STTM.x16 tmem[UR4+0x1f0], R24 ;  /* 0x0001f018000079ed */ /* 0x0009e40008240004 */
.L_x_193:
[----:B------:R-:W-:-:S09]  /*e100*/  UISETP.NE.AND UP0, UPT, UR42, URZ, UPT ;  /* 0x000000ff2a00728c */ /* 0x000fd2000bf05270 */
[----:B------:R-:W-:Y:S05]  /*e110*/  BRA.U !UP0, `(.L_x_210) ;  /* 0x0000000108047547 */ /* 0x000fea000b800000 */
[----:B------:R-:W-:Y:S05]  /*e120*/  BPT.TRAP 0x1 ;  /* 0x000000040000795c */ /* 0x000fea0000300000 */
.L_x_210:
[----:B------:R-:W-:Y:S02]  /*e130*/  UIADD3 UR4, UPT, UPT, UR36, 0x28078, URZ ;  /* 0x0002807824047890 */ /* 0x000fe4000fffe0ff */
[----:B------:R-:W-:Y:S02]  /*e140*/  UISETP.NE.AND UP0, UPT, UR41, URZ, UPT ;  /* 0x000000ff2900728c */ /* 0x000fe4000bf05270 */
[----:B------:R-:W-:-:S09]  /*e150*/  UPRMT UR5, UR48, 0x654, UR4 ;  /* 0x0000065430057896 */ /* 0x000fd20008000004 */
[----:B------:R-:W-:Y:S01]  /*e160*/  SYNCS.ARRIVE.TRANS64.RED.A1T0 RZ, [UR5], RZ ;  /* 0x000000ffffff79a7 */ /* 0x000fe20008100405 */
[----:B------:R-:W1:Y:S01]  /*e170*/  FENCE.VIEW.ASYNC.T ;  /* 0x00000000000073c6 */ /* 0x000e620000000200 */
[----:B------:R-:W-:Y:S05]  /*e180*/  BRA.U UP0, `(.L_x_211) ;  /* 0x0000000100087547 */ /* 0x000fea000b800000 */
[----:B------:R-:W-:Y:S05]  /*e190*/  BPT.TRAP 0x1 ;  /* 0x000000040000795c */ /* 0x000fea0000300000 */
[----:B------:R-:W-:Y:S05]  /*e1a0*/  BPT.TRAP 0x1 ;  /* 0x000000040000795c */ /* 0x000fea0000300000 */
.L_x_211:
[----:B------:R-:W-:Y:S02]  /*e1b0*/  UIADD3 UR4, UPT, UPT, UR36, 0x280a8, URZ ;  /* 0x000280a824047890 */ /* 0x000fe4000fffe0ff */
[----:B------:R-:W-:Y:S02]  /*e1c0*/  UISETP.NE.AND UP0, UPT, UR43, URZ, UPT ;  /* 0x000000ff2b00728c */ /* 0x000fe4000bf05270 */
[----:B------:R-:W-:Y:S02]  /*e1d0*/  UPRMT UR4, UR48, 0x654, UR4 ;  /* 0x0000065430047896 */ /* 0x000fe40008000004 */
[----:B------:R-:W-:Y:S02]  /*e1e0*/  ULOP3.LUT UR38, UR38, 0x1, URZ, 0x3c, !UPT ;  /* 0x0000000126267892 */ /* 0x000fe4000f8e3cff */
[----:B------:R-:W-:-:S05]  /*e1f0*/  ULOP3.LUT UR39, UR39, 0x1, URZ, 0x3c, !UPT ;  /* 0x0000000127277892 */ /* 0x000fca000f8e3cff */
[----:B-1----:R-:W-:Y:S01]  /*e200*/  SYNCS.ARRIVE.TRANS64.RED.A1T0 RZ, [UR4], RZ ;  /* 0x000000ffffff79a7 */ /* 0x002fe20008100404 */
[----:B------:R-:W-:Y:S06]  /*e210*/  BRA.U UP0, `(.L_x_212) ;  /* 0xffffffc5005c7547 */ /* 0x000fec000b83ffff */
.L_x_164:
[----:B------:R-:W-:-:S09]  /*e220*/  UISETP.NE.AND UP0, UPT, UR45, URZ, UPT ;  /* 0x000000ff2d00728c */ /* 0x000fd2000bf05270 */
[----:B------:R-:W-:Y:S05]  /*e230*/  BRA.U !UP0, `(.L_x_213) ;  /* 0x0000000108047547 */ /* 0x000fea000b800000 */
[----:B------:R-:W-:Y:S05]  /*e240*/  BPT.TRAP 0x1 ;  /* 0x000000040000795c */ /* 0x000fea0000300000 */
.L_x_213:
[----:B---34-:R-:W3:Y:S01]  /*e250*/  S2R R27, SR_CgaCtaId ;  /* 0x00000000001b7919 */ /* 0x018ee20000008800 */
[----:B------:R-:W-:Y:S01]  /*e260*/  MOV R26, 0x400 ;  /* 0x00000400001a7802 */ /* 0x000fe20000000f00 */
[----:B------:R-:W-:-:S03]  /*e270*/  UISETP.NE.AND UP0, UPT, UR42, URZ, UPT ;  /* 0x000000ff2a00728c */ /* 0x000fc6000bf05270 */
[----:B---3--:R-:W-:-:S05]  /*e280*/  LEA R26, R27, R26, 0x18 ;  /* 0x0000001a1b1a7211 */ /* 0x008fca00078ec0ff */
[----:B------:R-:W-:-:S05]  /*e290*/  VIADD R34, R26, 0x28088 ;  /* 0x000280881a227836 */ /* 0x000fca0000000000 */
[----:B-1----:R-:W-:-:S04]  /*e2a0*/  PRMT R0, R27, 0x654, R34 ;  /* 0x000006541b007816 */ /* 0x002fc80000000022 */
[----:B------:R1:W-:Y:S01]  /*e2b0*/  SYNCS.ARRIVE.TRANS64.RED.A1T0 RZ, [R0+URZ], RZ ;  /* 0x000000ff00ff79a7 */ /* 0x0003e200081004ff */
[----:B------:R-:W-:Y:S05]  /*e2c0*/  BRA.U !UP0, `(.L_x_214) ;  /* 0x0000000108047547 */ /* 0x000fea000b800000 */
[----:B------:R-:W-:Y:S05]  /*e2d0*/  BPT.TRAP 0x1 ;  /* 0x000000040000795c */ /* 0x000fea0000300000 */
.L_x_214:
[----:B-1----:R-:W-:-:S04]  /*e2e0*/  MOV R0, UR39 ;  /* 0x0000002700007c02 */ /* 0x002fc80008000f00 */
[----:B------:R-:W-:-:S04]  /*e2f0*/  SHF.L.U32 R3, R0, 0x1f, RZ ;  /* 0x0000001f00037819 */ /* 0x000fc800000006ff */
[----:B------:R-:W1:Y:S02]  /*e300*/  SYNCS.PHASECHK.TRANS64.TRYWAIT P0, [R26+URZ+0x28070], R3 ;  /* 0x028070031a0075a7 */ /* 0x000e6400080011ff */
[----:B-1----:R-:W-:Y:S05]  /*e310*/  @!P0 BRA `(.L_x_215) ;  /* 0x0000014c004c8947 */ /* 0x002fea0003800000 */
.L_x_437:
[----:B------:R-:W-:Y:S01]  /*e320*/  R2UR UR4, R22 ;  /* 0x00000000160472ca */ /* 0x000fe200000e0000 */
[----:B------:R-:W-:-:S12]  /*e330*/  UISETP.NE.AND UP0, UPT, UR42, URZ, UPT ;  /* 0x000000ff2a00728c */ /* 0x000fd8000bf05270 */
[----:B------:R-:W3:Y:S02]  /*e340*/  LDTM.x2 R24, tmem[UR4] ;  /* 0x00000004001879ee */ /* 0x000ee400080c0000 */
[----:B---3--:R-:W-:Y:S05]  /*e350*/  BRA.U !UP0, `(.L_x_216) ;  /* 0x0000000108047547 */ /* 0x008fea000b800000 */
[----:B------:R-:W-:Y:S05]  /*e360*/  BPT.TRAP 0x1 ;  /* 0x000000040000795c */ /* 0x000fea0000300000 */
.L_x_216:
[----:B------:R-:W-:Y:S01]  /*e370*/  SYNCS.ARRIVE.TRANS64.RED.A1T0 RZ, [UR5], RZ ;  /* 0x000000ffffff79a7 */ /* 0x000fe20008100405 */
[----:B------:R-:W-:-:S09]  /*e380*/  UISETP.NE.AND UP0, UPT, UR41, URZ, UPT ;  /* 0x000000ff2900728c */ /* 0x000fd2000bf05270 */
[----:B------:R-:W-:Y:S05]  /*e390*/  BRA.U UP0, `(.L_x_217) ;  /* 0x0000000100047547 */ /* 0x000fea000b800000 */
[----:B------:R-:W-:Y:S05]  /*e3a0*/  BPT.TRAP 0x1 ;  /* 0x000000040000795c */ /* 0x000fea0000300000 */
.L_x_217:
[----:B------:R-:W-:-:S04]  /*e3b0*/  MOV R0, UR38 ;  /* 0x0000002600007c02 */ /* 0x000fc80008000f00 */
[----:B-1----:R-:W-:-:S04]  /*e3c0*/  SHF.L.U32 R3, R0, 0x1f, RZ ;  /* 0x0000001f00037819 */ /* 0x002fc800000006ff */
[----:B------:R-:W1:Y:S02]  /*e3d0*/  SYNCS.PHASECHK.TRANS64.TRYWAIT P0, [R26+URZ+0x28090], R3 ;  /* 0x028090031a0075a7 */ /* 0x000e6400080011ff */
[----:B-1----:R-:W-:Y:S05]  /*e3e0*/  @!P0 BRA `(.L_x_218) ;  /* 0x0000014c002c8947 */ /* 0x002fea0003800000 */
.L_x_438:
[----:B------:R-:W-:-:S09]  /*e3f0*/  UISETP.NE.AND UP0, UPT, UR41, URZ, UPT ;  /* 0x000000ff2900728c */ /* 0x000fd2000bf05270 */
[----:B------:R-:W-:Y:S05]  /*e400*/  BRA.U UP0, `(.L_x_219) ;  /* 0x0000000100047547 */ /* 0x000fea000b800000 */
[----:B------:R-:W-:Y:S05]  /*e410*/  BPT.TRAP 0x1 ;  /* 0x000000040000795c */ /* 0x000fea0000300000 */
.L_x_219:
[----:B------:R-:W-:Y:S01]  /*e420*/  MOV R5, 0x1 ;  /* 0x0000000100057802 */ /* 0x000fe20000000f00 */
[----:B-1----:R1:W3:Y:S03]  /*e430*/  MUFU.RCP R3, R24 ;  /* 0x0000001800037308 */ /* 0x0022e60000001000 */
[----:B------:R-:W-:-:S04]  /*e440*/  SHF.L.U32 R5, R5, 0x1f, RZ ;  /* 0x0000001f05057819 */ /* 0x000fc800000006ff */
[----:B------:R-:W4:Y:S02]  /*e450*/  SYNCS.PHASECHK.TRANS64.TRYWAIT P0, [R26+URZ+0x280c0], R5 ;  /* 0x0280c0051a0075a7 */ /* 0x000f2400080011ff */
[----:B-1-34-:R-:W-:Y:S05]  /*e460*/  @!P0 BRA `(.L_x_220) ;  /* 0x0000014c00208947 */ /* 0x01afea0003800000 */
.L_x_439:
[----:B------:R-:W3:Y:S01]  /*e470*/  LDCU UR4, c[0x0][0x708] ;  /* 0x0000e100ff0477ac */ /* 0x000ee20008000800 */
[----:B------:R-:W-:Y:S01]  /*e480*/  FFMA R32, -R24, R3, 1 ;  /* 0x3f80000018207423 */ /* 0x000fe20000000103 */
[----:B------:R-:W4:Y:S01]  /*e490*/  LDC R36, c[0x0][0x708] ;  /* 0x0001c200ff247b82 */ /* 0x000f220000000800 */
[----:B------:R-:W-:Y:S02]  /*e4a0*/  BSSY.RECONVERGENT B2, `(.L_x_221) ;  /* 0x000000b000027945 */ /* 0x000fe40003800200 */
[----:B------:R-:W-:Y:S01]  /*e4b0*/  FFMA R32, R3, R32, R3 ;  /* 0x0000002003207223 */ /* 0x000fe20000000003 */
[----:B---3--:R-:W-:-:S03]  /*e4c0*/  MOV R3, UR4 ;  /* 0x0000000400037c02 */ /* 0x008fc60008000f00 */
[----:B-1----:R-:W-:Y:S01]  /*e4d0*/  FFMA R5, R32, UR4, RZ ;  /* 0x0000000420057c23 */ /* 0x002fe200080000ff */
[----:B------:R-:W1:Y:S03]  /*e4e0*/  FCHK P0, R3, R24 ;  /* 0x0000001803007302 */ /* 0x000e660000000000 */
[----:B------:R-:W-:-:S04]  /*e4f0*/  FFMA R0, -R24, R5, UR4 ;  /* 0x0000000418007e23 */ /* 0x000fc80008000105 */
[----:B------:R-:W-:Y:S01]  /*e500*/  FFMA R32, R32, R0, R5 ;  /* 0x0000000020207223 */ /* 0x000fe20000000005 */
[----:B-1----:R-:W-:Y:S05]  /*e510*/  @!P0 BRA `(.L_x_222) ;  /* 0x00000000000c8947 */ /* 0x002fea0003800000 */
[----:B------:R-:W-:Y:S02]  /*e520*/  MOV R4, 0xe540 ;  /* 0x0000e54000047802 */ /* 0x000fe40000000f00 */
[----:B--2-4-:R-:W-:Y:S05]  /*e530*/  CALL.REL.NOINC `($__internal_3_$__cuda_sm3x_div_rn_noftz_f32_slowpath) ;  /* 0x0000015400d07944 */ /* 0x014fea0003c00000 */
[----:B------:R-:W-:Y:S02]  /*e540*/  MOV R32, R0 ;  /* 0x0000000000207202 */ /* 0x000fe40000000f00 */
.L_x_222:
[----:B------:R-:W-:Y:S05]  /*e550*/  BSYNC.RECONVERGENT B2 ;  /* 0x0000000000027941 */ /* 0x000fea0003800200 */
.L_x_221:
[----:B------:R-:W-:Y:S01]  /*e560*/  VIADD R0, R22, 0x100 ;  /* 0x0000010016007836 */ /* 0x000fe20000000000 */
[C---:B------:R-:W-:Y:S01]  /*e570*/  LOP3.LUT R29, R17.reuse, 0x3, RZ, 0xc0, !PT ;  /* 0x00000003111d7812 */ /* 0x040fe200078ec0ff */
[C---:B------:R-:W-:Y:S02]  /*e580*/  IMAD.SHL.U32 R3, R16.reuse, 0x80, RZ ;  /* 0x0000008010037824 */ /* 0x040fe400078e00ff */
[----:B------:R-:W-:Y:S01]  /*e590*/  IMAD.SHL.U32 R16, R16, 0x40, RZ ;  /* 0x0000004010107824 */ /* 0x000fe200078e00ff */
[----:B------:R-:W-:Y:S01]  /*e5a0*/  SHF.R.U32.HI R0, RZ, 0x15, R0 ;  /* 0x00000015ff007819 */ /* 0x000fe20000011600 */
[----:B------:R-:W-:Y:S01]  /*e5b0*/  IMAD.SHL.U32 R28, R17, 0x1000, RZ ;  /* 0x00001000111c7824 */ /* 0x000fe200078e00ff */
[----:B------:R-:W-:Y:S02]  /*e5c0*/  LOP3.LUT R3, R3, 0xc00, RZ, 0xc0, !PT ;  /* 0x00000c0003037812 */ /* 0x000fe400078ec0ff */
[----:B------:R-:W-:Y:S02]  /*e5d0*/  ISETP.NE.AND P0, PT, R29, R0, PT ;  /* 0x000000001d00720c */ /* 0x000fe40003f05270 */
[----:B------:R-:W-:-:S04]  /*e5e0*/  LOP3.LUT R3, R3, 0x1c0, R16, 0xf8, !PT ;  /* 0x000001c003037812 */ /* 0x000fc800078ef810 */
[----:B------:R-:W-:-:S07]  /*e5f0*/  LOP3.LUT R28, R3, 0x3000, R28, 0xf8, !PT ;  /* 0x00003000031c7812 */ /* 0x000fce00078ef81c */
[----:B------:R-:W-:Y:S05]  /*e600*/  @!P0 BRA `(.L_x_223) ;  /* 0x0000000000408947 */ /* 0x000fea0003800000 */
[----:B------:R-:W-:Y:S01]  /*e610*/  MOV R14, 0x8 ;  /* 0x00000008000e7802 */ /* 0x000fe20000000f00 */
[----:B------:R-:W1:Y:S01]  /*e620*/  LDCU.64 UR6, c[0x4][0xb0] ;  /* 0x01001600ff0677ac */ /* 0x000e620008000a00 */
[----:B------:R-:W-:Y:S02]  /*e630*/  HFMA2 R12, -RZ, RZ, 0, 5.9604644775390625e-08 ;  /* 0x00000001ff0c7431 */ /* 0x000fe400000001ff */
[----:B------:R-:W-:Y:S01]  /*e640*/  IMAD.MOV.U32 R8, RZ, RZ, 0x192 ;  /* 0x00000192ff087424 */ /* 0x000fe200078e00ff */
[----:B------:R-:W3:Y:S01]  /*e650*/  LDCU.64 UR4, c[0x4][0xb8] ;  /* 0x01001700ff0477ac */ /* 0x000ee20008000a00 */
[----:B------:R-:W2:Y:S01]  /*e660*/  LDC.64 R14, c[0x4][R14] ;  /* 0x010000000e0e7b82 */ /* 0x000ea20000000a00 */
[----:B------:R-:W-:Y:S01]  /*e670*/  IMAD.MOV.U32 R13, RZ, RZ, RZ ;  /* 0x000000ffff0d7224 */ /* 0x000fe200078e00ff */
[----:B------:R-:W5:Y:S01]  /*e680*/  LDCU.64 UR8, c[0x4][0x40] ;  /* 0x01000800ff0877ac */ /* 0x000f620008000a00 */
[----:B-1----:R-:W-:Y:S01]  /*e690*/  IMAD.U32 R4, RZ, RZ, UR6 ;  /* 0x00000006ff047e24 */ /* 0x002fe2000f8e00ff */
[----:B------:R-:W-:Y:S01]  /*e6a0*/  MOV R5, UR7 ;  /* 0x0000000700057c02 */ /* 0x000fe20008000f00 */
[----:B---3--:R-:W-:Y:S01]  /*e6b0*/  IMAD.U32 R6, RZ, RZ, UR4 ;  /* 0x00000004ff067e24 */ /* 0x008fe2000f8e00ff */
[----:B------:R-:W-:Y:S01]  /*e6c0*/  MOV R7, UR5 ;  /* 0x0000000500077c02 */ /* 0x000fe20008000f00 */
[----:B-----5:R-:W-:Y:S01]  /*e6d0*/  IMAD.U32 R10, RZ, RZ, UR8 ;  /* 0x00000008ff0a7e24 */ /* 0x020fe2000f8e00ff */
[----:B------:R-:W-:-:S02]  /*e6e0*/  MOV R11, UR9 ;  /* 0x00000009000b7c02 */ /* 0x000fc40008000f00 */
[----:B------:R-:W-:-:S07]  /*e6f0*/  LEPC R20, `(.L_x_223) ;  /* 0x000000001014794e */ /* 0x000fce0000000000 */
[----:B--2-4-:R-:W-:Y:S05]  /*e700*/  CALL.ABS.NOINC R14 ;  /* 0x000000000e007343 */ /* 0x014fea0003c00000 */
.L_x_223:
[----:B------:R-:W1:Y:S01]  /*e710*/  S2R R3, SR_SWINHI ;  /* 0x0000000000037919 */ /* 0x000e620000002f00 */
[----:B------:R-:W-:Y:S05]  /*e720*/  WARPSYNC.ALL ;  /* 0x0000000000007948 */ /* 0x000fea0003800000 */
[----:B------:R-:W-:-:S13]  /*e730*/  R2UR UR4, R22 ;  /* 0x00000000160472ca */ /* 0x000fda00000e0000 */
[----:B------:R-:W3:Y:S01]  /*e740*/  LDTM.x16 R4, tmem[UR4+0x100] ;  /* 0x00010004000479ee */ /* 0x000ee20008240000 */
[----:B------:R-:W-:Y:S02]  /*e750*/  MOV R30, R26 ;  /* 0x0000001a001e7202 */ /* 0x000fe40000000f00 */
[----:B-1----:R-:W-:Y:S02]  /*e760*/  MOV R31, R3 ;  /* 0x00000003001f7202 */ /* 0x002fe40000000f00 */
[----:B------:R-:W-:-:S05]  /*e770*/  LEA R28, P0, R28, R30, 0x1 ;  /* 0x0000001e1c1c7211 */ /* 0x000fca00078008ff */
[----:B------:R-:W-:Y:S01]  /*e780*/  IMAD.X R31, RZ, RZ, R31, P0 ;  /* 0x000000ffff1f7224 */ /* 0x000fe200000e061f */
[----:B------:R-:W-:Y:S01]  /*e790*/  IADD3 R0, P0, PT, R28, 0x10, RZ ;  /* 0x000000101c007810 */ /* 0x000fe20007f1e0ff */
[C---:B---3--:R-:W-:Y:S02]  /*e7a0*/  FMUL2 R20, R32.reuse.F32, R8.F32x2.HI_LO ;  /* 0x000000082014724a */ /* 0x048fe40000040000 */
[----:B------:R-:W-:Y:S01]  /*e7b0*/  FMUL2 R38, R32.F32, R10.F32x2.HI_LO ;  /* 0x0000000a2026724a */ /* 0x000fe20000040000 */
[--C-:B------:R-:W-:Y:S01]  /*e7c0*/  SHF.R.U64 R3, R28, 0x3, R31.reuse ;  /* 0x000000031c037819 */ /* 0x100fe2000000121f */
[C---:B------:R-:W-:Y:S01]  /*e7d0*/  FMUL2 R6, R32.reuse.F32, R6.F32x2.HI_LO ;  /* 0x000000062006724a */ /* 0x040fe20000040000 */
[----:B------:R-:W-:Y:S01]  /*e7e0*/  F2FP.F16.F32.PACK_AB R10, R21, R20 ;  /* 0x00000014150a723e */ /* 0x000fe200000000ff */
[----:B------:R-:W-:Y:S02]  /*e7f0*/  IMAD.X R21, RZ, RZ, R31, P0 ;  /* 0x000000ffff157224 */ /* 0x000fe400000e061f */
[C---:B------:R-:W-:Y:S01]  /*e800*/  FMUL2 R4, R32.reuse.F32, R4.F32x2.HI_LO ;  /* 0x000000042004724a */ /* 0x040fe20000040000 */
[----:B------:R-:W-:Y:S01]  /*e810*/  F2FP.F16.F32.PACK_AB R11, R39, R38 ;  /* 0x00000026270b723e */ /* 0x000fe200000000ff */
[C---:B------:R-:W-:Y:S01]  /*e820*/  FMUL2 R12, R32.reuse.F32, R12.F32x2.HI_LO ;  /* 0x0000000c200c724a */ /* 0x040fe20000040000 */
[----:B------:R-:W-:Y:S01]  /*e830*/  F2FP.F16.F32.PACK_AB R9, R7, R6 ;  /* 0x000000060709723e */ /* 0x000fe200000000ff */
[----:B------:R-:W-:Y:S01]  /*e840*/  FMUL2 R14, R32.F32, R14.F32x2.HI_LO ;  /* 0x0000000e200e724a */ /* 0x000fe20000040000 */
[----:B------:R-:W-:Y:S01]  /*e850*/  SHF.R.U64 R7, R0, 0x3, R21 ;  /* 0x0000000300077819 */ /* 0x000fe20000001215 */
[C---:B------:R-:W-:Y:S01]  /*e860*/  FMUL2 R16, R32.reuse.F32, R16.F32x2.HI_LO ;  /* 0x000000102010724a */ /* 0x040fe20000040000 */
[----:B------:R-:W-:Y:S01]  /*e870*/  F2FP.F16.F32.PACK_AB R8, R5, R4 ;  /* 0x000000040508723e */ /* 0x000fe200000000ff */
[----:B------:R-:W-:Y:S01]  /*e880*/  FMUL2 R18, R32.F32, R18.F32x2.HI_LO ;  /* 0x000000122012724a */ /* 0x000fe20000040000 */
[----:B------:R-:W-:-:S02]  /*e890*/  LOP3.LUT R30, R28, 0x70, R3, 0x78, !PT ;  /* 0x000000701c1e7812 */ /* 0x000fc400078e7803 */
[----:B------:R-:W-:Y:S01]  /*e8a0*/  LOP3.LUT R20, R0, 0x70, R7, 0x78, !PT ;  /* 0x0000007000147812 */ /* 0x000fe200078e7807 */
[----:B------:R-:W-:Y:S01]  /*e8b0*/  VIADD R0, R22, 0x110 ;  /* 0x0000011016007836 */ /* 0x000fe20000000000 */
[----:B------:R-:W-:Y:S01]  /*e8c0*/  F2FP.F16.F32.PACK_AB R4, R13, R12 ;  /* 0x0000000c0d04723e */ /* 0x000fe200000000ff */
[----:B------:R1:W-:Y:S01]  /*e8d0*/  ST.E.128 desc[UR46][R30.64], R8 ;  /* 0x000000081e007985 */ /* 0x0003e2000c101d2e */
[----:B------:R-:W-:Y:S02]  /*e8e0*/  F2FP.F16.F32.PACK_AB R5, R15, R14 ;  /* 0x0000000e0f05723e */ /* 0x000fe400000000ff */
[----:B------:R-:W-:Y:S02]  /*e8f0*/  F2FP.F16.F32.PACK_AB R6, R17, R16 ;  /* 0x000000101106723e */ /* 0x000fe400000000ff */
[----:B------:R-:W-:Y:S02]  /*e900*/  F2FP.F16.F32.PACK_AB R7, R19, R18 ;  /* 0x000000121307723e */ /* 0x000fe400000000ff */
[----:B------:R-:W-:-:S03]  /*e910*/  SHF.R.U32.HI R0, RZ, 0x15, R0 ;  /* 0x00000015ff007819 */ /* 0x000fc60000011600 */
[----:B------:R1:W-:Y:S01]  /*e920*/  ST.E.128 desc[UR46][R20.64], R4 ;  /* 0x0000000414007985 */ /* 0x0003e2000c101d2e */
[----:B------:R-:W-:-:S13]  /*e930*/  ISETP.NE.AND P0, PT, R29, R0, PT ;  /* 0x000000001d00720c */ /* 0x000fda0003f05270 */
[----:B------:R-:W-:Y:S05]  /*e940*/  @!P0 BRA `(.L_x_224) ;  /* 0x0000000000408947 */ /* 0x000fea0003800000 */
[----:B------:R-:W-:Y:S01]  /*e950*/  MOV R14, 0x8 ;  /* 0x00000008000e7802 */ /* 0x000fe20000000f00 */
[----:B------:R-:W3:Y:S01]  /*e960*/  LDCU.64 UR8, c[0x4][0xb0] ;  /* 0x01001600ff0877ac */ /* 0x000ee20008000a00 */
[----:B------:R-:W-:Y:S02]  /*e970*/  HFMA2 R12, -RZ, RZ, 0, 5.9604644775390625e-08 ;  /* 0x00000001ff0c7431 */ /* 0x000fe400000001ff */
[----:B-1----:R-:W-:Y:S01]  /*e980*/  IMAD.MOV.U32 R8, RZ, RZ, 0x192 ;  /* 0x00000192ff087424 */ /* 0x002fe200078e00ff */
[----:B------:R-:W1:Y:S01]  /*e990*/  LDCU.64 UR6, c[0x4][0xb8] ;  /* 0x01001700ff0677ac */ /* 0x000e620008000a00 */
[----:B------:R-:W2:Y:S01]  /*e9a0*/  LDC.64 R14, c[0x4][R14] ;  /* 0x010000000e0e7b82 */ /* 0x000ea20000000a00 */
[----:B------:R-:W-:Y:S01]  /*e9b0*/  IMAD.MOV.U32 R13, RZ, RZ, RZ ;  /* 0x000000ffff0d7224 */ /* 0x000fe200078e00ff */
[----:B------:R-:W5:Y:S01]  /*e9c0*/  LDCU.64 UR4, c[0x4][0x40] ;  /* 0x01000800ff0477ac */ /* 0x000f620008000a00 */
[----:B---3--:R-:W-:Y:S01]  /*e9d0*/  IMAD.U32 R4, RZ, RZ, UR8 ;  /* 0x00000008ff047e24 */ /* 0x008fe2000f8e00ff */
[----:B------:R-:W-:Y:S01]  /*e9e0*/  MOV R5, UR9 ;  /* 0x0000000900057c02 */ /* 0x000fe20008000f00 */
[----:B-1----:R-:W-:Y:S01]  /*e9f0*/  IMAD.U32 R6, RZ, RZ, UR6 ;  /* 0x00000006ff067e24 */ /* 0x002fe2000f8e00ff */
[----:B------:R-:W-:Y:S01]  /*ea00*/  MOV R7, UR7 ;  /* 0x0000000700077c02 */ /* 0x000fe20008000f00 */
[----:B-----5:R-:W-:Y:S01]  /*ea10*/  IMAD.U32 R10, RZ, RZ, UR4 ;  /* 0x00000004ff0a7e24 */ /* 0x020fe2000f8e00ff */
[----:B------:R-:W-:-:S02]  /*ea20*/  MOV R11, UR5 ;  /* 0x00000005000b7c02 */ /* 0x000fc40008000f00 */
[----:B------:R-:W-:-:S07]  /*ea30*/  LEPC R20, `(.L_x_224) ;  /* 0x000000001014794e */ /* 0x000fce0000000000 */
[----:B--2-4-:R-:W-:Y:S05]  /*ea40*/  CALL.ABS.NOINC R14 ;  /* 0x000000000e007343 */ /* 0x014fea0003c00000 */
.L_x_224:
[----:B------:R-:W-:Y:S05]  /*ea50*/  WARPSYNC.ALL ;  /* 0x0000000000007948 */ /* 0x000fea0003800000 */
[----:B------:R-:W-:Y:S02]  /*ea60*/  R2UR UR4, R22 ;  /* 0x00000000160472ca */ /* 0x000fe400000e0000 */
[C---:B------:R-:W-:Y:S02]  /*ea70*/  IADD3 R33, P0, PT, R28.reuse, 0x30, RZ ;  /* 0x000000301c217810 */ /* 0x040fe40007f1e0ff */
[----:B------:R-:W-:-:S03]  /*ea80*/  IADD3 R3, P1, PT, R28, 0x20, RZ ;  /* 0x000000201c037810 */ /* 0x000fc60007f3e0ff */
[--C-:B--2---:R-:W-:Y:S02]  /*ea90*/  IMAD.X R43, RZ, RZ, R31.reuse, P0 ;  /* 0x000000ffff2b7224 */ /* 0x104fe400000e061f */
[----:B------:R-:W-:-:S04]  /*eaa0*/  IMAD.X R41, RZ, RZ, R31, P1 ;  /* 0x000000ffff297224 */ /* 0x000fc800008e061f */
[----:B-1----:R-:W1:Y:S01]  /*eab0*/  LDTM.x16 R4, tmem[UR4+0x110] ;  /* 0x00011004000479ee */ /* 0x002e620008240000 */
[----:B------:R-:W-:-:S04]  /*eac0*/  SHF.R.U64 R0, R3, 0x3, R41 ;  /* 0x0000000303007819 */ /* 0x000fc80000001229 */
[----:B------:R-:W-:Y:S01]  /*ead0*/  LOP3.LUT R40, R3, 0x70, R0, 0x78, !PT ;  /* 0x0000007003287812 */ /* 0x000fe200078e7800 */
[----:B------:R-:W-:-:S05]  /*eae0*/  VIADD R0, R22, 0x120 ;  /* 0x0000012016007836 */ /* 0x000fca0000000000 */
[----:B------:R-:W-:-:S04]  /*eaf0*/  SHF.R.U32.HI R0, RZ, 0x15, R0 ;  /* 0x00000015ff007819 */ /* 0x000fc80000011600 */
[----:B------:R-:W-:Y:S01]  /*eb00*/  ISETP.NE.AND P0, PT, R29, R0, PT ;  /* 0x000000001d00720c */ /* 0x000fe20003f05270 */
[C---:B-1----:R-:W-:Y:S01]  /*eb10*/  FMUL2 R20, R32.reuse.F32, R8.F32x2.HI_LO ;  /* 0x000000082014724a */ /* 0x042fe20000040000 */
[C---:B------:R-:W-:Y:S01]  /*eb20*/  SHF.R.U64 R8, R33.reuse, 0x3, R43 ;  /* 0x0000000321087819 */ /* 0x040fe2000000122b */
[C---:B------:R-:W-:Y:S02]  /*eb30*/  FMUL2 R4, R32.reuse.F32, R4.F32x2.HI_LO ;  /* 0x000000042004724a */ /* 0x040fe40000040000 */
[C---:B------:R-:W-:Y:S01]  /*eb40*/  FMUL2 R6, R32.reuse.F32, R6.F32x2.HI_LO ;  /* 0x000000062006724a */ /* 0x040fe20000040000 */
[----:B------:R-:W-:Y:S01]  /*eb50*/  LOP3.LUT R42, R33, 0x70, R8, 0x78, !PT ;  /* 0x00000070212a7812 */ /* 0x000fe200078e7808 */
[C---:B------:R-:W-:Y:S01]  /*eb60*/  FMUL2 R38, R32.reuse.F32, R10.F32x2.HI_LO ;  /* 0x0000000a2026724a */ /* 0x040fe20000040000 */
[----:B------:R-:W-:Y:S01]  /*eb70*/  F2FP.F16.F32.PACK_AB R8, R5, R4 ;  /* 0x000000040508723e */ /* 0x000fe200000000ff */
[C---:B------:R-:W-:Y:S01]  /*eb80*/  FMUL2 R12, R32.reuse.F32, R12.F32x2.HI_LO ;  /* 0x0000000c200c724a */ /* 0x040fe20000040000 */
[----:B------:R-:W-:Y:S01]  /*eb90*/  F2FP.F16.F32.PACK_AB R9, R7, R6 ;  /* 0x000000060709723e */ /* 0x000fe200000000ff */
[C---:B------:R-:W-:Y:S01]  /*eba0*/  FMUL2 R14, R32.reuse.F32, R14.F32x2.HI_LO ;  /* 0x0000000e200e724a */ /* 0x040fe20000040000 */
[----:B------:R-:W-:Y:S01]  /*ebb0*/  F2FP.F16.F32.PACK_AB R10, R21, R20 ;  /* 0x00000014150a723e */ /* 0x000fe200000000ff */
[C---:B------:R-:W-:Y:S01]  /*ebc0*/  FMUL2 R16, R32.reuse.F32, R16.F32x2.HI_LO ;  /* 0x000000102010724a */ /* 0x040fe20000040000 */
[----:B------:R-:W-:Y:S01]  /*ebd0*/  F2FP.F16.F32.PACK_AB R11, R39, R38 ;  /* 0x00000026270b723e */ /* 0x000fe200000000ff */
[----:B------:R-:W-:Y:S01]  /*ebe0*/  FMUL2 R18, R32.F32, R18.F32x2.HI_LO ;  /* 0x000000122012724a */ /* 0x000fe20000040000 */
[----:B------:R-:W-:-:S02]  /*ebf0*/  F2FP.F16.F32.PACK_AB R4, R13, R12 ;  /* 0x0000000c0d04723e */ /* 0x000fc400000000ff */
[----:B------:R-:W-:Y:S01]  /*ec00*/  F2FP.F16.F32.PACK_AB R5, R15, R14 ;  /* 0x0000000e0f05723e */ /* 0x000fe200000000ff */
[----:B------:R1:W-:Y:S01]  /*ec10*/  ST.E.128 desc[UR46][R40.64], R8 ;  /* 0x0000000828007985 */ /* 0x0003e2000c101d2e */
[----:B------:R-:W-:Y:S02]  /*ec20*/  F2FP.F16.F32.PACK_AB R6, R17, R16 ;  /* 0x000000101106723e */ /* 0x000fe400000000ff */
[----:B------:R-:W-:-:S05]  /*ec30*/  F2FP.F16.F32.PACK_AB R7, R19, R18 ;  /* 0x000000121307723e */ /* 0x000fca00000000ff */
[----:B------:R1:W-:Y:S01]  /*ec40*/  ST.E.128 desc[UR46][R42.64], R4 ;  /* 0x000000042a007985 */ /* 0x0003e2000c101d2e */
[----:B------:R-:W-:Y:S05]  /*ec50*/  @!P0 BRA `(.L_x_225) ;  /* 0x0000000000408947 */ /* 0x000fea0003800000 */
[----:B------:R-:W-:Y:S01]  /*ec60*/  MOV R14, 0x8 ;  /* 0x00000008000e7802 */ /* 0x000fe20000000f00 */
[----:B------:R-:W2:Y:S01]  /*ec70*/  LDCU.64 UR8, c[0x4][0xb0] ;  /* 0x01001600ff0877ac */ /* 0x000ea20008000a00 */
[----:B------:R-:W-:Y:S02]  /*ec80*/  HFMA2 R12, -RZ, RZ, 0, 5.9604644775390625e-08 ;  /* 0x00000001ff0c7431 */ /* 0x000fe400000001ff */
[----:B-1----:R-:W-:Y:S01]  /*ec90*/  IMAD.MOV.U32 R8, RZ, RZ, 0x192 ;  /* 0x00000192ff087424 */ /* 0x002fe200078e00ff */
[----:B------:R-:W1:Y:S01]  /*eca0*/  LDCU.64 UR6, c[0x4][0xb8] ;  /* 0x01001700ff0677ac */ /* 0x000e620008000a00 */
[----:B------:R-:W3:Y:S01]  /*ecb0*/  LDC.64 R14, c[0x4][R14] ;  /* 0x010000000e0e7b82 */ /* 0x000ee20000000a00 */
[----:B------:R-:W-:Y:S01]  /*ecc0*/  IMAD.MOV.U32 R13, RZ, RZ, RZ ;  /* 0x000000ffff0d7224 */ /* 0x000fe200078e00ff */
[----:B------:R-:W5:Y:S01]  /*ecd0*/  LDCU.64 UR4, c[0x4][0x40] ;  /* 0x01000800ff0477ac */ /* 0x000f620008000a00 */
[----:B--2---:R-:W-:Y:S01]  /*ece0*/  IMAD.U32 R4, RZ, RZ, UR8 ;  /* 0x00000008ff047e24 */ /* 0x004fe2000f8e00ff */
[----:B------:R-:W-:Y:S01]  /*ecf0*/  MOV R5, UR9 ;  /* 0x0000000900057c02 */ /* 0x000fe20008000f00 */
[----:B-1----:R-:W-:Y:S01]  /*ed00*/  IMAD.U32 R6, RZ, RZ, UR6 ;  /* 0x00000006ff067e24 */ /* 0x002fe2000f8e00ff */
[----:B------:R-:W-:Y:S01]  /*ed10*/  MOV R7, UR7 ;  /* 0x0000000700077c02 */ /* 0x000fe20008000f00 */
[----:B-----5:R-:W-:Y:S01]  /*ed20*/  IMAD.U32 R10, RZ, RZ, UR4 ;  /* 0x00000004ff0a7e24 */ /* 0x020fe2000f8e00ff */
[----:B------:R-:W-:-:S02]  /*ed30*/  MOV R11, UR5 ;  /* 0x00000005000b7c02 */ /* 0x000fc40008000f00 */
[----:B------:R-:W-:-:S07]  /*ed40*/  LEPC R20, `(.L_x_225) ;  /* 0x000000001014794e */ /* 0x000fce0000000000 */
[----:B---34-:R-:W-:Y:S05]  /*ed50*/  CALL.ABS.NOINC R14 ;  /* 0x000000000e007343 */ /* 0x018fea0003c00000 */
.L_x_225:
[----:B------:R-:W-:Y:S05]  /*ed60*/  WARPSYNC.ALL ;  /* 0x0000000000007948 */ /* 0x000fea0003800000 */
[----:B------:R-:W-:Y:S02]  /*ed70*/  R2UR UR4, R22 ;  /* 0x00000000160472ca */ /* 0x000fe400000e0000 */
[C---:B------:R-:W-:Y:S02]  /*ed80*/  IADD3 R33, P0, PT, R28.reuse, 0x50, RZ ;  /* 0x000000501c217810 */ /* 0x040fe40007f1e0ff */
[----:B------:R-:W-:-:S03]  /*ed90*/  IADD3 R3, P1, PT, R28, 0x40, RZ ;  /* 0x000000401c037810 */ /* 0x000fc60007f3e0ff */
[--C-:B-1----:R-:W-:Y:S02]  /*eda0*/  IMAD.X R43, RZ, RZ, R31.reuse, P0 ;  /* 0x000000ffff2b7224 */ /* 0x102fe400000e061f */
[----:B------:R-:W-:-:S04]  /*edb0*/  IMAD.X R41, RZ, RZ, R31, P1 ;  /* 0x000000ffff297224 */ /* 0x000fc800008e061f */
[----:B------:R-:W1:Y:S01]  /*edc0*/  LDTM.x16 R4, tmem[UR4+0x120] ;  /* 0x00012004000479ee */ /* 0x000e620008240000 */
        /* <DEDUP_REMOVED lines=42> */
.L_x_226:
        /* <DEDUP_REMOVED lines=49> */
.L_x_227:
        /* <DEDUP_REMOVED lines=49> */
.L_x_228:
        /* <DEDUP_REMOVED lines=49> */
.L_x_229:
        /* <DEDUP_REMOVED lines=49> */
.L_x_230:
[----:B------:R-:W-:Y:S05]  /*fcb0*/  WARPSYNC.ALL ;  /* 0x0000000000007948 */ /* 0x000fea0003800000 */
[----:B------:R-:W-:Y:S01]  /*fcc0*/  R2UR UR4, R22 ;  /* 0x00000000160472ca */ /* 0x000fe200000e0000 */
[----:B------:R-:W2:Y:S01]  /*fcd0*/  S2R R35, SR_CTAID.X ;  /* 0x0000000000237919 */ /* 0x000ea20000002500 */
[C---:B------:R-:W-:Y:S02]  /*fce0*/  IADD3 R33, P0, PT, R28.reuse, 0x470, RZ ;  /* 0x000004701c217810 */ /* 0x040fe40007f1e0ff */
[----:B------:R-:W-:-:S03]  /*fcf0*/  IADD3 R3, P1, PT, R28, 0x460, RZ ;  /* 0x000004601c037810 */ /* 0x000fc60007f3e0ff */
[--C-:B-1----:R-:W-:Y:S02]  /*fd00*/  IMAD.X R43, RZ, RZ, R31.reuse, P0 ;  /* 0x000000ffff2b7224 */ /* 0x102fe400000e061f */
[----:B------:R-:W-:-:S04]  /*fd10*/  IMAD.X R41, RZ, RZ, R31, P1 ;  /* 0x000000ffff297224 */ /* 0x000fc800008e061f */
[----:B------:R-:W1:Y:S01]  /*fd20*/  LDTM.x16 R4, tmem[UR4+0x170] ;  /* 0x00017004000479ee */ /* 0x000e620008240000 */
[----:B------:R-:W3:Y:S01]  /*fd30*/  LDCU.64 UR4, c[0x0][0x880] ;  /* 0x00011000ff0477ac */ /* 0x000ee20008000a00 */
[----:B------:R-:W-:-:S04]  /*fd40*/  SHF.R.U64 R0, R3, 0x3, R41 ;  /* 0x0000000303007819 */ /* 0x000fc80000001229 */
[----:B------:R-:W-:Y:S01]  /*fd50*/  LOP3.LUT R40, R3, 0x70, R0, 0x78, !PT ;  /* 0x0000007003287812 */ /* 0x000fe200078e7800 */
[----:B---3--:R-:W-:-:S04]  /*fd60*/  UISETP.NE.U32.AND UP0, UPT, UR4, URZ, UPT ;  /* 0x000000ff0400728c */ /* 0x008fc8000bf05070 */
[----:B------:R-:W-:Y:S01]  /*fd70*/  UISETP.NE.AND.EX UP0, UPT, UR5, URZ, UPT, UP0 ;  /* 0x000000ff0500728c */ /* 0x000fe2000bf05300 */
        /* <DEDUP_REMOVED lines=14> */
[----:B------:R-:W-:Y:S01]  /*fe60*/  F2FP.F16.F32.PACK_AB R4, R13, R12 ;  /* 0x0000000c0d04723e */ /* 0x000fe200000000ff */
[----:B------:R-:W1:Y:S01]  /*fe70*/  S2R R33, SR_CTAID.Z ;  /* 0x0000000000217919 */ /* 0x000e620000002700 */
[----:B------:R-:W-:-:S02]  /*fe80*/  F2FP.F16.F32.PACK_AB R5, R15, R14 ;  /* 0x0000000e0f05723e */ /* 0x000fc400000000ff */
[----:B------:R-:W-:Y:S01]  /*fe90*/  F2FP.F16.F32.PACK_AB R6, R17, R16 ;  /* 0x000000101106723e */ /* 0x000fe200000000ff */
[----:B------:R3:W-:Y:S01]  /*fea0*/  ST.E.128 desc[UR46][R40.64], R8 ;  /* 0x0000000828007985 */ /* 0x0007e2000c101d2e */
[----:B------:R-:W-:Y:S01]  /*feb0*/  F2FP.F16.F32.PACK_AB R7, R19, R18 ;  /* 0x000000121307723e */ /* 0x000fe200000000ff */
[----:B------:R-:W1:Y:S04]  /*fec0*/  S2R R32, SR_CTAID.Y ;  /* 0x0000000000207919 */ /* 0x000e680000002600 */
[----:B------:R3:W-:Y:S01]  /*fed0*/  ST.E.128 desc[UR46][R42.64], R4 ;  /* 0x000000042a007985 */ /* 0x0007e2000c101d2e */
[----:B------:R-:W-:Y:S01]  /*fee0*/  @!PT LDS RZ, [RZ] ;  /* 0x00000000fffff984 */ /* 0x000fe20000000800 */
[----:B------:R-:W-:Y:S01]  /*fef0*/  @!PT LDS RZ, [RZ] ;  /* 0x00000000fffff984 */ /* 0x000fe20000000800 */
[----:B------:R-:W-:Y:S01]  /*ff00*/  @!PT LDS RZ, [RZ] ;  /* 0x00000000fffff984 */ /* 0x000fe20000000800 */
[----:B------:R-:W-:Y:S01]  /*ff10*/  @!PT LDS RZ, [RZ] ;  /* 0x00000000fffff984 */ /* 0x000fe20000000800 */
[----:B------:R5:W-:Y:S06]  /*ff20*/  MEMBAR.ALL.CTA ;  /* 0x0000000000007992 */ /* 0x000bec0000008000 */
[----:B-----5:R-:W1:Y:S01]  /*ff30*/  FENCE.VIEW.ASYNC.S ;  /* 0x00000000000073c6 */ /* 0x020e620000000000 */
[----:B--2---:R-:W-:Y:S05]  /*ff40*/  BRA.U !UP0, `(.L_x_231) ;  /* 0x0000000108fc7547 */ /* 0x004fea000b800000 */
[C---:B------:R-:W-:Y:S01]  /*ff50*/  FSETP.GEU.AND P0, PT, R24.reuse, 1.175494350822287508e-38, PT ;  /* 0x008000001800780b */ /* 0x040fe20003f0e000 */
[----:B------:R-:W2:Y:S01]  /*ff60*/  LDCU UR4, c[0x0][0x380] ;  /* 0x00007000ff0477ac */ /* 0x000ea20008000800 */
[----:B------:R-:W-:Y:S01]  /*ff70*/  MOV R0, 0x3e055027 ;  /* 0x3e05502700007802 */ /* 0x000fe20000000f00 */
[----:B------:R-:W-:Y:S01]  /*ff80*/  BSSY.RECONVERGENT B0, `(.L_x_231) ;  /* 0x000003b000007945 */ /* 0x000fe20003800200 */
[----:B---3--:R-:W-:Y:S01]  /*ff90*/  FSEL R5, RZ, -23, P0 ;  /* 0xc1b80000ff057808 */ /* 0x008fe20000000000 */
[----:B------:R-:W3:Y:S08]  /*ffa0*/  LDCU UR5, c[0x0][0x700] ;  /* 0x0000e000ff0577ac */ /* 0x000ef00008000800 */
[----:B------:R-:W-:-:S05]  /*ffb0*/  @!P0 FMUL R24, R24, 8388608 ;  /* 0x4b00000018188820 */ /* 0x000fca0000400000 */
[C---:B------:R-:W-:Y:S02]  /*ffc0*/  IADD3 R7, PT, PT, R24.reuse, -0x3f2aaaab, RZ ;  /* 0xc0d5555518077810 */ /* 0x040fe40007ffe0ff */
[C---:B------:R-:W-:Y:S02]  /*ffd0*/  ISETP.GT.U32.AND P0, PT, R24.reuse, 0x7f7fffff, PT ;  /* 0x7f7fffff1800780c */ /* 0x040fe40003f04070 */
[----:B------:R-:W-:Y:S02]  /*ffe0*/  LOP3.LUT R7, R7, 0xff800000, RZ, 0xc0, !PT ;  /* 0xff80000007077812 */ /* 0x000fe400078ec0ff */
[C---:B------:R-:W-:Y:S02]  /*fff0*/  FSETP.NEU.AND P1, PT, R24.reuse, RZ, PT ;  /* 0x000000ff1800720b */ /* 0x040fe40003f2d000 */
[-C--:B------:R-:W-:Y:S02]  /*10000*/  IADD3 R3, PT, PT, R24, -R7.reuse, RZ ;  /* 0x8000000718037210 */ /* 0x080fe40007ffe0ff */
[----:B------:R-:W-:-:S03]  /*10010*/  I2FP.F32.S32 R4, R7 ;  /* 0x0000000700047245 */ /* 0x000fc60000201400 */
[----:B------:R-:W-:Y:S02]  /*10020*/  FADD R3, R3, -1 ;  /* 0xbf80000003037421 */ /* 0x000fe40000000000 */
[----:B------:R-:W-:Y:S02]  /*10030*/  FFMA R4, R4, 1.1920928955078125e-07, R5 ;  /* 0x3400000004047823 */ /* 0x000fe40000000005 */
[----:B------:R-:W-:-:S04]  /*10040*/  FFMA R0, R3, -R0, 0.14084610342979431152 ;  /* 0x3e1039f603007423 */ /* 0x000fc80000000800 */
[----:B------:R-:W-:-:S04]  /*10050*/  FFMA R0, R3, R0, -0.12148627638816833496 ;  /* 0xbdf8cdcc03007423 */ /* 0x000fc80000000000 */
[----:B------:R-:W-:-:S04]  /*10060*/  FFMA R0, R3, R0, 0.13980610668659210205 ;  /* 0x3e0f295503007423 */ /* 0x000fc80000000000 */
[----:B------:R-:W-:-:S04]  /*10070*/  FFMA R0, R3, R0, -0.16684235632419586182 ;  /* 0xbe2ad8b903007423 */ /* 0x000fc80000000000 */
[----:B------:R-:W-:-:S04]  /*10080*/  FFMA R0, R3, R0, 0.20012299716472625732 ;  /* 0x3e4ced0b03007423 */ /* 0x000fc80000000000 */
[----:B------:R-:W-:-:S04]  /*10090*/  FFMA R0, R3, R0, -0.24999669194221496582 ;  /* 0xbe7fff2203007423 */ /* 0x000fc80000000000 */
[----:B------:R-:W-:-:S04]  /*100a0*/  FFMA R0, R3, R0, 0.33333182334899902344 ;  /* 0x3eaaaa7803007423 */ /* 0x000fc80000000000 */
[----:B------:R-:W-:-:S04]  /*100b0*/  FFMA R0, R3, R0, -0.5 ;  /* 0xbf00000003007423 */ /* 0x000fc80000000000 */
[----:B------:R-:W-:-:S04]  /*100c0*/  FMUL R0, R3, R0 ;  /* 0x0000000003007220 */ /* 0x000fc80000400000 */
[----:B------:R-:W-:Y:S01]  /*100d0*/  FFMA R5, R3, R0, R3 ;  /* 0x0000000003057223 */ /* 0x000fe20000000003 */
[----:B------:R-:W-:Y:S02]  /*100e0*/  MOV R3, 0x7f800000 ;  /* 0x7f80000000037802 */ /* 0x000fe40000000f00 */
[----:B------:R-:W-:Y:S01]  /*100f0*/  LEA R0, R35, R2, 0x8 ;  /* 0x0000000223007211 */ /* 0x000fe200078e40ff */
[----:B------:R-:W-:Y:S02]  /*10100*/  FFMA R4, R4, 0.69314718246459960938, R5 ;  /* 0x3f31721804047823 */ /* 0x000fe40000000005 */
[----:B------:R-:W-:Y:S01]  /*10110*/  @P0 FFMA R4, R24, R3, +INF ;  /* 0x7f80000018040423 */ /* 0x000fe20000000003 */
[----:B--2---:R-:W-:-:S04]  /*10120*/  ISETP.GE.AND P0, PT, R0, UR4, PT ;  /* 0x0000000400007c0c */ /* 0x004fc8000bf06270 */
[----:B------:R-:W-:-:S05]  /*10130*/  FSEL R4, R4, -INF , P1 ;  /* 0xff80000004047808 */ /* 0x000fca0000800000 */
[----:B---3--:R-:W-:-:S04]  /*10140*/  FFMA R25, R25, UR5, R4 ;  /* 0x0000000519197c23 */ /* 0x008fc80008000004 */
[----:B------:R-:W-:Y:S05]  /*10150*/  @P0 BRA `(.L_x_232) ;  /* 0x0000000000740947 */ /* 0x000fea0003800000 */
[----:B------:R-:W2:Y:S01]  /*10160*/  LDCU UR4, c[0x0][0x38c] ;  /* 0x00007180ff0477ac */ /* 0x000ea20008000800 */
[----:B------:R-:W-:Y:S01]  /*10170*/  HFMA2 R4, -RZ, RZ, 0, 0 ;  /* 0x00000000ff047431 */ /* 0x000fe200000001ff */
[----:B------:R-:W1:Y:S01]  /*10180*/  LDCU UR5, c[0x0][0x890] ;  /* 0x00011200ff0577ac */ /* 0x000e620008000800 */
[----:B------:R-:W3:Y:S01]  /*10190*/  LDCU.64 UR6, c[0x0][0x888] ;  /* 0x00011100ff0677ac */ /* 0x000ee20008000a00 */
[----:B--2---:R-:W2:Y:S01]  /*101a0*/  I2F.U32.RP R7, UR4 ;  /* 0x0000000400077d06 */ /* 0x004ea20008209000 */
[----:B------:R-:W-:Y:S01]  /*101b0*/  ISETP.NE.U32.AND P0, PT, RZ, UR4, PT ;  /* 0x00000004ff007c0c */ /* 0x000fe2000bf05070 */
[----:B-1----:R-:W-:-:S06]  /*101c0*/  IMAD R0, R33, UR5, R0 ;  /* 0x0000000521007c24 */ /* 0x002fcc000f8e0200 */
[----:B--2---:R-:W1:Y:S02]  /*101d0*/  MUFU.RCP R6, R7 ;  /* 0x0000000700067308 */ /* 0x004e640000001000 */
[----:B-1----:R-:W-:-:S06]  /*101e0*/  IADD3 R6, PT, PT, R6, 0xffffffe, RZ ;  /* 0x0ffffffe06067810 */ /* 0x002fcc0007ffe0ff */
[----:B------:R-:W1:Y:S02]  /*101f0*/  F2I.FTZ.U32.TRUNC.NTZ R5, R6 ;  /* 0x0000000600057305 */ /* 0x000e64000021f000 */
[----:B-1----:R-:W-:Y:S01]  /*10200*/  IADD3 R3, PT, PT, RZ, -R5, RZ ;  /* 0x80000005ff037210 */ /* 0x002fe20007ffe0ff */
[----:B------:R-:W1:Y:S04]  /*10210*/  LDC.64 R6, c[0x0][0x880] ;  /* 0x00022000ff067b82 */ /* 0x000e680000000a00 */
[----:B------:R-:W-:-:S04]  /*10220*/  IMAD R3, R3, UR4, RZ ;  /* 0x0000000403037c24 */ /* 0x000fc8000f8e02ff */
[----:B------:R-:W-:-:S06]  /*10230*/  IMAD.HI.U32 R3, R5, R3, R4 ;  /* 0x0000000305037227 */ /* 0x000fcc00078e0004 */
[----:B------:R-:W-:-:S05]  /*10240*/  IMAD.HI.U32 R3, R3, R32, RZ ;  /* 0x0000002003037227 */ /* 0x000fca00078e00ff */
[----:B------:R-:W-:-:S05]  /*10250*/  IADD3 R5, PT, PT, -R3, RZ, RZ ;  /* 0x000000ff03057210 */ /* 0x000fca0007ffe1ff */
[----:B------:R-:W-:-:S05]  /*10260*/  IMAD R4, R5, UR4, R32 ;  /* 0x0000000405047c24 */ /* 0x000fca000f8e0220 */
[----:B------:R-:W-:-:S13]  /*10270*/  ISETP.GE.U32.AND P2, PT, R4, UR4, PT ;  /* 0x0000000404007c0c */ /* 0x000fda000bf46070 */
[----:B------:R-:W-:Y:S02]  /*10280*/  @P2 IADD3 R4, PT, PT, R4, -UR4, RZ ;  /* 0x8000000404042c10 */ /* 0x000fe4000fffe0ff */
[----:B------:R-:W-:Y:S02]  /*10290*/  @P2 IADD3 R3, PT, PT, R3, 0x1, RZ ;  /* 0x0000000103032810 */ /* 0x000fe40007ffe0ff */
[----:B------:R-:W-:-:S13]  /*102a0*/  ISETP.GE.U32.AND P1, PT, R4, UR4, PT ;  /* 0x0000000404007c0c */ /* 0x000fda000bf26070 */
[----:B------:R-:W-:Y:S02]  /*102b0*/  @P1 IADD3 R3, PT, PT, R3, 0x1, RZ ;  /* 0x0000000103031810 */ /* 0x000fe40007ffe0ff */
[----:B------:R-:W-:-:S04]  /*102c0*/  @!P0 LOP3.LUT R3, RZ, UR4, RZ, 0x33, !PT ;  /* 0x00000004ff038c12 */ /* 0x000fc8000f8e33ff */
[C---:B------:R-:W-:Y:S01]  /*102d0*/  IADD3 R5, PT, PT, -R3.reuse, RZ, RZ ;  /* 0x000000ff03057210 */ /* 0x040fe20007ffe1ff */
[----:B---3--:R-:W-:-:S04]  /*102e0*/  IMAD R0, R3, UR7, R0 ;  /* 0x0000000703007c24 */ /* 0x008fc8000f8e0200 */
[----:B------:R-:W-:-:S04]  /*102f0*/  IMAD R5, R5, UR4, R32 ;  /* 0x0000000405057c24 */ /* 0x000fc8000f8e0220 */
[----:B------:R-:W-:-:S04]  /*10300*/  IMAD R5, R5, UR6, R0 ;  /* 0x0000000605057c24 */ /* 0x000fc8000f8e0200 */
[----:B-1----:R-:W-:-:S05]  /*10310*/  IMAD.WIDE.U32 R6, R5, 0x4, R6 ;  /* 0x0000000405067825 */ /* 0x002fca00078e0006 */
[----:B------:R2:W-:Y:S02]  /*10320*/  STG.E desc[UR46][R6.64], R25 ;  /* 0x0000001906007986 */ /* 0x0005e4000c10192e */
.L_x_232:
[----:B------:R-:W-:Y:S05]  /*10330*/  BSYNC.RECONVERGENT B0 ;  /* 0x0000000000007941 */ /* 0x000fea0003800200 */
.L_x_231:
[----:B------:R-:W-:Y:S01]  /*10340*/  UISETP.NE.AND UP0, UPT, UR41, URZ, UPT ;  /* 0x000000ff2900728c */ /* 0x000fe2000bf05270 */
[----:B------:R-:W-:-:S08]  /*10350*/  NOP ;  /* 0x0000000000007918 */ /* 0x000fd00000000000 */
[----:B------:R-:W-:Y:S05]  /*10360*/  BRA.U UP0, `(.L_x_233) ;  /* 0x0000000100087547 */ /* 0x000fea000b800000 */
[----:B------:R-:W-:Y:S05]  /*10370*/  BPT.TRAP 0x1 ;  /* 0x000000040000795c */ /* 0x000fea0000300000 */
[----:B------:R-:W-:Y:S05]  /*10380*/  BPT.TRAP 0x1 ;  /* 0x000000040000795c */ /* 0x000fea0000300000 */
.L_x_233:
[----:B------:R-:W-:Y:S01]  /*10390*/  IADD3 R0, PT, PT, R26, 0x280a0, RZ ;  /* 0x000280a01a007810 */ /* 0x000fe20007ffe0ff */
[----:B------:R-:W-:-:S03]  /*103a0*/  UISETP.NE.AND UP0, UPT, UR41, URZ, UPT ;  /* 0x000000ff2900728c */ /* 0x000fc6000bf05270 */
[----:B------:R-:W-:-:S04]  /*103b0*/  PRMT R0, R27, 0x654, R0 ;  /* 0x000006541b007816 */ /* 0x000fc80000000000 */
[----:B-1----:R1:W-:Y:S02]  /*103c0*/  SYNCS.ARRIVE.TRANS64.RED.A1T0 RZ, [R0+URZ], RZ ;  /* 0x000000ff00ff79a7 */ /* 0x0023e400081004ff */
[----:B------:R-:W-:Y:S05]  /*103d0*/  BRA.U UP0, `(.L_x_234) ;  /* 0x0000000100047547 */ /* 0x000fea000b800000 */
[----:B------:R-:W-:Y:S05]  /*103e0*/  BPT.TRAP 0x1 ;  /* 0x000000040000795c */ /* 0x000fea0000300000 */
.L_x_234:
[----:B------:R1:W-:Y:S01]  /*103f0*/  SYNCS.ARRIVE.TRANS64.A1T0 RZ, [R26+URZ+0x280b0], RZ ;  /* 0x0280b0ff1aff79a7 */ /* 0x0003e200081000ff */
[----:B------:R-:W-:-:S09]  /*10400*/  UISETP.NE.AND UP0, UPT, UR45, URZ, UPT ;  /* 0x000000ff2d00728c */ /* 0x000fd2000bf05270 */
[----:B------:R-:W-:Y:S05]  /*10410*/  BRA.U !UP0, `(.L_x_235) ;  /* 0x0000000108047547 */ /* 0x000fea000b800000 */
[----:B------:R-:W-:Y:S05]  /*10420*/  BPT.TRAP 0x1 ;  /* 0x000000040000795c */ /* 0x000fea0000300000 */
.L_x_235:
[----:B------:R-:W-:Y:S01]  /*10430*/  IMAD.U32 R3, RZ, RZ, UR44 ;  /* 0x0000002cff037e24 */ /* 0x000fe2000f8e00ff */
[----:B-1----:R-:W-:-:S04]  /*10440*/  SHF.R.U32.HI R0, RZ, 0x15, R23 ;  /* 0x00000015ff007819 */ /* 0x002fc80000011617 */
[----:B------:R-:W-:Y:S02]  /*10450*/  SHF.L.U32 R3, R3, 0x1f, RZ ;  /* 0x0000001f03037819 */ /* 0x000fe400000006ff */
[----:B------:R-:W-:Y:S02]  /*10460*/  ISETP.NE.AND P0, PT, R29, R0, PT ;  /* 0x000000001d00720c */ /* 0x000fe40003f05270 */
[----:B------:R-:W1:Y:S02]  /*10470*/  SYNCS.PHASECHK.TRANS64.TRYWAIT P1, [R26+URZ+0x28080], R3 ;  /* 0x028080031a0075a7 */ /* 0x000e6400080211ff */
[----:B-1----:R-:W-:Y:S09]  /*10480*/  @!P1 BRA `(.L_x_236) ;  /* 0x0000012c002c9947 */ /* 0x002ff20003800000 */
.L_x_440:
[----:B------:R-:W-:Y:S05]  /*10490*/  @!P0 BRA `(.L_x_237) ;  /* 0x0000000000408947 */ /* 0x000fea0003800000 */
[----:B------:R-:W-:Y:S01]  /*104a0*/  MOV R14, 0x8 ;  /* 0x00000008000e7802 */ /* 0x000fe20000000f00 */
[----:B------:R-:W1:Y:S01]  /*104b0*/  LDCU.64 UR8, c[0x4][0xb0] ;  /* 0x01001600ff0877ac */ /* 0x000e620008000a00 */
[----:B------:R-:W-:Y:S02]  /*104c0*/  HFMA2 R12, -RZ, RZ, 0, 5.9604644775390625e-08 ;  /* 0x00000001ff0c7431 */ /* 0x000fe400000001ff */
[----:B---3--:R-:W-:Y:S01]  /*104d0*/  IMAD.MOV.U32 R8, RZ, RZ, 0x192 ;  /* 0x00000192ff087424 */ /* 0x008fe200078e00ff */
[----:B------:R-:W2:Y:S01]  /*104e0*/  LDCU.64 UR6, c[0x4][0xb8] ;  /* 0x01001700ff0677ac */ /* 0x000ea20008000a00 */
[----:B------:R-:W3:Y:S01]  /*104f0*/  LDC.64 R14, c[0x4][R14] ;  /* 0x010000000e0e7b82 */ /* 0x000ee20000000a00 */
[----:B------:R-:W-:Y:S01]  /*10500*/  IMAD.MOV.U32 R13, RZ, RZ, RZ ;  /* 0x000000ffff0d7224 */ /* 0x000fe200078e00ff */
[----:B------:R-:W5:Y:S01]  /*10510*/  LDCU.64 UR4, c[0x4][0x28] ;  /* 0x01000500ff0477ac */ /* 0x000f620008000a00 */
[----:B-1----:R-:W-:Y:S01]  /*10520*/  IMAD.U32 R4, RZ, RZ, UR8 ;  /* 0x00000008ff047e24 */ /* 0x002fe2000f8e00ff */
[----:B------:R-:W-:Y:S01]  /*10530*/  MOV R5, UR9 ;  /* 0x0000000900057c02 */ /* 0x000fe20008000f00 */
[----:B--2---:R-:W-:Y:S01]  /*10540*/  IMAD.U32 R6, RZ, RZ, UR6 ;  /* 0x00000006ff067e24 */ /* 0x004fe2000f8e00ff */
[----:B------:R-:W-:Y:S01]  /*10550*/  MOV R7, UR7 ;  /* 0x0000000700077c02 */ /* 0x000fe20008000f00 */
[----:B-----5:R-:W-:Y:S01]  /*10560*/  IMAD.U32 R10, RZ, RZ, UR4 ;  /* 0x00000004ff0a7e24 */ /* 0x020fe2000f8e00ff */
[----:B------:R-:W-:-:S02]  /*10570*/  MOV R11, UR5 ;  /* 0x00000005000b7c02 */ /* 0x000fc40008000f00 */
[----:B------:R-:W-:-:S07]  /*10580*/  LEPC R20, `(.L_x_237) ;  /* 0x000000001014794e */ /* 0x000fce0000000000 */
[----:B---34-:R-:W-:Y:S05]  /*10590*/  CALL.ABS.NOINC R14 ;  /* 0x000000000e007343 */ /* 0x018fea0003c00000 */
.L_x_237:
[----:B------:R-:W-:Y:S05]  /*105a0*/  WARPSYNC.ALL ;  /* 0x0000000000007948 */ /* 0x000fea0003800000 */
[----:B------:R-:W-:Y:S01]  /*105b0*/  R2UR UR4, R23 ;  /* 0x00000000170472ca */ /* 0x000fe200000e0000 */
[----:B------:R-:W-:-:S12]  /*105c0*/  UISETP.NE.AND UP0, UPT, UR45, URZ, UPT ;  /* 0x000000ff2d00728c */ /* 0x000fd8000bf05270 */
[----:B--2---:R-:W1:Y:S02]  /*105d0*/  LDTM.x2 R24, tmem[UR4] ;  /* 0x00000004001879ee */ /* 0x004e6400080c0000 */
[----:B-1----:R-:W-:Y:S05]  /*105e0*/  BRA.U !UP0, `(.L_x_238) ;  /* 0x0000000108047547 */ /* 0x002fea000b800000 */
[----:B------:R-:W-:Y:S05]  /*105f0*/  BPT.TRAP 0x1 ;  /* 0x000000040000795c */ /* 0x000fea0000300000 */
.L_x_238:
[----:B------:R-:W-:Y:S01]  /*10600*/  PRMT R34, R27, 0x654, R34 ;  /* 0x000006541b227816 */ /* 0x000fe20000000022 */
[----:B------:R-:W-:-:S03]  /*10610*/  UISETP.NE.AND UP0, UPT, UR41, URZ, UPT ;  /* 0x000000ff2900728c */ /* 0x000fc6000bf05270 */
[----:B------:R1:W-:Y:S06]  /*10620*/  SYNCS.ARRIVE.TRANS64.RED.A1T0 RZ, [R34+URZ], RZ ;  /* 0x000000ff22ff79a7 */ /* 0x0003ec00081004ff */
[----:B------:R-:W-:Y:S05]  /*10630*/  BRA.U UP0, `(.L_x_239) ;  /* 0x0000000100047547 */ /* 0x000fea000b800000 */
[----:B------:R-:W-:Y:S05]  /*10640*/  BPT.TRAP 0x1 ;  /* 0x000000040000795c */ /* 0x000fea0000300000 */
.L_x_239:
[----:B------:R-:W-:-:S04]  /*10650*/  MOV R0, UR38 ;  /* 0x0000002600007c02 */ /* 0x000fc80008000f00 */
[----:B------:R-:W-:-:S04]  /*10660*/  SHF.L.U32 R3, R0, 0x1f, RZ ;  /* 0x0000001f00037819 */ /* 0x000fc800000006ff */
[----:B------:R-:W2:Y:S02]  /*10670*/  SYNCS.PHASECHK.TRANS64.TRYWAIT P0, [R26+URZ+0x28098], R3 ;  /* 0x028098031a0075a7 */ /* 0x000ea400080011ff */
[----:B--2---:R-:W-:Y:S05]  /*10680*/  @!P0 BRA `(.L_x_240) ;  /* 0x0000012800c08947 */ /* 0x004fea0003800000 */
.L_x_441:
[----:B------:R-:W-:-:S09]  /*10690*/  UISETP.NE.AND UP0, UPT, UR41, URZ, UPT ;  /* 0x000000ff2900728c */ /* 0x000fd2000bf05270 */
[----:B------:R-:W-:Y:S05]  /*106a0*/  BRA.U UP0, `(.L_x_241) ;  /* 0x0000000100047547 */ /* 0x000fea000b800000 */
[----:B------:R-:W-:Y:S05]  /*106b0*/  BPT.TRAP 0x1 ;  /* 0x000000040000795c */ /* 0x000fea0000300000 */
.L_x_241:
[----:B--2---:R-:W-:Y:S01]  /*106c0*/  MOV R3, 0x1 ;  /* 0x0000000100037802 */ /* 0x004fe20000000f00 */
[----:B---3--:R2:W3:Y:S03]  /*106d0*/  MUFU.RCP R5, R24 ;  /* 0x0000001800057308 */ /* 0x0084e60000001000 */
[----:B------:R-:W-:-:S04]  /*106e0*/  SHF.L.U32 R3, R3, 0x1f, RZ ;  /* 0x0000001f03037819 */ /* 0x000fc800000006ff */
[----:B------:R-:W5:Y:S02]  /*106f0*/  SYNCS.PHASECHK.TRANS64.TRYWAIT P0, [R26+URZ+0x280c8], R3 ;  /* 0x0280c8031a0075a7 */ /* 0x000f6400080011ff */
[----:B--23-5:R-:W-:Y:S05]  /*10700*/  @!P0 BRA `(.L_x_242) ;  /* 0x0000012800b48947 */ /* 0x02cfea0003800000 */
.L_x_442:
[----:B------:R-:W2:Y:S01]  /*10710*/  LDCU UR4, c[0x0][0x708] ;  /* 0x0000e100ff0477ac */ /* 0x000ea20008000800 */
[----:B------:R-:W-:Y:S01]  /*10720*/  FFMA R0, -R24, R5, 1 ;  /* 0x3f80000018007423 */ /* 0x000fe20000000105 */
[----:B------:R-:W-:Y:S03]  /*10730*/  BSSY.RECONVERGENT B2, `(.L_x_243) ;  /* 0x000000b000027945 */ /* 0x000fe60003800200 */
[----:B------:R-:W-:Y:S01]  /*10740*/  FFMA R0, R5, R0, R5 ;  /* 0x0000000005007223 */ /* 0x000fe20000000005 */
[----:B--2---:R-:W-:-:S03]  /*10750*/  MOV R3, UR4 ;  /* 0x0000000400037c02 */ /* 0x004fc60008000f00 */
[----:B------:R-:W-:Y:S01]  /*10760*/  FFMA R23, R0, UR4, RZ ;  /* 0x0000000400177c23 */ /* 0x000fe200080000ff */
[----:B------:R-:W2:Y:S03]  /*10770*/  FCHK P0, R3, R24 ;  /* 0x0000001803007302 */ /* 0x000ea60000000000 */
[----:B------:R-:W-:-:S04]  /*10780*/  FFMA R4, -R24, R23, UR4 ;  /* 0x0000000418047e23 */ /* 0x000fc80008000117 */
[----:B------:R-:W-:Y:S01]  /*10790*/  FFMA R23, R0, R4, R23 ;  /* 0x0000000400177223 */ /* 0x000fe20000000017 */
[----:B--2---:R-:W-:Y:S06]  /*107a0*/  @!P0 BRA `(.L_x_244) ;  /* 0x00000000000c8947 */ /* 0x004fec0003800000 */
[----:B------:R-:W-:Y:S02]  /*107b0*/  MOV R4, 0x107d0 ;  /* 0x000107d000047802 */ /* 0x000fe40000000f00 */
[----:B-1--4-:R-:W-:Y:S05]  /*107c0*/  CALL.REL.NOINC `($__internal_3_$__cuda_sm3x_div_rn_noftz_f32_slowpath) ;  /* 0x00000134002c7944 */ /* 0x012fea0003c00000 */
[----:B------:R-:W-:Y:S02]  /*107d0*/  MOV R23, R0 ;  /* 0x0000000000177202 */ /* 0x000fe40000000f00 */
.L_x_244:
[----:B------:R-:W-:Y:S05]  /*107e0*/  BSYNC.RECONVERGENT B2 ;  /* 0x0000000000027941 */ /* 0x000fea0003800200 */
.L_x_243:
[----:B------:R-:W-:-:S05]  /*107f0*/  VIADD R0, R22, 0x180 ;  /* 0x0000018016007836 */ /* 0x000fca0000000000 */
[----:B------:R-:W-:-:S04]  /*10800*/  SHF.R.U32.HI R0, RZ, 0x15, R0 ;  /* 0x00000015ff007819 */ /* 0x000fc80000011600 */
[----:B------:R-:W-:-:S13]  /*10810*/  ISETP.NE.AND P0, PT, R29, R0, PT ;  /* 0x000000001d00720c */ /* 0x000fda0003f05270 */
[----:B------:R-:W-:Y:S05]  /*10820*/  @!P0 BRA `(.L_x_245) ;  /* 0x0000000000408947 */ /* 0x000fea0003800000 */
[----:B------:R-:W-:Y:S01]  /*10830*/  MOV R14, 0x8 ;  /* 0x00000008000e7802 */ /* 0x000fe20000000f00 */
[----:B------:R-:W2:Y:S01]  /*10840*/  LDCU.64 UR8, c[0x4][0xb0] ;  /* 0x01001600ff0877ac */ /* 0x000ea20008000a00 */
[----:B------:R-:W-:Y:S02]  /*10850*/  HFMA2 R12, -RZ, RZ, 0, 5.9604644775390625e-08 ;  /* 0x00000001ff0c7431 */ /* 0x000fe400000001ff */
[----:B------:R-:W-:Y:S01]  /*10860*/  IMAD.MOV.U32 R8, RZ, RZ, 0x192 ;  /* 0x00000192ff087424 */ /* 0x000fe200078e00ff */
[----:B------:R-:W3:Y:S01]  /*10870*/  LDCU.64 UR6, c[0x4][0xb8] ;  /* 0x01001700ff0677ac */ /* 0x000ee20008000a00 */
[----:B------:R-:W1:Y:S01]  /*10880*/  LDC.64 R14, c[0x4][R14] ;  /* 0x010000000e0e7b82 */ /* 0x000e620000000a00 */
        /* <DEDUP_REMOVED lines=10> */
.L_x_245:
[----:B------:R-:W-:Y:S05]  /*10930*/  WARPSYNC.ALL ;  /* 0x0000000000007948 */ /* 0x000fea0003800000 */
[----:B------:R-:W-:Y:S02]  /*10940*/  R2UR UR4, R22 ;  /* 0x00000000160472ca */ /* 0x000fe400000e0000 */
[C---:B------:R-:W-:Y:S02]  /*10950*/  IADD3 R40, P0, PT, R28.reuse, 0x8010, RZ ;  /* 0x000080101c287810 */ /* 0x040fe40007f1e0ff */
[----:B------:R-:W-:-:S03]  /*10960*/  IADD3 R3, P1, PT, R28, 0x8000, RZ ;  /* 0x000080001c037810 */ /* 0x000fc60007f3e0ff */
[--C-:B------:R-:W-:Y:S02]  /*10970*/  IMAD.X R41, RZ, RZ, R31.reuse, P0 ;  /* 0x000000ffff297224 */ /* 0x100fe400000e061f */
[----:B------:R-:W-:-:S04]  /*10980*/  IMAD.X R39, RZ, RZ, R31, P1 ;  /* 0x000000ffff277224 */ /* 0x000fc800008e061f */
[----:B------:R-:W2:Y:S01]  /*10990*/  LDTM.x16 R4, tmem[UR4+0x180] ;  /* 0x00018004000479ee */ /* 0x000ea20008240000 */
[----:B------:R-:W-:-:S04]  /*109a0*/  SHF.R.U64 R0, R3, 0x3, R39 ;  /* 0x0000000303007819 */ /* 0x000fc80000001227 */
[----:B------:R-:W-:Y:S01]  /*109b0*/  LOP3.LUT R38, R3, 0x70, R0, 0x78, !PT ;  /* 0x0000007003267812 */ /* 0x000fe200078e7800 */
[----:B------:R-:W-:-:S05]  /*109c0*/  VIADD R0, R22, 0x190 ;  /* 0x0000019016007836 */ /* 0x000fca0000000000 */
[----:B------:R-:W-:-:S04]  /*109d0*/  SHF.R.U32.HI R0, RZ, 0x15, R0 ;  /* 0x00000015ff007819 */ /* 0x000fc80000011600 */
[----:B------:R-:W-:Y:S01]  /*109e0*/  ISETP.NE.AND P0, PT, R29, R0, PT ;  /* 0x000000001d00720c */ /* 0x000fe20003f05270 */
[C---:B--2---:R-:W-:Y:S01]  /*109f0*/  FMUL2 R20, R23.reuse.F32, R8.F32x2.HI_LO ;  /* 0x000000081714724a */ /* 0x044fe20000040000 */
[C---:B------:R-:W-:Y:S01]  /*10a00*/  SHF.R.U64 R9, R40.reuse, 0x3, R41 ;  /* 0x0000000328097819 */ /* 0x040fe20000001229 */
[C---:B------:R-:W-:Y:S02]  /*10a10*/  FMUL2 R4, R23.reuse.F32, R4.F32x2.HI_LO ;  /* 0x000000041704724a */ /* 0x040fe40000040000 */
[C---:B------:R-:W-:Y:S01]  /*10a20*/  FMUL2 R6, R23.reuse.F32, R6.F32x2.HI_LO ;  /* 0x000000061706724a */ /* 0x040fe20000040000 */
[----:B------:R-:W-:Y:S01]  /*10a30*/  LOP3.LUT R40, R40, 0x70, R9, 0x78, !PT ;  /* 0x0000007028287812 */ /* 0x000fe200078e7809 */
[----:B----4-:R-:W-:Y:S01]  /*10a40*/  FMUL2 R36, R23.F32, R10.F32x2.HI_LO ;  /* 0x0000000a1724724a */ /* 0x010fe20000040000 */
[----:B------:R-:W-:Y:S01]  /*10a50*/  F2FP.F16.F32.PACK_AB R8, R5, R4 ;  /* 0x000000040508723e */ /* 0x000fe200000000ff */
[----:B------:R-:W-:Y:S01]  /*10a60*/  FMUL2 R12, R23.F32, R12.F32x2.HI_LO ;  /* 0x0000000c170c724a */ /* 0x000fe20000040000 */
[----:B------:R-:W-:Y:S01]  /*10a70*/  F2FP.F16.F32.PACK_AB R9, R7, R6 ;  /* 0x000000060709723e */ /* 0x000fe200000000ff */
[----:B------:R-:W-:Y:S01]  /*10a80*/  FMUL2 R14, R23.F32, R14.F32x2.HI_LO ;  /* 0x0000000e170e724a */ /* 0x000fe20000040000 */
[----:B------:R-:W-:Y:S01]  /*10a90*/  F2FP.F16.F32.PACK_AB R10, R21, R20 ;  /* 0x00000014150a723e */ /* 0x000fe200000000ff */
[----:B------:R-:W-:Y:S01]  /*10aa0*/  FMUL2 R16, R23.F32, R16.F32x2.HI_LO ;  /* 0x000000101710724a */ /* 0x000fe20000040000 */
        /* <DEDUP_REMOVED lines=10> */
[----:B------:R-:W3:Y:S01]  /*10b50*/  LDCU.64 UR8, c[0x4][0xb0] ;  /* 0x01001600ff0877ac */ /* 0x000ee20008000a00 */
[----:B------:R-:W-:Y:S02]  /*10b60*/  HFMA2 R12, -RZ, RZ, 0, 5.9604644775390625e-08 ;  /* 0x00000001ff0c7431 */ /* 0x000fe400000001ff */
[----:B--2---:R-:W-:Y:S01]  /*10b70*/  IMAD.MOV.U32 R8, RZ, RZ, 0x192 ;  /* 0x00000192ff087424 */ /* 0x004fe200078e00ff */
[----:B------:R-:W2:Y:S01]  /*10b80*/  LDCU.64 UR6, c[0x4][0xb8] ;  /* 0x01001700ff0677ac */ /* 0x000ea20008000a00 */
[----:B------:R-:W4:Y:S01]  /*10b90*/  LDC.64 R14, c[0x4][R14] ;  /* 0x010000000e0e7b82 */ /* 0x000f220000000a00 */
[----:B------:R-:W-:Y:S01]  /*10ba0*/  IMAD.MOV.U32 R13, RZ, RZ, RZ ;  /* 0x000000ffff0d7224 */ /* 0x000fe200078e00ff */
[----:B------:R-:W5:Y:S01]  /*10bb0*/  LDCU.64 UR4, c[0x4][0x40] ;  /* 0x01000800ff0477ac */ /* 0x000f620008000a00 */
[----:B---3--:R-:W-:Y:S01]  /*10bc0*/  IMAD.U32 R4, RZ, RZ, UR8 ;  /* 0x00000008ff047e24 */ /* 0x008fe2000f8e00ff */
[----:B------:R-:W-:Y:S01]  /*10bd0*/  MOV R5, UR9 ;  /* 0x0000000900057c02 */ /* 0x000fe20008000f00 */
[----:B--2---:R-:W-:Y:S01]  /*10be0*/  IMAD.U32 R6, RZ, RZ, UR6 ;  /* 0x00000006ff067e24 */ /* 0x004fe2000f8e00ff */
[----:B------:R-:W-:Y:S01]  /*10bf0*/  MOV R7, UR7 ;  /* 0x0000000700077c02 */ /* 0x000fe20008000f00 */
[----:B-----5:R-:W-:Y:S01]  /*10c00*/  IMAD.U32 R10, RZ, RZ, UR4 ;  /* 0x00000004ff0a7e24 */ /* 0x020fe2000f8e00ff */
[----:B------:R-:W-:-:S02]  /*10c10*/  MOV R11, UR5 ;  /* 0x00000005000b7c02 */ /* 0x000fc40008000f00 */
[----:B------:R-:W-:-:S07]  /*10c20*/  LEPC R20, `(.L_x_246) ;  /* 0x000000001014794e */ /* 0x000fce0000000000 */
[----:B-1--4-:R-:W-:Y:S05]  /*10c30*/  CALL.ABS.NOINC R14 ;  /* 0x000000000e007343 */ /* 0x012fea0003c00000 */
.L_x_246:
[----:B------:R-:W-:Y:S05]  /*10c40*/  WARPSYNC.ALL ;  /* 0x0000000000007948 */ /* 0x000fea0003800000 */
[----:B------:R-:W-:Y:S02]  /*10c50*/  R2UR UR4, R22 ;  /* 0x00000000160472ca */ /* 0x000fe400000e0000 */
[C---:B--2---:R-:W-:Y:S02]  /*10c60*/  IADD3 R40, P0, PT, R28.reuse, 0x8030, RZ ;  /* 0x000080301c287810 */ /* 0x044fe40007f1e0ff */
        /* <DEDUP_REMOVED lines=14> */
[----:B------:R-:W-:Y:S01]  /*10d50*/  FMUL2 R36, R23.F32, R10.F32x2.HI_LO ;  /* 0x0000000a1724724a */ /* 0x000fe20000040000 */
        /* <DEDUP_REMOVED lines=31> */
.L_x_247:
        /* <DEDUP_REMOVED lines=49> */
.L_x_248:
        /* <DEDUP_REMOVED lines=49> */
.L_x_249:
        /* <DEDUP_REMOVED lines=49> */
.L_x_250:
        /* <DEDUP_REMOVED lines=49> */
.L_x_251:
        /* <DEDUP_REMOVED lines=49> */
.L_x_252:
[----:B------:R-:W3:Y:S01]  /*11ea0*/  LDCU.64 UR4, c[0x0][0x880] ;  /* 0x00011000ff0477ac */ /* 0x000ee20008000a00 */
[C---:B------:R-:W-:Y:S02]  /*11eb0*/  IADD3 R3, P2, PT, R28.reuse, 0x8460, RZ ;  /* 0x000084601c037810 */ /* 0x040fe40007f5e0ff */
[----:B------:R-:W-:-:S03]  /*11ec0*/  IADD3 R30, P1, PT, R28, 0x8470, RZ ;  /* 0x000084701c1e7810 */ /* 0x000fc60007f3e0ff */
[--C-:B------:R-:W-:Y:S02]  /*11ed0*/  IMAD.X R37, RZ, RZ, R31.reuse, P2 ;  /* 0x000000ffff257224 */ /* 0x100fe400010e061f */
[----:B------:R-:W-:-:S03]  /*11ee0*/  IMAD.X R31, RZ, RZ, R31, P1 ;  /* 0x000000ffff1f7224 */ /* 0x000fc600008e061f */
[----:B------:R-:W-:-:S04]  /*11ef0*/  SHF.R.U64 R0, R3, 0x3, R37 ;  /* 0x0000000303007819 */ /* 0x000fc80000001225 */
[----:B------:R-:W-:Y:S02]  /*11f00*/  LOP3.LUT R36, R3, 0x70, R0, 0x78, !PT ;  /* 0x0000007003247812 */ /* 0x000fe400078e7800 */
[----:B---3--:R-:W-:-:S04]  /*11f10*/  ISETP.NE.U32.AND P0, PT, RZ, UR4, PT ;  /* 0x00000004ff007c0c */ /* 0x008fc8000bf05070 */
[----:B------:R-:W-:Y:S01]  /*11f20*/  ISETP.NE.AND.EX P0, PT, RZ, UR5, PT, P0 ;  /* 0x00000005ff007c0c */ /* 0x000fe2000bf05300 */
[----:B------:R-:W-:Y:S05]  /*11f30*/  WARPSYNC.ALL ;  /* 0x0000000000007948 */ /* 0x000fea0003800000 */
[----:B------:R-:W-:-:S13]  /*11f40*/  R2UR UR4, R22 ;  /* 0x00000000160472ca */ /* 0x000fda00000e0000 */
[----:B--2---:R-:W2:Y:S02]  /*11f50*/  LDTM.x16 R4, tmem[UR4+0x1f0] ;  /* 0x0001f004000479ee */ /* 0x004ea40008240000 */
        /* <DEDUP_REMOVED lines=20> */
[----:B------:R-:W-:Y:S01]  /*120a0*/  @!PT LDS RZ, [RZ] ;  /* 0x00000000fffff984 */ /* 0x000fe20000000800 */
[----:B------:R-:W-:Y:S01]  /*120b0*/  @!PT LDS RZ, [RZ] ;  /* 0x00000000fffff984 */ /* 0x000fe20000000800 */
[----:B------:R-:W-:Y:S01]  /*120c0*/  @!PT LDS RZ, [RZ] ;  /* 0x00000000fffff984 */ /* 0x000fe20000000800 */
[----:B------:R-:W-:Y:S01]  /*120d0*/  @!PT LDS RZ, [RZ] ;  /* 0x00000000fffff984 */ /* 0x000fe20000000800 */
[----:B------:R3:W-:Y:S06]  /*120e0*/  MEMBAR.ALL.CTA ;  /* 0x0000000000007992 */ /* 0x0007ec0000008000 */
[----:B---3--:R-:W3:Y:S01]  /*120f0*/  FENCE.VIEW.ASYNC.S ;  /* 0x00000000000073c6 */ /* 0x008ee20000000000 */
[----:B------:R-:W-:Y:S05]  /*12100*/  @!P0 BRA `(.L_x_253) ;  /* 0x0000000400008947 */ /* 0x000fea0003800000 */
[C---:B------:R-:W-:Y:S01]  /*12110*/  FSETP.GEU.AND P0, PT, R24.reuse, 1.175494350822287508e-38, PT ;  /* 0x008000001800780b */ /* 0x040fe20003f0e000 */
[----:B------:R-:W4:Y:S01]  /*12120*/  LDCU UR4, c[0x0][0x380] ;  /* 0x00007000ff0477ac */ /* 0x000f220008000800 */
[----:B------:R-:W-:Y:S01]  /*12130*/  MOV R0, 0x3e055027 ;  /* 0x3e05502700007802 */ /* 0x000fe20000000f00 */
[----:B------:R-:W-:Y:S01]  /*12140*/  BSSY.RECONVERGENT B0, `(.L_x_253) ;  /* 0x000003c000007945 */ /* 0x000fe20003800200 */
[----:B--2---:R-:W-:Y:S01]  /*12150*/  FSEL R5, RZ, -23, P0 ;  /* 0xc1b80000ff057808 */ /* 0x004fe20000000000 */
[----:B------:R-:W2:Y:S08]  /*12160*/  LDCU UR5, c[0x0][0x700] ;  /* 0x0000e000ff0577ac */ /* 0x000eb00008000800 */
        /* <DEDUP_REMOVED lines=19> */
[----:B------:R-:W-:Y:S02]  /*122a0*/  LEA R0, R35, R2, 0x8 ;  /* 0x0000000223007211 */ /* 0x000fe400078e40ff */
[----:B------:R-:W-:Y:S01]  /*122b0*/  MOV R3, 0x7f800000 ;  /* 0x7f80000000037802 */ /* 0x000fe20000000f00 */
[----:B------:R-:W-:Y:S01]  /*122c0*/  FFMA R4, R4, 0.69314718246459960938, R5 ;  /* 0x3f31721804047823 */ /* 0x000fe20000000005 */
[----:B------:R-:W-:-:S03]  /*122d0*/  IADD3 R0, PT, PT, R0, 0x80, RZ ;  /* 0x0000008000007810 */ /* 0x000fc60007ffe0ff */
[----:B------:R-:W-:Y:S01]  /*122e0*/  @P0 FFMA R4, R24, R3, +INF ;  /* 0x7f80000018040423 */ /* 0x000fe20000000003 */
[----:B----4-:R-:W-:-:S04]  /*122f0*/  ISETP.GE.AND P0, PT, R0, UR4, PT ;  /* 0x0000000400007c0c */ /* 0x010fc8000bf06270 */
[----:B------:R-:W-:-:S05]  /*12300*/  FSEL R4, R4, -INF , P1 ;  /* 0xff80000004047808 */ /* 0x000fca0000800000 */
[----:B--2---:R-:W-:-:S04]  /*12310*/  FFMA R25, R25, UR5, R4 ;  /* 0x0000000519197c23 */ /* 0x004fc80008000004 */
[----:B------:R-:W-:Y:S05]  /*12320*/  @P0 BRA `(.L_x_254) ;  /* 0x0000000000740947 */ /* 0x000fea0003800000 */
[----:B------:R-:W2:Y:S01]  /*12330*/  LDCU UR4, c[0x0][0x38c] ;  /* 0x00007180ff0477ac */ /* 0x000ea20008000800 */
[----:B------:R-:W4:Y:S01]  /*12340*/  LDCU UR5, c[0x0][0x890] ;  /* 0x00011200ff0577ac */ /* 0x000f220008000800 */
[----:B------:R-:W5:Y:S01]  /*12350*/  LDCU.64 UR6, c[0x0][0x888] ;  /* 0x00011100ff0677ac */ /* 0x000f620008000a00 */
[----:B--2---:R-:W2:Y:S01]  /*12360*/  I2F.U32.RP R6, UR4 ;  /* 0x0000000400067d06 */ /* 0x004ea20008209000 */
[----:B------:R-:W-:Y:S01]  /*12370*/  ISETP.NE.U32.AND P0, PT, RZ, UR4, PT ;  /* 0x00000004ff007c0c */ /* 0x000fe2000bf05070 */
[----:B----4-:R-:W-:-:S06]  /*12380*/  IMAD R33, R33, UR5, R0 ;  /* 0x0000000521217c24 */ /* 0x010fcc000f8e0200 */
[----:B--2---:R-:W2:Y:S02]  /*12390*/  MUFU.RCP R4, R6 ;  /* 0x0000000600047308 */ /* 0x004ea40000001000 */
[----:B--2---:R-:W-:-:S06]  /*123a0*/  IADD3 R4, PT, PT, R4, 0xffffffe, RZ ;  /* 0x0ffffffe04047810 */ /* 0x004fcc0007ffe0ff */
[----:B------:R-:W2:Y:S02]  /*123b0*/  F2I.FTZ.U32.TRUNC.NTZ R3, R4 ;  /* 0x0000000400037305 */ /* 0x000ea4000021f000 */
[----:B--2---:R-:W-:-:S05]  /*123c0*/  IADD3 R2, PT, PT, RZ, -R3, RZ ;  /* 0x80000003ff027210 */ /* 0x004fca0007ffe0ff */
[----:B------:R-:W-:Y:S02]  /*123d0*/  IMAD R5, R2, UR4, RZ ;  /* 0x0000000402057c24 */ /* 0x000fe4000f8e02ff */
[----:B------:R-:W-:-:S05]  /*123e0*/  HFMA2 R2, -RZ, RZ, 0, 0 ;  /* 0x00000000ff027431 */ /* 0x000fca00000001ff */
[----:B------:R-:W-:-:S06]  /*123f0*/  IMAD.HI.U32 R5, R3, R5, R2 ;  /* 0x0000000503057227 */ /* 0x000fcc00078e0002 */
[----:B------:R-:W-:Y:S02]  /*12400*/  IMAD.HI.U32 R2, R5, R32, RZ ;  /* 0x0000002005027227 */ /* 0x000fe400078e00ff */
[----:B------:R-:W2:Y:S03]  /*12410*/  LDC.64 R4, c[0x0][0x880] ;  /* 0x00022000ff047b82 */ /* 0x000ea60000000a00 */
        /* <DEDUP_REMOVED lines=9> */
[----:B-----5:R-:W-:-:S04]  /*124b0*/  IMAD R33, R2, UR7, R33 ;  /* 0x0000000702217c24 */ /* 0x020fc8000f8e0221 */
[----:B------:R-:W-:-:S04]  /*124c0*/  IMAD R32, R3, UR4, R32 ;  /* 0x0000000403207c24 */ /* 0x000fc8000f8e0220 */
[----:B------:R-:W-:-:S04]  /*124d0*/  IMAD R33, R32, UR6, R33 ;  /* 0x0000000620217c24 */ /* 0x000fc8000f8e0221 */
[----:B--2---:R-:W-:-:S05]  /*124e0*/  IMAD.WIDE.U32 R4, R33, 0x4, R4 ;  /* 0x0000000421047825 */ /* 0x004fca00078e0004 */
[----:B------:R2:W-:Y:S02]  /*124f0*/  STG.E desc[UR46][R4.64], R25 ;  /* 0x0000001904007986 */ /* 0x0005e4000c10192e */
.L_x_254:
[----:B------:R-:W-:Y:S05]  /*12500*/  BSYNC.RECONVERGENT B0 ;  /* 0x0000000000007941 */ /* 0x000fea0003800200 */
.L_x_253:
[----:B------:R-:W-:Y:S01]  /*12510*/  UISETP.NE.AND UP0, UPT, UR41, URZ, UPT ;  /* 0x000000ff2900728c */ /* 0x000fe2000bf05270 */
[----:B------:R-:W-:-:S08]  /*12520*/  NOP ;  /* 0x0000000000007918 */ /* 0x000fd00000000000 */
[----:B------:R-:W-:Y:S05]  /*12530*/  BRA.U UP0, `(.L_x_255) ;  /* 0x0000000100087547 */ /* 0x000fea000b800000 */
[----:B------:R-:W-:Y:S05]  /*12540*/  BPT.TRAP 0x1 ;  /* 0x000000040000795c */ /* 0x000fea0000300000 */
[----:B------:R-:W-:Y:S05]  /*12550*/  BPT.TRAP 0x1 ;  /* 0x000000040000795c */ /* 0x000fea0000300000 */
.L_x_255:
[----:B------:R-:W-:Y:S01]  /*12560*/  IADD3 R0, PT, PT, R26, 0x280a8, RZ ;  /* 0x000280a81a007810 */ /* 0x000fe20007ffe0ff */
[----:B------:R-:W-:-:S03]  /*12570*/  UISETP.NE.AND UP0, UPT, UR41, URZ, UPT ;  /* 0x000000ff2900728c */ /* 0x000fc6000bf05270 */
[----:B------:R-:W-:-:S04]  /*12580*/  PRMT R0, R27, 0x654, R0 ;  /* 0x000006541b007816 */ /* 0x000fc80000000000 */
[----:B---3--:R3:W-:Y:S02]  /*12590*/  SYNCS.ARRIVE.TRANS64.RED.A1T0 RZ, [R0+URZ], RZ ;  /* 0x000000ff00ff79a7 */ /* 0x0087e400081004ff */
[----:B------:R-:W-:Y:S05]  /*125a0*/  BRA.U UP0, `(.L_x_256) ;  /* 0x0000000100047547 */ /* 0x000fea000b800000 */
[----:B------:R-:W-:Y:S05]  /*125b0*/  BPT.TRAP 0x1 ;  /* 0x000000040000795c */ /* 0x000fea0000300000 */
.L_x_256:
[----:B------:R-:W-:Y:S01]  /*125c0*/  SYNCS.ARRIVE.TRANS64.A1T0 RZ, [R26+URZ+0x280b8], RZ ;  /* 0x0280b8ff1aff79a7 */ /* 0x000fe200081000ff */
[----:B------:R-:W-:Y:S05]  /*125d0*/  EXIT ;  /* 0x000000000000794d */ /* 0x000fea0003800000 */
.L_x_27:
[----:B------:R-:W-:-:S08]  /*125e0*/  NOP ;  /* 0x0000000000007918 */ /* 0x000fd00000000000 */
[----:B------:R-:W1:Y:S02]  /*125f0*/  USETMAXREG.TRY_ALLOC.CTAPOOL UP0, 0xc0 ;  /* 0x000000c0000079c8 */ /* 0x000e640008000600 */
[----:B-1----:R-:W-:Y:S05]  /*12600*/  BRA.U !UP0, `(.L_x_27) ;  /* 0xfffffffd08f47547 */ /* 0x002fea000b83ffff */
[----:B------:R-:W1:Y:S01]  /*12610*/  S2UR UR8, SR_CTAID.X ;  /* 0x00000000000879c3 */ /* 0x000e620000002500 */
[----:B------:R-:W2:Y:S02]  /*12620*/  LDCU.64 UR6, c[0x0][0x380] ;  /* 0x00007000ff0677ac */ /* 0x000ea40008000a00 */
[----:B--2---:R-:W-:Y:S02]  /*12630*/  UISETP.NE.AND UP0, UPT, UR7, URZ, UPT ;  /* 0x000000ff0700728c */ /* 0x004fe4000bf05270 */
[----:B-1----:R-:W-:-:S04]  /*12640*/  USHF.L.U32 UR4, UR8, 0x8, URZ ;  /* 0x0000000808047899 */ /* 0x002fc800080006ff */
[----:B------:R-:W-:-:S06]  /*12650*/  UISETP.GE.U32.OR UP0, UPT, UR4, UR6, !UP0 ;  /* 0x000000060400728c */ /* 0x000fcc000c706470 */
[----:B------:R-:W-:-:S13]  /*12660*/  PLOP3.LUT P0, PT, PT, PT, UP0, 0x80, 0x8 ;  /* 0x000000000008781c */ /* 0x000fda0003f0f008 */
[----:B------:R-:W-:Y:S05]  /*12670*/  @P0 EXIT ;  /* 0x000000000000094d */ /* 0x000fea0003800000 */
[----:B------:R-:W-:Y:S02]  /*12680*/  UIADD3 UR5, UPT, UPT, UR7, 0x7f, URZ ;  /* 0x0000007f07057890 */ /* 0x000fe4000fffe0ff */
[----:B------:R-:W-:Y:S02]  /*12690*/  ULEA UR6, UR8, 0x2, 0x1 ;  /* 0x0000000208067891 */ /* 0x000fe4000f8e08ff */
[----:B------:R-:W-:Y:S02]  /*126a0*/  USHF.R.S32.HI UR4, URZ, 0x1f, UR5 ;  /* 0x0000001fff047899 */ /* 0x000fe40008011405 */
[----:B------:R-:W-:Y:S02]  /*126b0*/  UISETP.NE.AND UP1, UPT, UR39, URZ, UPT ;  /* 0x000000ff2700728c */ /* 0x000fe4000bf25270 */
[----:B------:R-:W-:Y:S02]  /*126c0*/  ULEA.HI UR5, UR4, UR5, URZ, 0x7 ;  /* 0x0000000504057291 */ /* 0x000fe4000f8f38ff */
[----:B------:R-:W-:-:S02]  /*126d0*/  ULOP3.LUT UR4, UR6, 0x1fffffe, URZ, 0xc0, !UPT ;  /* 0x01fffffe06047892 */ /* 0x000fc4000f8ec0ff */
[----:B------:R-:W-:-:S04]  /*126e0*/  USHF.R.S32.HI UR5, URZ, 0x7, UR5 ;  /* 0x00000007ff057899 */ /* 0x000fc80008011405 */
[----:B------:R-:W-:-:S04]  /*126f0*/  UISETP.LT.AND UP0, UPT, UR5, UR4, UPT ;  /* 0x000000040500728c */ /* 0x000fc8000bf01270 */
[----:B------:R-:W-:Y:S02]  /*12700*/  USEL UR50, UR5, UR4, UP0 ;  /* 0x0000000405327287 */ /* 0x000fe40008000000 */
[----:B------:R-:W-:Y:S02]  /*12710*/  USEL UR4, UR11, UR10, UP1 ;  /* 0x0000000a0b047287 */ /* 0x000fe40008800000 */
[----:B------:R-:W-:Y:S02]  /*12720*/  UISETP.LT.AND UP0, UPT, UR50, 0x2, UPT ;  /* 0x000000023200788c */ /* 0x000fe4000bf01270 */
[----:B------:R-:W-:Y:S02]  /*12730*/  ULOP3.LUT UR48, UR4, 0x1, URZ, 0xc0, !UPT ;  /* 0x0000000104307892 */ /* 0x000fe4000f8ec0ff */
[----:B------:R-:W-:Y:S02]  /*12740*/  USEL UR47, UR50, 0x2, UP0 ;  /* 0x00000002322f7887 */ /* 0x000fe40008000000 */
[----:B------:R-:W-:-:S02]  /*12750*/  UISETP.NE.U32.AND UP0, UPT, UR48, 0x1, UPT ;  /* 0x000000013000788c */ /* 0x000fc4000bf05070 */
[----:B------:R-:W-:-:S07]  /*12760*/  UIADD3 UR5, UPT, UPT, -UR47, UR50, URZ ;  /* 0x000000322f057290 */ /* 0x000fce000fffe1ff */
[----:B------:R-:W-:Y:S05]  /*12770*/  BRA.U !UP0, `(.L_x_257) ;  /* 0x0000000108047547 */ /* 0x000fea000b800000 */
[----:B------:R-:W-:Y:S05]  /*12780*/  BPT.TRAP 0x1 ;  /* 0x000000040000795c */ /* 0x000fea0000300000 */
.L_x_257:
[----:B------:R-:W1:Y:S01]  /*12790*/  S2UR UR53, SR_CgaCtaId ;  /* 0x00000000003579c3 */ /* 0x000e620000008800 */
[----:B------:R-:W-:Y:S01]  /*127a0*/  UISETP.NE.AND UP0, UPT, UR39, URZ, UPT ;  /* 0x000000ff2700728c */ /* 0x000fe2000bf05270 */
[----:B------:R-:W-:Y:S01]  /*127b0*/  MOV R3, 0x1 ;  /* 0x0000000100037802 */ /* 0x000fe20000000f00 */
[----:B------:R-:W-:Y:S01]  /*127c0*/  UMOV UR4, 0x400 ;  /* 0x0000040000047882 */ /* 0x000fe20000000000 */
[----:B------:R-:W-:Y:S02]  /*127d0*/  USHF.L.U32 UR49, UR49, 0x3, URZ ;  /* 0x0000000331317899 */ /* 0x000fe400080006ff */
[----:B------:R-:W-:Y:S01]  /*127e0*/  SHF.L.U32 R3, R3, 0x1f, RZ ;  /* 0x0000001f03037819 */ /* 0x000fe200000006ff */
[----:B------:R-:W-:Y:S01]  /*127f0*/  UMOV UR46, 0x1 ;  /* 0x00000001002e7882 */ /* 0x000fe20000000000 */
[----:B-1----:R-:W-:-:S04]  /*12800*/  ULEA UR53, UR53, UR4, 0x18 ;  /* 0x0000000435357291 */ /* 0x002fc8000f8ec0ff */
[----:B------:R-:W-:Y:S02]  /*12810*/  UIADD3 UR4, UPT, UPT, UR53, 0x28078, URZ ;  /* 0x0002807835047890 */ /* 0x000fe4000fffe0ff */
[----:B------:R-:W-:Y:S02]  /*12820*/  @!UP0 UIADD3 UR4, UPT, UPT, UR53, 0x28088, URZ ;  /* 0x0002808835048890 */ /* 0x000fe4000fffe0ff */
[----:B------:R-:W-:-:S07]  /*12830*/  UIADD3 UR55, UPT, UPT, UR53, UR49, URZ ;  /* 0x0000003135377290 */ /* 0x000fce000fffe0ff */
[----:B------:R-:W1:Y:S02]  /*12840*/  SYNCS.PHASECHK.TRANS64.TRYWAIT P0, [UR4], R3 ;  /* 0x00000003ff0075a7 */ /* 0x000e640008001104 */
[----:B-1----:R-:W-:Y:S05]  /*12850*/  @!P0 BRA `(.L_x_258) ;  /* 0x0000010800748947 */ /* 0x002fea0003800000 */
.L_x_444:
[----:B------:R-:W-:Y:S01]  /*12860*/  UISETP.GE.AND UP0, UPT, UR5, 0x1, UPT ;  /* 0x000000010500788c */ /* 0x000fe2000bf06270 */
[----:B------:R-:W-:Y:S01]  /*12870*/  HFMA2 R2, -RZ, RZ, 0, 0 ;  /* 0x00000000ff027431 */ /* 0x000fe200000001ff */
[----:B------:R-:W-:Y:S01]  /*12880*/  MOV R17, 0xff800000 ;  /* 0xff80000000117802 */ /* 0x000fe20000000f00 */
[----:B------:R-:W-:Y:S01]  /*12890*/  HFMA2 R16, -RZ, RZ, 0, 0 ;  /* 0x00000000ff107431 */ /* 0x000fe200000001ff */
[----:B------:R-:W-:Y:S01]  /*128a0*/  UMOV UR45, 0x1 ;  /* 0x00000001002d7882 */ /* 0x000fe20000000000 */
[----:B------:R-:W-:Y:S01]  /*128b0*/  UMOV UR43, URZ ;  /* 0x000000ff002b7c82 */ /* 0x000fe20008000000 */
[----:B------:R-:W-:-:S03]  /*128c0*/  UMOV UR42, URZ ;  /* 0x000000ff002a7c82 */ /* 0x000fc60008000000 */
[----:B------:R-:W-:Y:S05]  /*128d0*/  BRA.U !UP0, `(.L_x_259) ;  /* 0x0000004508a07547 */ /* 0x000fea000b800000 */
[----:B------:R-:W-:Y:S01]  /*128e0*/  ULOP3.LUT UR41, URZ, UR47, URZ, 0x33, !UPT ;  /* 0x0000002fff297292 */ /* 0x000fe2000f8e33ff */
[----:B------:R-:W-:Y:S01]  /*128f0*/  MOV R16, RZ ;  /* 0x000000ff00107202 */ /* 0x000fe20000000f00 */
[----:B------:R-:W2:Y:S01]  /*12900*/  LDCU UR36, c[0x0][0x704] ;  /* 0x0000e080ff2477ac */ /* 0x000ea20008000800 */
[----:B------:R-:W-:Y:S01]  /*12910*/  MOV R156, 0xff800000 ;  /* 0xff800000009c7802 */ /* 0x000fe20000000f00 */
[----:B------:R-:W-:Y:S01]  /*12920*/  UIADD3 UR41, UPT, UPT, UR41, UR50, URZ ;  /* 0x0000003229297290 */ /* 0x000fe2000fffe0ff */
[----:B------:R-:W-:Y:S01]  /*12930*/  UMOV UR42, URZ ;  /* 0x000000ff002a7c82 */ /* 0x000fe20008000000 */
[----:B------:R-:W-:Y:S01]  /*12940*/  UMOV UR45, 0x1 ;  /* 0x00000001002d7882 */ /* 0x000fe20000000000 */
[----:B------:R-:W-:Y:S01]  /*12950*/  UMOV UR46, 0x1 ;  /* 0x00000001002e7882 */ /* 0x000fe20000000000 */
[----:B------:R-:W-:-:S08]  /*12960*/  UMOV UR43, URZ ;  /* 0x000000ff002b7c82 */ /* 0x000fd00008000000 */
.L_x_280:
[----:B------:R-:W3:Y:S01]  /*12970*/  S2R R2, SR_TID.X ;  /* 0x0000000000027919 */ /* 0x000ee20000002100 */
[----:B------:R-:W-:Y:S01]  /*12980*/  UISETP.NE.AND UP0, UPT, UR39, URZ, UPT ;  /* 0x000000ff2700728c */ /* 0x000fe2000bf05270 */
[----:B------:R-:W-:-:S03]  /*12990*/  UMOV UR4, 0x20 ;  /* 0x0000002000047882 */ /* 0x000fc60000000000 */
[----:B------:R-:W-:Y:S02]  /*129a0*/  USEL UR4, UR4, 0xa0, UP0 ;  /* 0x000000a004047887 */ /* 0x000fe40008000000 */
[----:B------:R-:W-:Y:S01]  /*129b0*/  USEL UR5, UR43, UR42, UP0 ;  /* 0x0000002a2b057287 */ /* 0x000fe20008000000 */
[----:B---3--:R-:W-:-:S05]  /*129c0*/  IMAD.U32 R18, R2, 0x10000, RZ ;  /* 0x0001000002127824 */ /* 0x008fca00078e00ff */
[----:B------:R-:W-:-:S05]  /*129d0*/  LOP3.LUT R18, R18, 0x600000, RZ, 0xc0, !PT ;  /* 0x0060000012127812 */ /* 0x000fca00078ec0ff */
[----:B-1----:R-:W-:Y:S01]  /*129e0*/  VIADD R0, R18, UR4 ;  /* 0x0000000412007c36 */ /* 0x002fe20008000000 */
[----:B------:R-:W-:-:S04]  /*129f0*/  USEL UR4, UR51, UR52, UP0 ;  /* 0x0000003433047287 */ /* 0x000fc80008000000 */
[----:B------:R-:W-:Y:S01]  /*12a00*/  UISETP.GT.U32.AND UP0, UPT, UR4, 0x1, UPT ;  /* 0x000000010400788c */ /* 0x000fe2000bf04070 */
[----:B------:R-:W1:Y:S02]  /*12a10*/  SHFL.IDX PT, R0, R0, RZ, 0x1f ;  /* 0x00001fff00007589 */ /* 0x000e6400000e0000 */
[----:B-1----:R-:W-:-:S06]  /*12a20*/  R2UR UR37, R0 ;  /* 0x00000000002572ca */ /* 0x002fcc00000e0000 */
[----:B--2---:R-:W-:Y:S09]  /*12a30*/  BRA.U UP0, `(.L_x_260) ;  /* 0x0000000100047547 */ /* 0x004ff2000b800000 */
[----:B--2---:R-:W-:Y:S05]  /*12a40*/  BPT.TRAP 0x1 ;  /* 0x000000040000795c */ /* 0x004fea0000300000 */
.L_x_260:
[----:B------:R-:W1:Y:S01]  /*12a50*/  S2UR UR38, SR_CgaCtaId ;  /* 0x00000000002679c3 */ /* 0x000e620000008800 */
[----:B------:R-:W-:Y:S01]  /*12a60*/  UISETP.NE.AND UP0, UPT, UR39, URZ, UPT ;  /* 0x000000ff2700728c */ /* 0x000fe2000bf05270 */
[----:B------:R-:W-:Y:S01]  /*12a70*/  IMAD.U32 R3, RZ, RZ, UR5 ;  /* 0x00000005ff037e24 */ /* 0x000fe2000f8e00ff */
[----:B------:R-:W-:Y:S01]  /*12a80*/  UMOV UR4, 0x400 ;  /* 0x0000040000047882 */ /* 0x000fe20000000000 */
[----:B------:R-:W-:Y:S01]  /*12a90*/  SHF.R.U32.HI R2, RZ, 0x5, R2 ;  /* 0x00000005ff027819 */ /* 0x000fe20000011602 */
[----:B------:R-:W-:Y:S01]  /*12aa0*/  USEL UR5, URZ, 0x80, UP0 ;  /* 0x00000080ff057887 */ /* 0x000fe20008000000 */
[----:B------:R-:W-:Y:S02]  /*12ab0*/  SHF.R.U32.HI R22, RZ, 0x15, R18 ;  /* 0x00000015ff167819 */ /* 0x000fe40000011612 */
[----:B------:R-:W-:Y:S02]  /*12ac0*/  SHF.L.U32 R3, R3, 0x1f, RZ ;  /* 0x0000001f03037819 */ /* 0x000fe400000006ff */
[----:B------:R-:W-:-:S02]  /*12ad0*/  LOP3.LUT R19, R2, 0x3, RZ, 0xc0, !PT ;  /* 0x0000000302137812 */ /* 0x000fc400078ec0ff */
[----:B------:R-:W-:Y:S02]  /*12ae0*/  LOP3.LUT R18, R18, UR5, RZ, 0xfc, !PT ;  /* 0x0000000512127c12 */ /* 0x000fe4000f8efcff */
[----:B------:R-:W-:Y:S01]  /*12af0*/  ISETP.NE.AND P0, PT, R19, R22, PT ;  /* 0x000000161300720c */ /* 0x000fe20003f05270 */
[----:B-1----:R-:W-:-:S04]  /*12b00*/  ULEA UR38, UR38, UR4, 0x18 ;  /* 0x0000000426267291 */ /* 0x002fc8000f8ec0ff */
[----:B------:R-:W-:Y:S02]  /*12b10*/  UIADD3 UR4, UPT, UPT, UR38, 0x28060, URZ ;  /* 0x0002806026047890 */ /* 0x000fe4000fffe0ff */
[----:B------:R-:W-:-:S09]  /*12b20*/  @UP0 UIADD3 UR4, UPT, UPT, UR38, 0x28050, URZ ;  /* 0x0002805026040890 */ /* 0x000fd2000fffe0ff */
[----:B------:R-:W1:Y:S02]  /*12b30*/  SYNCS.PHASECHK.TRANS64.TRYWAIT P1, [UR4], R3 ;  /* 0x00000003ff0075a7 */ /* 0x000e640008021104 */
[----:B-1----:R-:W-:Y:S05]  /*12b40*/  @!P1 BRA `(.L_x_261) ;  /* 0x0000010400d09947 */ /* 0x002fea0003800000 */
.L_x_446:
        /* <DEDUP_REMOVED lines=17> */
.L_x_262:
[C---:B-1----:R-:W-:Y:S01]  /*12c60*/  VIADD R0, R18.reuse, 0x20 ;  /* 0x0000002012007836 */ /* 0x042fe20000000000 */
[----:B------:R-:W-:Y:S05]  /*12c70*/  WARPSYNC.ALL ;  /* 0x0000000000007948 */ /* 0x000fea0003800000 */
[----:B------:R-:W-:Y:S02]  /*12c80*/  SHF.R.U32.HI R0, RZ, 0x15, R0 ;  /* 0x00000015ff007819 */ /* 0x000fe40000011600 */
[----:B------:R-:W-:Y:S02]  /*12c90*/  R2UR UR4, R18 ;  /* 0x00000000120472ca */ /* 0x000fe400000e0000 */
[----:B------:R-:W-:-:S11]  /*12ca0*/  ISETP.NE.AND P0, PT, R19, R0, PT ;  /* 0x000000001300720c */ /* 0x000fd60003f05270 */
[----:B------:R-:W1:Y:S02]  /*12cb0*/  LDTM.x32 R124, tmem[UR4] ;  /* 0x00000004007c79ee */ /* 0x000e6400082c0000 */
[----:B-1----:R-:W-:Y:S05]  /*12cc0*/  @!P0 BRA `(.L_x_263) ;  /* 0x0000000000408947 */ /* 0x002fea0003800000 */
[----:B------:R-:W-:Y:S01]  /*12cd0*/  MOV R14, 0x8 ;  /* 0x00000008000e7802 */ /* 0x000fe20000000f00 */
[----:B------:R-:W1:Y:S01]  /*12ce0*/  LDCU.64 UR8, c[0x4][0xb0] ;  /* 0x01001600ff0877ac */ /* 0x000e620008000a00 */
[----:B------:R-:W-:Y:S02]  /*12cf0*/  HFMA2 R12, -RZ, RZ, 0, 5.9604644775390625e-08 ;  /* 0x00000001ff0c7431 */ /* 0x000fe400000001ff */
[----:B------:R-:W-:Y:S01]  /*12d00*/  IMAD.MOV.U32 R8, RZ, RZ, 0x192 ;  /* 0x00000192ff087424 */ /* 0x000fe200078e00ff */
[----:B------:R-:W3:Y:S01]  /*12d10*/  LDCU.64 UR6, c[0x4][0xb8] ;  /* 0x01001700ff0677ac */ /* 0x000ee20008000a00 */
[----:B------:R-:W4:Y:S01]  /*12d20*/  LDC.64 R14, c[0x4][R14] ;  /* 0x010000000e0e7b82 */ /* 0x000f220000000a00 */
        /* <DEDUP_REMOVED lines=10> */
.L_x_263:
[C---:B------:R-:W-:Y:S01]  /*12dd0*/  VIADD R0, R18.reuse, 0x40 ;  /* 0x0000004012007836 */ /* 0x040fe20000000000 */
[----:B------:R-:W-:Y:S05]  /*12de0*/  WARPSYNC.ALL ;  /* 0x0000000000007948 */ /* 0x000fea0003800000 */
[----:B------:R-:W-:Y:S02]  /*12df0*/  SHF.R.U32.HI R0, RZ, 0x15, R0 ;  /* 0x00000015ff007819 */ /* 0x000fe40000011600 */
[----:B------:R-:W-:Y:S02]  /*12e00*/  R2UR UR4, R18 ;  /* 0x00000000120472ca */ /* 0x000fe400000e0000 */
[----:B------:R-:W-:-:S11]  /*12e10*/  ISETP.NE.AND P0, PT, R19, R0, PT ;  /* 0x000000001300720c */ /* 0x000fd60003f05270 */
[----:B------:R-:W1:Y:S02]  /*12e20*/  LDTM.x32 R92, tmem[UR4+0x20] ;  /* 0x00002004005c79ee */ /* 0x000e6400082c0000 */
        /* <DEDUP_REMOVED lines=17> */
.L_x_264:
        /* <DEDUP_REMOVED lines=23> */
.L_x_265:
[C---:B------:R-:W-:Y:S01]  /*130b0*/  FMNMX3 R3, R156.reuse, R124, R128, !PT ;  /* 0x0000007c9c037276 */ /* 0x040fe20007800080 */
[----:B------:R-:W-:Y:S05]  /*130c0*/  WARPSYNC.ALL ;  /* 0x0000000000007948 */ /* 0x000fea0003800000 */
[C---:B------:R-:W-:Y:S02]  /*130d0*/  FMNMX3 R0, R156.reuse, R125, R129, !PT ;  /* 0x0000007d9c007276 */ /* 0x040fe40007800081 */
[----:B------:R-:W-:Y:S02]  /*130e0*/  FMNMX3 R5, R156, R126, R130, !PT ;  /* 0x0000007e9c057276 */ /* 0x000fe40007800082 */
[----:B------:R-:W-:-:S02]  /*130f0*/  FMNMX3 R3, R3, R132, R136, !PT ;  /* 0x0000008403037276 */ /* 0x000fc40007800088 */
[----:B------:R-:W-:Y:S02]  /*13100*/  FMNMX3 R0, R0, R133, R137, !PT ;  /* 0x0000008500007276 */ /* 0x000fe40007800089 */
[----:B------:R-:W-:Y:S02]  /*13110*/  FMNMX3 R6, R156, R127, R131, !PT ;  /* 0x0000007f9c067276 */ /* 0x000fe40007800083 */
[----:B------:R-:W-:Y:S02]  /*13120*/  FMNMX3 R5, R5, R134, R138, !PT ;  /* 0x0000008605057276 */ /* 0x000fe4000780008a */
[----:B------:R-:W-:Y:S02]  /*13130*/  FMNMX3 R3, R3, R140, R144, !PT ;  /* 0x0000008c03037276 */ /* 0x000fe40007800090 */
[----:B------:R-:W-:Y:S02]  /*13140*/  FMNMX3 R0, R0, R141, R145, !PT ;  /* 0x0000008d00007276 */ /* 0x000fe40007800091 */
[----:B------:R-:W-:-:S02]  /*13150*/  FMNMX3 R6, R6, R135, R139, !PT ;  /* 0x0000008706067276 */ /* 0x000fc4000780008b */
[----:B------:R-:W-:Y:S02]  /*13160*/  FMNMX3 R5, R5, R142, R146, !PT ;  /* 0x0000008e05057276 */ /* 0x000fe40007800092 */
[----:B------:R-:W-:Y:S02]  /*13170*/  R2UR UR4, R18 ;  /* 0x00000000120472ca */ /* 0x000fe400000e0000 */
[----:B------:R-:W-:Y:S02]  /*13180*/  FMNMX3 R3, R3, R148, R152, !PT ;  /* 0x0000009403037276 */ /* 0x000fe40007800098 */
[----:B------:R-:W-:Y:S02]  /*13190*/  FMNMX3 R0, R0, R149, R153, !PT ;  /* 0x0000009500007276 */ /* 0x000fe40007800099 */
[----:B------:R-:W-:Y:S02]  /*131a0*/  FMNMX3 R6, R6, R143, R147, !PT ;  /* 0x0000008f06067276 */ /* 0x000fe40007800093 */
[----:B------:R-:W-:-:S02]  /*131b0*/  FMNMX3 R5, R5, R150, R154, !PT ;  /* 0x0000009605057276 */ /* 0x000fc4000780009a */
[----:B------:R-:W-:Y:S02]  /*131c0*/  FMNMX3 R3, R3, R92, R96, !PT ;  /* 0x0000005c03037276 */ /* 0x000fe40007800060 */
[----:B------:R-:W-:Y:S01]  /*131d0*/  FMNMX3 R0, R0, R93, R97, !PT ;  /* 0x0000005d00007276 */ /* 0x000fe20007800061 */
[----:B------:R-:W1:Y:S01]  /*131e0*/  LDTM.x32 R60, tmem[UR4+0x60] ;  /* 0x00006004003c79ee */ /* 0x000e6200082c0000 */
[----:B------:R-:W-:Y:S02]  /*131f0*/  FMNMX3 R6, R6, R151, R155, !PT ;  /* 0x0000009706067276 */ /* 0x000fe4000780009b */
[----:B------:R-:W-:Y:S02]  /*13200*/  FMNMX3 R5, R5, R94, R98, !PT ;  /* 0x0000005e05057276 */ /* 0x000fe40007800062 */
        /* <DEDUP_REMOVED lines=28> */
[----:B-1----:R-:W-:Y:S02]  /*133d0*/  FMNMX3 R3, R3, R60, R64, !PT ;  /* 0x0000003c03037276 */ /* 0x002fe40007800040 */
        /* <DEDUP_REMOVED lines=15> */
[----:B------:R-:W-:Y:S02]  /*134d0*/  ISETP.NE.AND P0, PT, R19, R22, PT ;  /* 0x000000161300720c */ /* 0x000fe40003f05270 */
[----:B------:R-:W-:Y:S02]  /*134e0*/  FMNMX3 R17, R6, R87, R91, !PT ;  /* 0x0000005706117276 */ /* 0x000fe4000780005b */
[----:B------:R-:W-:-:S04]  /*134f0*/  FMNMX3 R0, R4, R3, R0, !PT ;  /* 0x0000000304007276 */ /* 0x000fc80007800000 */
[----:B------:R-:W-:-:S04]  /*13500*/  FMNMX R17, R17, R0, !PT ;  /* 0x0000000011117209 */ /* 0x000fc80007800000 */
[----:B------:R-:W-:-:S04]  /*13510*/  FSETP.NEU.AND P1, PT, R17, -INF , PT ;  /* 0xff8000001100780b */ /* 0x000fc80003f2d000 */
[----:B------:R-:W-:Y:S01]  /*13520*/  FSEL R157, R17, RZ, P1 ;  /* 0x000000ff119d7208 */ /* 0x000fe20000800000 */
[----:B------:R-:W-:Y:S08]  /*13530*/  @!P0 BRA `(.L_x_266) ;  /* 0x0000000000408947 */ /* 0x000ff00003800000 */
        /* <DEDUP_REMOVED lines=16> */
.L_x_266:
[----:B------:R-:W-:Y:S05]  /*13640*/  WARPSYNC.ALL ;  /* 0x0000000000007948 */ /* 0x000fea0003800000 */
[----:B------:R-:W-:Y:S02]  /*13650*/  R2UR UR4, R18 ;  /* 0x00000000120472ca */ /* 0x000fe400000e0000 */
[----:B------:R-:W-:-:S11]  /*13660*/  ISETP.NE.AND P0, PT, RZ, UR48, PT ;  /* 0x00000030ff007c0c */ /* 0x000fd6000bf05270 */
[----:B------:R1:W-:Y:S02]  /*13670*/  STTM.x2 tmem[UR4], R156 ;  /* 0x0000009c000079ed */ /* 0x0003e400080c0004 */
[----:B------:R-:W-:Y:S05]  /*13680*/  @P0 BRA `(.L_x_267) ;  /* 0x0000000000040947 */ /* 0x000fea0003800000 */
[----:B--2---:R-:W-:Y:S05]  /*13690*/  BPT.TRAP 0x1 ;  /* 0x000000040000795c */ /* 0x004fea0000300000 */
.L_x_267:
[----:B------:R-:W-:Y:S01]  /*136a0*/  UISETP.NE.AND UP0, UPT, UR39, URZ, UPT ;  /* 0x000000ff2700728c */ /* 0x000fe2000bf05270 */
[----:B------:R-:W-:Y:S01]  /*136b0*/  MOV R3, UR44 ;  /* 0x0000002c00037c02 */ /* 0x000fe20008000f00 */
[----:B------:R-:W-:Y:S01]  /*136c0*/  UIADD3 UR4, UPT, UPT, UR38, 0x28080, URZ ;  /* 0x0002808026047890 */ /* 0x000fe2000fffe0ff */
[----:B------:R-:W-:Y:S02]  /*136d0*/  MOV R4, UR49 ;  /* 0x0000003100047c02 */ /* 0x000fe40008000f00 */
[----:B------:R-:W-:Y:S02]  /*136e0*/  SHF.L.U32 R3, R3, 0x1f, RZ ;  /* 0x0000001f03037819 */ /* 0x000fe400000006ff */
[----:B------:R-:W-:-:S04]  /*136f0*/  FSETP.NEU.AND P0, PT, R17, -INF , PT ;  /* 0xff8000001100780b */ /* 0x000fc80003f0d000 */
[----:B------:R-:W-:Y:S01]  /*13700*/  @UP0 UIADD3 UR4, UPT, UPT, UR38, 0x28070, URZ ;  /* 0x0002807026040890 */ /* 0x000fe2000fffe0ff */
[----:B------:R-:W-:-:S05]  /*13710*/  FSEL R0, R17, RZ, P0 ;  /* 0x000000ff11007208 */ /* 0x000fca0000000000 */
[----:B--2---:R-:W-:-:S03]  /*13720*/  FMUL R0, R0, -UR36 ;  /* 0x8000002400007c20 */ /* 0x004fc60008400000 */
[----:B------:R-:W-:Y:S01]  /*13730*/  SYNCS.ARRIVE.TRANS64.A1T0 RZ, [UR4], RZ ;  /* 0x000000ffffff79a7 */ /* 0x000fe20008100004 */
[--C-:B------:R-:W-:Y:S01]  /*13740*/  FFMA2 R18, R124.F32x2.HI_LO, UR36.F32, R0.reuse.F32 ;  /* 0x000000247c127c49 */ /* 0x100fe20009200000 */
[----:B------:R-:W-:Y:S01]  /*13750*/  USEL UR4, UR46, UR45, UP0 ;  /* 0x0000002d2e047287 */ /* 0x000fe20008000000 */
[--C-:B------:R-:W-:Y:S02]  /*13760*/  FFMA2 R22, R126.F32x2.HI_LO, UR36.F32, R0.reuse.F32 ;  /* 0x000000247e167c49 */ /* 0x100fe40009200000 */
[--C-:B------:R-:W-:Y:S01]  /*13770*/  FFMA2 R124, R128.F32x2.HI_LO, UR36.F32, R0.reuse.F32 ;  /* 0x00000024807c7c49 */ /* 0x100fe20009200000 */
[----:B------:R-:W-:Y:S01]  /*13780*/  FSETP.GEU.AND P4, PT, R18, -126, PT ;  /* 0xc2fc00001200780b */ /* 0x000fe20003f8e000 */
[----:B------:R-:W-:Y:S01]  /*13790*/  ULOP3.LUT UR40, UR4, 0x1, URZ, 0x3c, !UPT ;  /* 0x0000000104287892 */ /* 0x000fe2000f8e3cff */
[----:B------:R-:W2:Y:S01]  /*137a0*/  SYNCS.PHASECHK.TRANS64.TRYWAIT P5, [R4+UR53+0x280d0], R3 ;  /* 0x0280d003040075a7 */ /* 0x000ea200080a1135 */
[----:B------:R-:W-:Y:S01]  /*137b0*/  FSETP.GEU.AND P3, PT, R19, -126, PT ;  /* 0xc2fc00001300780b */ /* 0x000fe20003f6e000 */
[----:B------:R-:W-:Y:S01]  /*137c0*/  FFMA2 R126, R130.F32x2.HI_LO, UR36.F32, R0.F32 ;  /* 0x00000024827e7c49 */ /* 0x000fe20009200000 */
[----:B------:R-:W-:-:S02]  /*137d0*/  FSETP.GEU.AND P2, PT, R22, -126, PT ;  /* 0xc2fc00001600780b */ /* 0x000fc40003f4e000 */
[----:B------:R-:W-:Y:S02]  /*137e0*/  FSETP.GEU.AND P1, PT, R23, -126, PT ;  /* 0xc2fc00001700780b */ /* 0x000fe40003f2e000 */
[----:B------:R-:W-:Y:S02]  /*137f0*/  FSETP.GEU.AND P0, PT, R124, -126, PT ;  /* 0xc2fc00007c00780b */ /* 0x000fe40003f0e000 */
[----:B------:R-:W-:Y:S02]  /*13800*/  FSETP.GEU.AND P6, PT, R125, -126, PT ;  /* 0xc2fc00007d00780b */ /* 0x000fe40003fce000 */
[----:B------:R-:W-:-:S03]  /*13810*/  @!P4 FMUL R18, R18, 0.5 ;  /* 0x3f0000001212c820 */ /* 0x000fc60000400000 */
[----:B------:R-:W-:Y:S02]  /*13820*/  @!P3 FMUL R19, R19, 0.5 ;  /* 0x3f0000001313b820 */ /* 0x000fe40000400000 */
[----:B------:R-:W-:Y:S01]  /*13830*/  @!P2 FMUL R22, R22, 0.5 ;  /* 0x3f0000001616a820 */ /* 0x000fe20000400000 */
[----:B------:R-:W3:Y:S01]  /*13840*/  MUFU.EX2 R18, R18 ;  /* 0x0000001200127308 */ /* 0x000ee20000000800 */
[----:B------:R-:W-:-:S07]  /*13850*/  @!P1 FMUL R23, R23, 0.5 ;  /* 0x3f00000017179820 */ /* 0x000fce0000400000 */
[----:B------:R-:W4:Y:S08]  /*13860*/  MUFU.EX2 R19, R19 ;  /* 0x0000001300137308 */ /* 0x000f300000000800 */
[----:B------:R-:W1:Y:S08]  /*13870*/  MUFU.EX2 R22, R22 ;  /* 0x0000001600167308 */ /* 0x000e700000000800 */
[----:B------:R-:W1:Y:S02]  /*13880*/  MUFU.EX2 R23, R23 ;  /* 0x0000001700177308 */ /* 0x000e640000000800 */
[----:B-1234-:R-:W-:Y:S05]  /*13890*/  @!P5 BRA `(.L_x_268) ;  /* 0x000000f80094d947 */ /* 0x01efea0003800000 */
.L_x_447:
[----:B------:R-:W-:Y:S01]  /*138a0*/  @!P0 FMUL R124, R124, 0.5 ;  /* 0x3f0000007c7c8820 */ /* 0x000fe20000400000 */
[--C-:B------:R-:W-:Y:S01]  /*138b0*/  FFMA2 R128, R132.F32x2.HI_LO, UR36.F32, R0.reuse.F32 ;  /* 0x0000002484807c49 */ /* 0x100fe20009200000 */
[----:B------:R-:W-:Y:S01]  /*138c0*/  FSETP.GEU.AND P5, PT, R126, -126, PT ;  /* 0xc2fc00007e00780b */ /* 0x000fe20003fae000 */
[----:B------:R-:W-:Y:S01]  /*138d0*/  @!P4 FMUL R18, R18, R18 ;  /* 0x000000121212c220 */ /* 0x000fe20000400000 */
[--C-:B------:R-:W-:Y:S01]  /*138e0*/  FFMA2 R130, R134.F32x2.HI_LO, UR36.F32, R0.reuse.F32 ;  /* 0x0000002486827c49 */ /* 0x100fe20009200000 */
[----:B------:R-:W-:Y:S01]  /*138f0*/  FSETP.GEU.AND P4, PT, R127, -126, PT ;  /* 0xc2fc00007f00780b */ /* 0x000fe20003f8e000 */
[----:B------:R-:W2:Y:S01]  /*13900*/  MUFU.EX2 R124, R124 ;  /* 0x0000007c007c7308 */ /* 0x000ea20000000800 */
[----:B------:R-:W-:Y:S01]  /*13910*/  @!P3 FMUL R19, R19, R19 ;  /* 0x000000131313b220 */ /* 0x000fe20000400000 */
[----:B------:R-:W-:Y:S01]  /*13920*/  FSETP.GEU.AND P3, PT, R128, -126, PT ;  /* 0xc2fc00008000780b */ /* 0x000fe20003f6e000 */
[----:B------:R-:W-:Y:S01]  /*13930*/  @!P2 FMUL R22, R22, R22 ;  /* 0x000000161616a220 */ /* 0x000fe20000400000 */
[----:B------:R-:W-:Y:S01]  /*13940*/  @!P1 FMUL R23, R23, R23 ;  /* 0x0000001717179220 */ /* 0x000fe20000400000 */
[----:B------:R-:W-:Y:S01]  /*13950*/  FSETP.GEU.AND P2, PT, R129, -126, PT ;  /* 0xc2fc00008100780b */ /* 0x000fe20003f4e000 */
[----:B------:R-:W-:Y:S01]  /*13960*/  @!P6 FMUL R125, R125, 0.5 ;  /* 0x3f0000007d7de820 */ /* 0x000fe20000400000 */
[----:B------:R-:W-:Y:S01]  /*13970*/  FSETP.GEU.AND P1, PT, R130, -126, PT ;  /* 0xc2fc00008200780b */ /* 0x000fe20003f2e000 */
[--C-:B------:R-:W-:Y:S01]  /*13980*/  FFMA2 R132, R136.F32x2.HI_LO, UR36.F32, R0.reuse.F32 ;  /* 0x0000002488847c49 */ /* 0x100fe20009200000 */
[----:B------:R-:W-:Y:S01]  /*13990*/  USHF.R.U32.HI UR4, URZ, 0x15, UR37 ;  /* 0x00000015ff047899 */ /* 0x000fe20008011625 */
[----:B------:R-:W-:Y:S01]  /*139a0*/  @!P5 FMUL R126, R126, 0.5 ;  /* 0x3f0000007e7ed820 */ /* 0x000fe20000400000 */
[--C-:B------:R-:W-:Y:S01]  /*139b0*/  FFMA2 R134, R138.F32x2.HI_LO, UR36.F32, R0.reuse.F32 ;  /* 0x000000248a867c49 */ /* 0x100fe20009200000 */
[----:B------:R-:W3:Y:S01]  /*139c0*/  MUFU.EX2 R125, R125 ;  /* 0x0000007d007d7308 */ /* 0x000ee20000000800 */
[----:B------:R-:W-:Y:S01]  /*139d0*/  @!P4 FMUL R127, R127, 0.5 ;  /* 0x3f0000007f7fc820 */ /* 0x000fe20000400000 */
[--C-:B------:R-:W-:Y:S01]  /*139e0*/  FFMA2 R136, R140.F32x2.HI_LO, UR36.F32, R0.reuse.F32 ;  /* 0x000000248c887c49 */ /* 0x100fe20009200000 */
[----:B-1----:R-:W-:Y:S01]  /*139f0*/  MOV R3, UR4 ;  /* 0x0000000400037c02 */ /* 0x002fe20008000f00 */
[----:B------:R-:W-:Y:S01]  /*13a00*/  @!P3 FMUL R128, R128, 0.5 ;  /* 0x3f0000008080b820 */ /* 0x000fe20000400000 */
[----:B--2---:R-:W-:Y:S01]  /*13a10*/  @!P0 FMUL R124, R124, R124 ;  /* 0x0000007c7c7c8220 */ /* 0x004fe20000400000 */
[----:B------:R-:W-:Y:S01]  /*13a20*/  FSETP.GEU.AND P0, PT, R131, -126, PT ;  /* 0xc2fc00008300780b */ /* 0x000fe20003f0e000 */
[----:B------:R-:W-:Y:S01]  /*13a30*/  @!P2 FMUL R129, R129, 0.5 ;  /* 0x3f0000008181a820 */ /* 0x000fe20000400000 */
[----:B------:R-:W-:Y:S01]  /*13a40*/  @!P1 FMUL R130, R130, 0.5 ;  /* 0x3f00000082829820 */ /* 0x000fe20000400000 */
[----:B------:R-:W1:Y:S01]  /*13a50*/  MUFU.EX2 R126, R126 ;  /* 0x0000007e007e7308 */ /* 0x000e620000000800 */
[--C-:B------:R-:W-:Y:S01]  /*13a60*/  FFMA2 R138, R142.F32x2.HI_LO, UR36.F32, R0.reuse.F32 ;  /* 0x000000248e8a7c49 */ /* 0x100fe20009200000 */
[----:B------:R-:W-:Y:S01]  /*13a70*/  ULOP3.LUT UR5, UR49, 0x8, URZ, 0x3c, !UPT ;  /* 0x0000000831057892 */ /* 0x000fe2000f8e3cff */
[--C-:B------:R-:W-:Y:S01]  /*13a80*/  FFMA2 R140, R144.F32x2.HI_LO, UR36.F32, R0.reuse.F32 ;  /* 0x00000024908c7c49 */ /* 0x100fe20009200000 */
[----:B------:R-:W-:Y:S01]  /*13a90*/  UISETP.NE.AND UP0, UPT, UR39, URZ, UPT ;  /* 0x000000ff2700728c */ /* 0x000fe2000bf05270 */
[--C-:B------:R-:W-:Y:S01]  /*13aa0*/  FFMA2 R142, R146.F32x2.HI_LO, UR36.F32, R0.reuse.F32 ;  /* 0x00000024928e7c49 */ /* 0x100fe20009200000 */
[----:B------:R-:W-:Y:S01]  /*13ab0*/  ULOP3.LUT UR44, UR44, 0x1, URZ, 0x3c, !UPT ;  /* 0x000000012c2c7892 */ /* 0x000fe2000f8e3cff */
[--C-:B------:R-:W-:Y:S01]  /*13ac0*/  FFMA2 R144, R148.F32x2.HI_LO, UR36.F32, R0.reuse.F32 ;  /* 0x0000002494907c49 */ /* 0x100fe20009200000 */
[----:B------:R-:W2:Y:S01]  /*13ad0*/  MUFU.EX2 R127, R127 ;  /* 0x0000007f007f7308 */ /* 0x000ea20000000800 */
[----:B---3--:R-:W-:Y:S01]  /*13ae0*/  @!P6 FMUL R125, R125, R125 ;  /* 0x0000007d7d7de220 */ /* 0x008fe20000400000 */
[----:B------:R-:W-:Y:S01]  /*13af0*/  @!P0 FMUL R131, R131, 0.5 ;  /* 0x3f00000083838820 */ /* 0x000fe20000400000 */
[----:B------:R-:W-:Y:S01]  /*13b00*/  FSETP.GEU.AND P6, PT, R132, -126, PT ;  /* 0xc2fc00008400780b */ /* 0x000fe20003fce000 */
[--C-:B------:R-:W-:Y:S01]  /*13b10*/  FFMA2 R146, R150.F32x2.HI_LO, UR36.F32, R0.reuse.F32 ;  /* 0x0000002496927c49 */ /* 0x100fe20009200000 */
[----:B------:R-:W-:Y:S01]  /*13b20*/  USEL UR46, UR40, UR46, UP0 ;  /* 0x0000002e282e7287 */ /* 0x000fe20008000000 */
[--C-:B------:R-:W-:Y:S01]  /*13b30*/  FFMA2 R148, R152.F32x2.HI_LO, UR36.F32, R0.reuse.F32 ;  /* 0x0000002498947c49 */ /* 0x100fe20009200000 */
[----:B------:R-:W-:Y:S01]  /*13b40*/  USEL UR45, UR45, UR40, UP0 ;  /* 0x000000282d2d7287 */ /* 0x000fe20008000000 */
[----:B------:R-:W3:Y:S01]  /*13b50*/  MUFU.EX2 R128, R128 ;  /* 0x0000008000807308 */ /* 0x000ee20000000800 */
[----:B-1----:R-:W-:Y:S01]  /*13b60*/  @!P5 FMUL R126, R126, R126 ;  /* 0x0000007e7e7ed220 */ /* 0x002fe20000400000 */
[----:B------:R-:W-:Y:S01]  /*13b70*/  FSETP.GEU.AND P5, PT, R133, -126, PT ;  /* 0xc2fc00008500780b */ /* 0x000fe20003fae000 */
[--C-:B------:R-:W-:Y:S01]  /*13b80*/  FFMA2 R154, R154.F32x2.HI_LO, UR36.F32, R0.reuse.F32 ;  /* 0x000000249a9a7c49 */ /* 0x100fe20009200000 */
[----:B------:R-:W-:Y:S01]  /*13b90*/  F2FP.F16.F32.PACK_AB R56, R19, R18 ;  /* 0x000000121338723e */ /* 0x000fe200000000ff */
[--C-:B------:R-:W-:Y:S01]  /*13ba0*/  FFMA2 R8, R92.F32x2.HI_LO, UR36.F32, R0.reuse.F32 ;  /* 0x000000245c087c49 */ /* 0x100fe20009200000 */
[----:B------:R-:W-:Y:S01]  /*13bb0*/  F2FP.F16.F32.PACK_AB R57, R23, R22 ;  /* 0x000000161739723e */ /* 0x000fe200000000ff */
[--C-:B------:R-:W-:Y:S01]  /*13bc0*/  FFMA2 R6, R94.F32x2.HI_LO, UR36.F32, R0.reuse.F32 ;  /* 0x000000245e067c49 */ /* 0x100fe20009200000 */
[----:B------:R-:W1:Y:S01]  /*13bd0*/  MUFU.EX2 R129, R129 ;  /* 0x0000008100817308 */ /* 0x000e620000000800 */
[----:B--2---:R-:W-:Y:S01]  /*13be0*/  @!P4 FMUL R127, R127, R127 ;  /* 0x0000007f7f7fc220 */ /* 0x004fe20000400000 */
[----:B------:R-:W-:Y:S01]  /*13bf0*/  FSETP.GEU.AND P4, PT, R134, -126, PT ;  /* 0xc2fc00008600780b */ /* 0x000fe20003f8e000 */
[----:B------:R-:W-:Y:S01]  /*13c00*/  @!P6 FMUL R132, R132, 0.5 ;  /* 0x3f0000008484e820 */ /* 0x000fe20000400000 */
[--C-:B------:R-:W-:Y:S01]  /*13c10*/  FFMA2 R4, R96.F32x2.HI_LO, UR36.F32, R0.reuse.F32 ;  /* 0x0000002460047c49 */ /* 0x100fe20009200000 */
[----:B------:R-:W-:Y:S01]  /*13c20*/  F2FP.F16.F32.PACK_AB R58, R125, R124 ;  /* 0x0000007c7d3a723e */ /* 0x000fe200000000ff */
[--C-:B------:R-:W-:Y:S01]  /*13c30*/  FFMA2 R10, R98.F32x2.HI_LO, UR36.F32, R0.reuse.F32 ;  /* 0x00000024620a7c49 */ /* 0x100fe20009200000 */
[----:B------:R-:W-:Y:S01]  /*13c40*/  F2FP.F16.F32.PACK_AB R59, R127, R126 ;  /* 0x0000007e7f3b723e */ /* 0x000fe200000000ff */
[----:B------:R-:W2:Y:S01]  /*13c50*/  MUFU.EX2 R130, R130 ;  /* 0x0000008200827308 */ /* 0x000ea20000000800 */
[----:B---3--:R-:W-:Y:S01]  /*13c60*/  @!P3 FMUL R128, R128, R128 ;  /* 0x000000808080b220 */ /* 0x008fe20000400000 */
[----:B------:R-:W-:Y:S01]  /*13c70*/  FSETP.GEU.AND P3, PT, R135, -126, PT ;  /* 0xc2fc00008700780b */ /* 0x000fe20003f6e000 */
[----:B------:R-:W-:Y:S01]  /*13c80*/  @!P5 FMUL R133, R133, 0.5 ;  /* 0x3f0000008585d820 */ /* 0x000fe20000400000 */
[----:B------:R-:W-:-:S02]  /*13c90*/  FFMA2 R150, R122.F32x2.HI_LO, UR36.F32, R0.F32 ;  /* 0x000000247a967c49 */ /* 0x000fc40009200000 */
[--C-:B------:R-:W-:Y:S02]  /*13ca0*/  FFMA2 R24, R24.F32x2.HI_LO, UR36.F32, R0.reuse.F32 ;  /* 0x0000002418187c49 */ /* 0x100fe40009200000 */
[----:B------:R-:W3:Y:S01]  /*13cb0*/  MUFU.EX2 R131, R131 ;  /* 0x0000008300837308 */ /* 0x000ee20000000800 */
[----:B-1----:R-:W-:Y:S01]  /*13cc0*/  @!P2 FMUL R129, R129, R129 ;  /* 0x000000818181a220 */ /* 0x002fe20000400000 */
[----:B------:R-:W-:Y:S01]  /*13cd0*/  FSETP.GEU.AND P2, PT, R136, -126, PT ;  /* 0xc2fc00008800780b */ /* 0x000fe20003f4e000 */
[----:B------:R-:W-:Y:S01]  /*13ce0*/  @!P4 FMUL R134, R134, 0.5 ;  /* 0x3f0000008686c820 */ /* 0x000fe20000400000 */
[--C-:B------:R-:W-:Y:S02]  /*13cf0*/  FFMA2 R26, R26.F32x2.HI_LO, UR36.F32, R0.reuse.F32 ;  /* 0x000000241a1a7c49 */ /* 0x100fe40009200000 */
[--C-:B------:R-:W-:Y:S02]  /*13d00*/  FFMA2 R28, R28.F32x2.HI_LO, UR36.F32, R0.reuse.F32 ;  /* 0x000000241c1c7c49 */ /* 0x100fe40009200000 */
[----:B------:R-:W-:Y:S01]  /*13d10*/  @!P3 FMUL R135, R135, 0.5 ;  /* 0x3f0000008787b820 */ /* 0x000fe20000400000 */
[----:B--2---:R-:W-:Y:S01]  /*13d20*/  @!P1 FMUL R130, R130, R130 ;  /* 0x0000008282829220 */ /* 0x004fe20000400000 */
[----:B------:R-:W-:Y:S01]  /*13d30*/  FSETP.GEU.AND P1, PT, R137, -126, PT ;  /* 0xc2fc00008900780b */ /* 0x000fe20003f2e000 */
[----:B------:R-:W1:Y:S01]  /*13d40*/  MUFU.EX2 R132, R132 ;  /* 0x0000008400847308 */ /* 0x000e620000000800 */
[----:B------:R-:W-:-:S02]  /*13d50*/  FFMA2 R30, R30.F32x2.HI_LO, UR36.F32, R0.F32 ;  /* 0x000000241e1e7c49 */ /* 0x000fc40009200000 */
[--C-:B------:R-:W-:Y:S02]  /*13d60*/  FFMA2 R32, R32.F32x2.HI_LO, UR36.F32, R0.reuse.F32 ;  /* 0x0000002420207c49 */ /* 0x100fe40009200000 */
[----:B------:R-:W-:Y:S01]  /*13d70*/  @!P2 FMUL R136, R136, 0.5 ;  /* 0x3f0000008888a820 */ /* 0x000fe20000400000 */
[----:B---3--:R-:W-:Y:S01]  /*13d80*/  @!P0 FMUL R131, R131, R131 ;  /* 0x0000008383838220 */ /* 0x008fe20000400000 */
[----:B------:R-:W-:Y:S01]  /*13d90*/  FSETP.GEU.AND P0, PT, R138, -126, PT ;  /* 0xc2fc00008a00780b */ /* 0x000fe20003f0e000 */
[----:B------:R-:W2:Y:S01]  /*13da0*/  MUFU.EX2 R133, R133 ;  /* 0x0000008500857308 */ /* 0x000ea20000000800 */
[--C-:B------:R-:W-:Y:S02]  /*13db0*/  FFMA2 R34, R34.F32x2.HI_LO, UR36.F32, R0.reuse.F32 ;  /* 0x0000002422227c49 */ /* 0x100fe40009200000 */
[--C-:B------:R-:W-:Y:S02]  /*13dc0*/  FFMA2 R36, R36.F32x2.HI_LO, UR36.F32, R0.reuse.F32 ;  /* 0x0000002424247c49 */ /* 0x100fe40009200000 */
[----:B------:R-:W-:Y:S01]  /*13dd0*/  @!P1 FMUL R137, R137, 0.5 ;  /* 0x3f00000089899820 */ /* 0x000fe20000400000 */
[----:B------:R-:W-:-:S02]  /*13de0*/  FFMA2 R38, R38.F32x2.HI_LO, UR36.F32, R0.F32 ;  /* 0x0000002426267c49 */ /* 0x000fc40009200000 */
[----:B------:R-:W3:Y:S01]  /*13df0*/  MUFU.EX2 R134, R134 ;  /* 0x0000008600867308 */ /* 0x000ee20000000800 */
[----:B-1----:R-:W-:Y:S01]  /*13e00*/  @!P6 FMUL R132, R132, R132 ;  /* 0x000000848484e220 */ /* 0x002fe20000400000 */
[----:B------:R-:W-:Y:S01]  /*13e10*/  FSETP.GEU.AND P6, PT, R139, -126, PT ;  /* 0xc2fc00008b00780b */ /* 0x000fe20003fce000 */
[--C-:B------:R-:W-:Y:S02]  /*13e20*/  FFMA2 R40, R40.F32x2.HI_LO, UR36.F32, R0.reuse.F32 ;  /* 0x0000002428287c49 */ /* 0x100fe40009200000 */
[----:B------:R-:W-:Y:S01]  /*13e30*/  @!P0 FMUL R138, R138, 0.5 ;  /* 0x3f0000008a8a8820 */ /* 0x000fe20000400000 */
[--C-:B------:R-:W-:Y:S02]  /*13e40*/  FFMA2 R42, R42.F32x2.HI_LO, UR36.F32, R0.reuse.F32 ;  /* 0x000000242a2a7c49 */ /* 0x100fe40009200000 */
[----:B------:R-:W1:Y:S01]  /*13e50*/  MUFU.EX2 R135, R135 ;  /* 0x0000008700877308 */ /* 0x000e620000000800 */
[----:B--2---:R-:W-:Y:S01]  /*13e60*/  @!P5 FMUL R133, R133, R133 ;  /* 0x000000858585d220 */ /* 0x004fe20000400000 */
[----:B------:R-:W-:Y:S01]  /*13e70*/  FSETP.GEU.AND P5, PT, R140, -126, PT ;  /* 0xc2fc00008c00780b */ /* 0x000fe20003fae000 */
[----:B------:R-:W-:-:S02]  /*13e80*/  FFMA2 R44, R44.F32x2.HI_LO, UR36.F32, R0.F32 ;  /* 0x000000242c2c7c49 */ /* 0x000fc40009200000 */
[--C-:B------:R-:W-:Y:S02]  /*13e90*/  FFMA2 R46, R46.F32x2.HI_LO, UR36.F32, R0.reuse.F32 ;  /* 0x000000242e2e7c49 */ /* 0x100fe40009200000 */
[----:B------:R-:W-:Y:S01]  /*13ea0*/  @!P6 FMUL R139, R139, 0.5 ;  /* 0x3f0000008b8be820 */ /* 0x000fe20000400000 */
[----:B------:R-:W2:Y:S01]  /*13eb0*/  MUFU.EX2 R136, R136 ;  /* 0x0000008800887308 */ /* 0x000ea20000000800 */
[----:B---3--:R-:W-:Y:S01]  /*13ec0*/  @!P4 FMUL R134, R134, R134 ;  /* 0x000000868686c220 */ /* 0x008fe20000400000 */
[----:B------:R-:W-:Y:S01]  /*13ed0*/  FSETP.GEU.AND P4, PT, R141, -126, PT ;  /* 0xc2fc00008d00780b */ /* 0x000fe20003f8e000 */
[--C-:B------:R-:W-:Y:S02]  /*13ee0*/  FFMA2 R48, R48.F32x2.HI_LO, UR36.F32, R0.reuse.F32 ;  /* 0x0000002430307c49 */ /* 0x100fe40009200000 */
[--C-:B------:R-:W-:Y:S02]  /*13ef0*/  FFMA2 R50, R50.F32x2.HI_LO, UR36.F32, R0.reuse.F32 ;  /* 0x0000002432327c49 */ /* 0x100fe40009200000 */
[----:B------:R-:W-:Y:S01]  /*13f00*/  @!P5 FMUL R140, R140, 0.5 ;  /* 0x3f0000008c8cd820 */ /* 0x000fe20000400000 */
[----:B------:R-:W3:Y:S01]  /*13f10*/  MUFU.EX2 R137, R137 ;  /* 0x0000008900897308 */ /* 0x000ee20000000800 */
[----:B-1----:R-:W-:Y:S01]  /*13f20*/  @!P3 FMUL R135, R135, R135 ;  /* 0x000000878787b220 */ /* 0x002fe20000400000 */
[----:B------:R-:W-:Y:S01]  /*13f30*/  FSETP.GEU.AND P3, PT, R142, -126, PT ;  /* 0xc2fc00008e00780b */ /* 0x000fe20003f6e000 */
[----:B------:R-:W-:-:S02]  /*13f40*/  FFMA2 R52, R52.F32x2.HI_LO, UR36.F32, R0.F32 ;  /* 0x0000002434347c49 */ /* 0x000fc40009200000 */
[--C-:B------:R-:W-:Y:S02]  /*13f50*/  FFMA2 R54, R54.F32x2.HI_LO, UR36.F32, R0.reuse.F32 ;  /* 0x0000002436367c49 */ /* 0x100fe40009200000 */
[----:B------:R-:W-:Y:S01]  /*13f60*/  @!P4 FMUL R141, R141, 0.5 ;  /* 0x3f0000008d8dc820 */ /* 0x000fe20000400000 */
[----:B------:R-:W1:Y:S01]  /*13f70*/  MUFU.EX2 R138, R138 ;  /* 0x0000008a008a7308 */ /* 0x000e620000000800 */
[----:B--2---:R-:W-:Y:S01]  /*13f80*/  @!P2 FMUL R136, R136, R136 ;  /* 0x000000888888a220 */ /* 0x004fe20000400000 */
[----:B------:R-:W-:Y:S01]  /*13f90*/  FSETP.GEU.AND P2, PT, R143, -126, PT ;  /* 0xc2fc00008f00780b */ /* 0x000fe20003f4e000 */
[--C-:B------:R-:W-:Y:S02]  /*13fa0*/  FFMA2 R60, R60.F32x2.HI_LO, UR36.F32, R0.reuse.F32 ;  /* 0x000000243c3c7c49 */ /* 0x100fe40009200000 */
[--C-:B------:R-:W-:Y:S02]  /*13fb0*/  FFMA2 R62, R62.F32x2.HI_LO, UR36.F32, R0.reuse.F32 ;  /* 0x000000243e3e7c49 */ /* 0x100fe40009200000 */
[----:B------:R-:W-:Y:S01]  /*13fc0*/  @!P3 FMUL R142, R142, 0.5 ;  /* 0x3f0000008e8eb820 */ /* 0x000fe20000400000 */
[----:B------:R-:W2:Y:S01]  /*13fd0*/  MUFU.EX2 R139, R139 ;  /* 0x0000008b008b7308 */ /* 0x000ea20000000800 */
[----:B---3--:R-:W-:Y:S01]  /*13fe0*/  @!P1 FMUL R137, R137, R137 ;  /* 0x0000008989899220 */ /* 0x008fe20000400000 */
[----:B------:R-:W-:Y:S01]  /*13ff0*/  FSETP.GEU.AND P1, PT, R144, -126, PT ;  /* 0xc2fc00009000780b */ /* 0x000fe20003f2e000 */
[----:B------:R-:W-:-:S02]  /*14000*/  FFMA2 R64, R64.F32x2.HI_LO, UR36.F32, R0.F32 ;  /* 0x0000002440407c49 */ /* 0x000fc40009200000 */
[--C-:B------:R-:W-:Y:S02]  /*14010*/  FFMA2 R66, R66.F32x2.HI_LO, UR36.F32, R0.reuse.F32 ;  /* 0x0000002442427c49 */ /* 0x100fe40009200000 */
[----:B------:R-:W-:Y:S01]  /*14020*/  @!P2 FMUL R143, R143, 0.5 ;  /* 0x3f0000008f8fa820 */ /* 0x000fe20000400000 */
[----:B------:R-:W3:Y:S01]  /*14030*/  MUFU.EX2 R140, R140 ;  /* 0x0000008c008c7308 */ /* 0x000ee20000000800 */
[----:B-1----:R-:W-:Y:S01]  /*14040*/  @!P0 FMUL R138, R138, R138 ;  /* 0x0000008a8a8a8220 */ /* 0x002fe20000400000 */
[----:B------:R-:W-:Y:S01]  /*14050*/  FSETP.GEU.AND P0, PT, R145, -126, PT ;  /* 0xc2fc00009100780b */ /* 0x000fe20003f0e000 */
[--C-:B------:R-:W-:Y:S02]  /*14060*/  FFMA2 R68, R68.F32x2.HI_LO, UR36.F32, R0.reuse.F32 ;  /* 0x0000002444447c49 */ /* 0x100fe40009200000 */
[--C-:B------:R-:W-:Y:S02]  /*14070*/  FFMA2 R70, R70.F32x2.HI_LO, UR36.F32, R0.reuse.F32 ;  /* 0x0000002446467c49 */ /* 0x100fe40009200000 */
[----:B------:R-:W-:Y:S01]  /*14080*/  @!P1 FMUL R144, R144, 0.5 ;  /* 0x3f00000090909820 */ /* 0x000fe20000400000 */
        /* <DEDUP_REMOVED lines=22> */
[----:B------:R-:W-:Y:S02]  /*141f0*/  FFMA2 R86, R86.F32x2.HI_LO, UR36.F32, R0.F32 ;  /* 0x0000002456567c49 */ /* 0x000fe40009200000 */
[----:B------:R-:W-:Y:S01]  /*14200*/  @!P4 FMUL R148, R148, 0.5 ;  /* 0x3f0000009494c820 */ /* 0x000fe20000400000 */
[----:B------:R-:W2:Y:S01]  /*14210*/  MUFU.EX2 R145, R145 ;  /* 0x0000009100917308 */ /* 0x000ea20000000800 */
[----:B---3--:R-:W-:Y:S01]  /*14220*/  @!P2 FMUL R143, R143, R143 ;  /* 0x0000008f8f8fa220 */ /* 0x008fe20000400000 */
[----:B------:R-:W-:-:S05]  /*14230*/  FSETP.GEU.AND P2, PT, R154, -126, PT ;  /* 0xc2fc00009a00780b */ /* 0x000fca0003f4e000 */
[----:B------:R-:W-:Y:S01]  /*14240*/  @!P3 FMUL R149, R149, 0.5 ;  /* 0x3f0000009595b820 */ /* 0x000fe20000400000 */
[----:B------:R-:W3:Y:S01]  /*14250*/  MUFU.EX2 R146, R146 ;  /* 0x0000009200927308 */ /* 0x000ee20000000800 */
[----:B-1----:R-:W-:Y:S01]  /*14260*/  @!P1 FMUL R144, R144, R144 ;  /* 0x0000009090909220 */ /* 0x002fe20000400000 */
[----:B------:R-:W-:-:S05]  /*14270*/  FSETP.GEU.AND P1, PT, R155, -126, PT ;  /* 0xc2fc00009b00780b */ /* 0x000fca0003f2e000 */
[----:B------:R-:W-:Y:S01]  /*14280*/  @!P2 FMUL R154, R154, 0.5 ;  /* 0x3f0000009a9aa820 */ /* 0x000fe20000400000 */
[----:B------:R-:W1:Y:S01]  /*14290*/  MUFU.EX2 R147, R147 ;  /* 0x0000009300937308 */ /* 0x000e620000000800 */
[----:B--2---:R-:W-:Y:S01]  /*142a0*/  @!P0 FMUL R145, R145, R145 ;  /* 0x0000009191918220 */ /* 0x004fe20000400000 */
[----:B------:R-:W-:-:S05]  /*142b0*/  FSETP.GEU.AND P0, PT, R8, -126, PT ;  /* 0xc2fc00000800780b */ /* 0x000fca0003f0e000 */
        /* <DEDUP_REMOVED lines=21> */
[----:B------:R1:W4:Y:S01]  /*14410*/  MUFU.EX2 R95, R9 ;  /* 0x00000009005f7308 */ /* 0x0003220000000800 */
[----:B--2---:R-:W-:Y:S01]  /*14420*/  @!P1 FMUL R93, R93, R93 ;  /* 0x0000005d5d5d9220 */ /* 0x004fe20000400000 */
[----:B------:R-:W-:-:S05]  /*14430*/  FSETP.GEU.AND P1, PT, R10, -126, PT ;  /* 0xc2fc00000a00780b */ /* 0x000fca0003f2e000 */
[----:B------:R-:W-:Y:S01]  /*14440*/  @!P2 FMUL R5, R5, 0.5 ;  /* 0x3f0000000505a820 */ /* 0x000fe20000400000 */
[----:B------:R-:W2:Y:S01]  /*14450*/  MUFU.EX2 R96, R6 ;  /* 0x0000000600607308 */ /* 0x000ea20000000800 */
[----:B---3--:R-:W-:Y:S01]  /*14460*/  @!P0 FMUL R94, R94, R94 ;  /* 0x0000005e5e5e8220 */ /* 0x008fe20000400000 */
[----:B------:R-:W-:-:S05]  /*14470*/  FSETP.GEU.AND P0, PT, R11, -126, PT ;  /* 0xc2fc00000b00780b */ /* 0x000fca0003f0e000 */
[----:B------:R-:W-:Y:S01]  /*14480*/  @!P1 FMUL R10, R10, 0.5 ;  /* 0x3f0000000a0a9820 */ /* 0x000fe20000400000 */
[----:B------:R3:W5:Y:S01]  /*14490*/  MUFU.EX2 R97, R7 ;  /* 0x0000000700617308 */ /* 0x0007620000000800 */
[----:B-1----:R-:W-:Y:S02]  /*144a0*/  FFMA2 R8, R100.F32x2.HI_LO, UR36.F32, R0.F32 ;  /* 0x0000002464087c49 */ /* 0x002fe40009200000 */
[----:B----4-:R-:W-:-:S03]  /*144b0*/  @!P6 FMUL R95, R95, R95 ;  /* 0x0000005f5f5fe220 */ /* 0x010fc60000400000 */
[----:B------:R-:W-:Y:S01]  /*144c0*/  FSETP.GEU.AND P6, PT, R8, -126, PT ;  /* 0xc2fc00000800780b */ /* 0x000fe20003fce000 */
[----:B------:R-:W-:Y:S01]  /*144d0*/  @!P0 FMUL R11, R11, 0.5 ;  /* 0x3f0000000b0b8820 */ /* 0x000fe20000400000 */
[----:B------:R-:W1:Y:S01]  /*144e0*/  MUFU.EX2 R98, R4 ;  /* 0x0000000400627308 */ /* 0x000e620000000800 */
[----:B--2---:R-:W-:Y:S01]  /*144f0*/  @!P5 FMUL R96, R96, R96 ;  /* 0x000000606060d220 */ /* 0x004fe20000400000 */
[----:B------:R-:W-:-:S06]  /*14500*/  FSETP.GEU.AND P5, PT, R9, -126, PT ;  /* 0xc2fc00000900780b */ /* 0x000fcc0003fae000 */
[----:B------:R2:W4:Y:S01]  /*14510*/  MUFU.EX2 R99, R5 ;  /* 0x0000000500637308 */ /* 0x0005220000000800 */
[----:B---3--:R-:W-:Y:S02]  /*14520*/  FFMA2 R6, R102.F32x2.HI_LO, UR36.F32, R0.F32 ;  /* 0x0000002466067c49 */ /* 0x008fe40009200000 */
[----:B-----5:R-:W-:Y:S01]  /*14530*/  @!P4 FMUL R97, R97, R97 ;  /* 0x000000616161c220 */ /* 0x020fe20000400000 */
[----:B------:R-:W-:Y:S02]  /*14540*/  @!P6 FMUL R8, R8, 0.5 ;  /* 0x3f0000000808e820 */ /* 0x000fe40000400000 */
[----:B------:R-:W-:Y:S01]  /*14550*/  FSETP.GEU.AND P4, PT, R6, -126, PT ;  /* 0xc2fc00000600780b */ /* 0x000fe20003f8e000 */
[----:B------:R-:W-:Y:S01]  /*14560*/  @!P5 FMUL R9, R9, 0.5 ;  /* 0x3f0000000909d820 */ /* 0x000fe20000400000 */
[----:B------:R-:W3:Y:S01]  /*14570*/  MUFU.EX2 R100, R10 ;  /* 0x0000000a00647308 */ /* 0x000ee20000000800 */
[----:B-1----:R-:W-:Y:S01]  /*14580*/  @!P3 FMUL R98, R98, R98 ;  /* 0x000000626262b220 */ /* 0x002fe20000400000 */
[----:B------:R-:W-:-:S06]  /*14590*/  FSETP.GEU.AND P3, PT, R7, -126, PT ;  /* 0xc2fc00000700780b */ /* 0x000fcc0003f6e000 */
[----:B------:R1:W5:Y:S01]  /*145a0*/  MUFU.EX2 R101, R11 ;  /* 0x0000000b00657308 */ /* 0x0003620000000800 */
[----:B--2---:R-:W-:Y:S02]  /*145b0*/  FFMA2 R4, R104.F32x2.HI_LO, UR36.F32, R0.F32 ;  /* 0x0000002468047c49 */ /* 0x004fe40009200000 */
[----:B----4-:R-:W-:Y:S01]  /*145c0*/  @!P2 FMUL R99, R99, R99 ;  /* 0x000000636363a220 */ /* 0x010fe20000400000 */
[----:B------:R-:W-:Y:S02]  /*145d0*/  @!P4 FMUL R6, R6, 0.5 ;  /* 0x3f0000000606c820 */ /* 0x000fe40000400000 */
[----:B------:R-:W-:Y:S01]  /*145e0*/  FSETP.GEU.AND P2, PT, R4, -126, PT ;  /* 0xc2fc00000400780b */ /* 0x000fe20003f4e000 */
[----:B------:R-:W-:Y:S01]  /*145f0*/  @!P3 FMUL R7, R7, 0.5 ;  /* 0x3f0000000707b820 */ /* 0x000fe20000400000 */
[----:B------:R-:W2:Y:S01]  /*14600*/  MUFU.EX2 R102, R8 ;  /* 0x0000000800667308 */ /* 0x000ea20000000800 */
[----:B---3--:R-:W-:Y:S01]  /*14610*/  @!P1 FMUL R100, R100, R100 ;  /* 0x0000006464649220 */ /* 0x008fe20000400000 */
[----:B------:R-:W-:-:S06]  /*14620*/  FSETP.GEU.AND P1, PT, R5, -126, PT ;  /* 0xc2fc00000500780b */ /* 0x000fcc0003f2e000 */
[----:B------:R3:W4:Y:S01]  /*14630*/  MUFU.EX2 R103, R9 ;  /* 0x0000000900677308 */ /* 0x0007220000000800 */
[----:B-1----:R-:W-:Y:S02]  /*14640*/  FFMA2 R10, R106.F32x2.HI_LO, UR36.F32, R0.F32 ;  /* 0x000000246a0a7c49 */ /* 0x002fe40009200000 */
[----:B-----5:R-:W-:Y:S01]  /*14650*/  @!P0 FMUL R101, R101, R101 ;  /* 0x0000006565658220 */ /* 0x020fe20000400000 */
[----:B------:R-:W-:Y:S02]  /*14660*/  @!P2 FMUL R4, R4, 0.5 ;  /* 0x3f0000000404a820 */ /* 0x000fe40000400000 */
[----:B------:R-:W-:Y:S01]  /*14670*/  FSETP.GEU.AND P0, PT, R10, -126, PT ;  /* 0xc2fc00000a00780b */ /* 0x000fe20003f0e000 */
[----:B------:R-:W-:Y:S01]  /*14680*/  @!P1 FMUL R5, R5, 0.5 ;  /* 0x3f00000005059820 */ /* 0x000fe20000400000 */
[----:B------:R-:W1:Y:S01]  /*14690*/  MUFU.EX2 R104, R6 ;  /* 0x0000000600687308 */ /* 0x000e620000000800 */
[----:B--2---:R-:W-:Y:S01]  /*146a0*/  @!P6 FMUL R102, R102, R102 ;  /* 0x000000666666e220 */ /* 0x004fe20000400000 */
[----:B------:R-:W-:-:S06]  /*146b0*/  FSETP.GEU.AND P6, PT, R11, -126, PT ;  /* 0xc2fc00000b00780b */ /* 0x000fcc0003fce000 */
[----:B------:R2:W5:Y:S01]  /*146c0*/  MUFU.EX2 R105, R7 ;  /* 0x0000000700697308 */ /* 0x0005620000000800 */
[----:B---3--:R-:W-:Y:S02]  /*146d0*/  FFMA2 R8, R108.F32x2.HI_LO, UR36.F32, R0.F32 ;  /* 0x000000246c087c49 */ /* 0x008fe40009200000 */
[----:B------:R-:W-:Y:S01]  /*146e0*/  @!P0 FMUL R10, R10, 0.5 ;  /* 0x3f0000000a0a8820 */ /* 0x000fe20000400000 */
[----:B----4-:R-:W-:Y:S02]  /*146f0*/  @!P5 FMUL R103, R103, R103 ;  /* 0x000000676767d220 */ /* 0x010fe40000400000 */
[----:B------:R-:W-:Y:S01]  /*14700*/  FSETP.GEU.AND P5, PT, R8, -126, PT ;  /* 0xc2fc00000800780b */ /* 0x000fe20003fae000 */
[----:B------:R-:W-:Y:S01]  /*14710*/  @!P6 FMUL R11, R11, 0.5 ;  /* 0x3f0000000b0be820 */ /* 0x000fe20000400000 */
[----:B------:R-:W3:Y:S01]  /*14720*/  MUFU.EX2 R106, R4 ;  /* 0x00000004006a7308 */ /* 0x000ee20000000800 */
[----:B-1----:R-:W-:Y:S01]  /*14730*/  @!P4 FMUL R104, R104, R104 ;  /* 0x000000686868c220 */ /* 0x002fe20000400000 */
[----:B------:R-:W-:-:S06]  /*14740*/  FSETP.GEU.AND P4, PT, R9, -126, PT ;  /* 0xc2fc00000900780b */ /* 0x000fcc0003f8e000 */
[----:B------:R1:W4:Y:S01]  /*14750*/  MUFU.EX2 R107, R5 ;  /* 0x00000005006b7308 */ /* 0x0003220000000800 */
[----:B--2---:R-:W-:Y:S02]  /*14760*/  FFMA2 R6, R110.F32x2.HI_LO, UR36.F32, R0.F32 ;  /* 0x000000246e067c49 */ /* 0x004fe40009200000 */
[----:B-----5:R-:W-:Y:S01]  /*14770*/  @!P3 FMUL R105, R105, R105 ;  /* 0x000000696969b220 */ /* 0x020fe20000400000 */
[----:B------:R-:W-:Y:S02]  /*14780*/  @!P5 FMUL R8, R8, 0.5 ;  /* 0x3f0000000808d820 */ /* 0x000fe40000400000 */
[----:B------:R-:W-:Y:S01]  /*14790*/  FSETP.GEU.AND P3, PT, R6, -126, PT ;  /* 0xc2fc00000600780b */ /* 0x000fe20003f6e000 */
[----:B------:R-:W-:Y:S01]  /*147a0*/  @!P4 FMUL R9, R9, 0.5 ;  /* 0x3f0000000909c820 */ /* 0x000fe20000400000 */
[----:B------:R-:W2:Y:S01]  /*147b0*/  MUFU.EX2 R108, R10 ;  /* 0x0000000a006c7308 */ /* 0x000ea20000000800 */
[----:B---3--:R-:W-:Y:S01]  /*147c0*/  @!P2 FMUL R106, R106, R106 ;  /* 0x0000006a6a6aa220 */ /* 0x008fe20000400000 */
[----:B------:R-:W-:-:S06]  /*147d0*/  FSETP.GEU.AND P2, PT, R7, -126, PT ;  /* 0xc2fc00000700780b */ /* 0x000fcc0003f4e000 */
[----:B------:R3:W5:Y:S01]  /*147e0*/  MUFU.EX2 R109, R11 ;  /* 0x0000000b006d7308 */ /* 0x0007620000000800 */
[----:B-1----:R-:W-:Y:S02]  /*147f0*/  FFMA2 R4, R112.F32x2.HI_LO, UR36.F32, R0.F32 ;  /* 0x0000002470047c49 */ /* 0x002fe40009200000 */
[----:B----4-:R-:W-:Y:S01]  /*14800*/  @!P1 FMUL R107, R107, R107 ;  /* 0x0000006b6b6b9220 */ /* 0x010fe20000400000 */
[----:B------:R-:W-:Y:S02]  /*14810*/  @!P3 FMUL R6, R6, 0.5 ;  /* 0x3f0000000606b820 */ /* 0x000fe40000400000 */
[----:B------:R-:W-:Y:S01]  /*14820*/  FSETP.GEU.AND P1, PT, R4, -126, PT ;  /* 0xc2fc00000400780b */ /* 0x000fe20003f2e000 */
[----:B------:R-:W-:Y:S01]  /*14830*/  @!P2 FMUL R7, R7, 0.5 ;  /* 0x3f0000000707a820 */ /* 0x000fe20000400000 */
[----:B------:R-:W1:Y:S01]  /*14840*/  MUFU.EX2 R110, R8 ;  /* 0x00000008006e7308 */ /* 0x000e620000000800 */
[----:B--2---:R-:W-:Y:S01]  /*14850*/  @!P0 FMUL R108, R108, R108 ;  /* 0x0000006c6c6c8220 */ /* 0x004fe20000400000 */
[----:B------:R-:W-:-:S06]  /*14860*/  FSETP.GEU.AND P0, PT, R5, -126, PT ;  /* 0xc2fc00000500780b */ /* 0x000fcc0003f0e000 */
[----:B------:R2:W4:Y:S01]  /*14870*/  MUFU.EX2 R111, R9 ;  /* 0x00000009006f7308 */ /* 0x0005220000000800 */
[----:B---3--:R-:W-:Y:S02]  /*14880*/  FFMA2 R10, R114.F32x2.HI_LO, UR36.F32, R0.F32 ;  /* 0x00000024720a7c49 */ /* 0x008fe40009200000 */
[----:B------:R-:W-:Y:S01]  /*14890*/  @!P1 FMUL R4, R4, 0.5 ;  /* 0x3f00000004049820 */ /* 0x000fe20000400000 */
[----:B-----5:R-:W-:Y:S02]  /*148a0*/  @!P6 FMUL R109, R109, R109 ;  /* 0x0000006d6d6de220 */ /* 0x020fe40000400000 */
        /* <DEDUP_REMOVED lines=23> */
[----:B------:R-:W2:Y:S01]  /*14a20*/  MUFU.EX2 R118, R8 ;  /* 0x0000000800767308 */ /* 0x000ea20000000800 */
[----:B---3--:R-:W-:Y:S01]  /*14a30*/  FFMA2 R4, R120.F32x2.HI_LO, UR36.F32, R0.F32 ;  /* 0x0000002478047c49 */ /* 0x008fe20009200000 */
[----:B------:R-:W-:Y:S01]  /*14a40*/  MOV R0, UR5 ;  /* 0x0000000500007c02 */ /* 0x000fe20008000f00 */
[----:B----4-:R-:W-:Y:S01]  /*14a50*/  @!P0 FMUL R115, R115, R115 ;  /* 0x0000007373738220 */ /* 0x010fe20000400000 */
[----:B------:R-:W-:Y:S02]  /*14a60*/  @!P2 FMUL R6, R6, 0.5 ;  /* 0x3f0000000606a820 */ /* 0x000fe40000400000 */
[----:B------:R-:W-:Y:S01]  /*14a70*/  FSETP.GEU.AND P0, PT, R4, -126, PT ;  /* 0xc2fc00000400780b */ /* 0x000fe20003f0e000 */
[----:B------:R-:W-:Y:S01]  /*14a80*/  @!P1 FMUL R7, R7, 0.5 ;  /* 0x3f00000007079820 */ /* 0x000fe20000400000 */
[----:B------:R-:W3:Y:S01]  /*14a90*/  MUFU.EX2 R116, R10 ;  /* 0x0000000a00747308 */ /* 0x000ee20000000800 */
[----:B-1----:R-:W-:Y:S01]  /*14aa0*/  @!P5 FMUL R117, R117, R117 ;  /* 0x000000757575d220 */ /* 0x002fe20000400000 */
[----:B------:R-:W-:Y:S01]  /*14ab0*/  FSETP.GEU.AND P5, PT, R150, -126, PT ;  /* 0xc2fc00009600780b */ /* 0x000fe20003fae000 */
[----:B------:R1:W-:Y:S05]  /*14ac0*/  SYNCS.ARRIVE.TRANS64.A1T0 RZ, [R0+UR38+0x280d0], RZ ;  /* 0x0280d0ff00ff79a7 */ /* 0x0003ea0008100026 */
[----:B------:R-:W4:Y:S01]  /*14ad0*/  MUFU.EX2 R119, R9 ;  /* 0x0000000900777308 */ /* 0x000f220000000800 */
[----:B--2---:R-:W-:Y:S01]  /*14ae0*/  @!P4 FMUL R118, R118, R118 ;  /* 0x000000767676c220 */ /* 0x004fe20000400000 */
[----:B------:R-:W-:Y:S01]  /*14af0*/  FSETP.GEU.AND P4, PT, R151, -126, PT ;  /* 0xc2fc00009700780b */ /* 0x000fe20003f8e000 */
[----:B------:R-:W-:-:S04]  /*14b00*/  @!P0 FMUL R4, R4, 0.5 ;  /* 0x3f00000004048820 */ /* 0x000fc80000400000 */
[----:B------:R-:W-:Y:S01]  /*14b10*/  @!P5 FMUL R150, R150, 0.5 ;  /* 0x3f0000009696d820 */ /* 0x000fe20000400000 */
[----:B------:R-:W2:Y:S01]  /*14b20*/  MUFU.EX2 R120, R6 ;  /* 0x0000000600787308 */ /* 0x000ea20000000800 */
[----:B---3--:R-:W-:Y:S01]  /*14b30*/  @!P6 FMUL R116, R116, R116 ;  /* 0x000000747474e220 */ /* 0x008fe20000400000 */
[----:B------:R-:W-:-:S05]  /*14b40*/  FSETP.GEU.AND P6, PT, R5, -126, PT ;  /* 0xc2fc00000500780b */ /* 0x000fca0003fce000 */
[----:B------:R-:W-:Y:S01]  /*14b50*/  @!P4 FMUL R151, R151, 0.5 ;  /* 0x3f0000009797c820 */ /* 0x000fe20000400000 */
[----:B------:R-:W3:Y:S01]  /*14b60*/  MUFU.EX2 R121, R7 ;  /* 0x0000000700797308 */ /* 0x000ee20000000800 */
[----:B----4-:R-:W-:Y:S01]  /*14b70*/  @!P3 FMUL R119, R119, R119 ;  /* 0x000000777777b220 */ /* 0x010fe20000400000 */
[----:B------:R-:W-:-:S05]  /*14b80*/  FSETP.GEU.AND P3, PT, R24, -126, PT ;  /* 0xc2fc00001800780b */ /* 0x000fca0003f6e000 */
[----:B------:R-:W-:Y:S01]  /*14b90*/  @!P6 FMUL R5, R5, 0.5 ;  /* 0x3f0000000505e820 */ /* 0x000fe20000400000 */
[----:B------:R-:W4:Y:S01]  /*14ba0*/  MUFU.EX2 R122, R4 ;  /* 0x00000004007a7308 */ /* 0x000f220000000800 */
        /* <DEDUP_REMOVED lines=29> */
[----:B------:R-:W-:-:S04]  /*14d80*/  FSETP.GEU.AND P2, PT, R32, -126, PT ;  /* 0xc2fc00002000780b */ /* 0x000fc80003f4e000 */
[----:B------:R-:W-:Y:S01]  /*14d90*/  F2FP.F16.F32.PACK_AB R24, R153, R152 ;  /* 0x000000989918723e */ /* 0x000fe200000000ff */
[----:B------:R-:W-:Y:S01]  /*14da0*/  @!P3 FMUL R31, R31, 0.5 ;  /* 0x3f0000001f1fb820 */ /* 0x000fe20000400000 */
[----:B------:R-:W3:Y:S01]  /*14db0*/  MUFU.EX2 R158, R28 ;  /* 0x0000001c009e7308 */ /* 0x000ee20000000800 */
[----:B----4-:R-:W-:Y:S01]  /*14dc0*/  @!P1 FMUL R154, R154, R154 ;  /* 0x0000009a9a9a9220 */ /* 0x010fe20000400000 */
[----:B------:R-:W-:-:S05]  /*14dd0*/  FSETP.GEU.AND P1, PT, R33, -126, PT ;  /* 0xc2fc00002100780b */ /* 0x000fca0003f2e000 */
[----:B------:R-:W-:Y:S01]  /*14de0*/  @!P2 FMUL R32, R32, 0.5 ;  /* 0x3f0000002020a820 */ /* 0x000fe20000400000 */
[----:B------:R-:W4:Y:S01]  /*14df0*/  MUFU.EX2 R159, R29 ;  /* 0x0000001d009f7308 */ /* 0x000f220000000800 */
[----:B--2---:R-:W-:Y:S01]  /*14e00*/  @!P0 FMUL R155, R155, R155 ;  /* 0x0000009b9b9b8220 */ /* 0x004fe20000400000 */
[----:B------:R-:W-:-:S04]  /*14e10*/  FSETP.GEU.AND P0, PT, R34, -126, PT ;  /* 0xc2fc00002200780b */ /* 0x000fc80003f0e000 */
[----:B------:R-:W-:Y:S01]  /*14e20*/  F2FP.F16.F32.PACK_AB R25, R155, R154 ;  /* 0x0000009a9b19723e */ /* 0x000fe200000000ff */
[----:B------:R-:W-:Y:S01]  /*14e30*/  @!P1 FMUL R33, R33, 0.5 ;  /* 0x3f00000021219820 */ /* 0x000fe20000400000 */
[----:B------:R-:W2:Y:S01]  /*14e40*/  MUFU.EX2 R160, R30 ;  /* 0x0000001e00a07308 */ /* 0x000ea20000000800 */
[----:B---3--:R-:W-:Y:S01]  /*14e50*/  @!P6 FMUL R158, R158, R158 ;  /* 0x0000009e9e9ee220 */ /* 0x008fe20000400000 */
[----:B------:R-:W-:-:S05]  /*14e60*/  FSETP.GEU.AND P6, PT, R35, -126, PT ;  /* 0xc2fc00002300780b */ /* 0x000fca0003fce000 */
[----:B------:R-:W-:Y:S01]  /*14e70*/  @!P0 FMUL R34, R34, 0.5 ;  /* 0x3f00000022228820 */ /* 0x000fe20000400000 */
[----:B------:R-:W3:Y:S01]  /*14e80*/  MUFU.EX2 R161, R31 ;  /* 0x0000001f00a17308 */ /* 0x000ee20000000800 */
[----:B----4-:R-:W-:Y:S01]  /*14e90*/  @!P5 FMUL R159, R159, R159 ;  /* 0x0000009f9f9fd220 */ /* 0x010fe20000400000 */
[----:B------:R-:W-:-:S04]  /*14ea0*/  FSETP.GEU.AND P5, PT, R36, -126, PT ;  /* 0xc2fc00002400780b */ /* 0x000fc80003fae000 */
[----:B------:R-:W-:Y:S01]  /*14eb0*/  F2FP.F16.F32.PACK_AB R26, R159, R158 ;  /* 0x0000009e9f1a723e */ /* 0x000fe200000000ff */
        /* <DEDUP_REMOVED lines=120> */
[----:B------:R-:W-:Y:S02]  /*15640*/  FSETP.GEU.AND P6, PT, R67, -126, PT ;  /* 0xc2fc00004300780b */ /* 0x000fe40003fce000 */
[----:B------:R-:W-:-:S03]  /*15650*/  F2FP.F16.F32.PACK_AB R60, R129, R128 ;  /* 0x00000080813c723e */ /* 0x000fc600000000ff */
[----:B------:R-:W-:Y:S01]  /*15660*/  @!P0 FMUL R66, R66, 0.5 ;  /* 0x3f00000042428820 */ /* 0x000fe20000400000 */
[----:B------:R-:W4:Y:S01]  /*15670*/  MUFU.EX2 R189, R63 ;  /* 0x0000003f00bd7308 */ /* 0x000f220000000800 */
[----:B--2---:R-:W-:Y:S01]  /*15680*/  @!P5 FMUL R187, R187, R187 ;  /* 0x000000bbbbbbd220 */ /* 0x004fe20000400000 */
[----:B------:R-:W-:Y:S02]  /*15690*/  FSETP.GEU.AND P5, PT, R68, -126, PT ;  /* 0xc2fc00004400780b */ /* 0x000fe40003fae000 */
[----:B------:R-:W-:Y:S02]  /*156a0*/  F2FP.F16.F32.PACK_AB R61, R131, R130 ;  /* 0x00000082833d723e */ /* 0x000fe400000000ff */
[----:B------:R-:W-:Y:S01]  /*156b0*/  F2FP.F16.F32.PACK_AB R40, R187, R186 ;  /* 0x000000babb28723e */ /* 0x000fe200000000ff */
[----:B------:R-:W-:Y:S01]  /*156c0*/  @!P6 FMUL R67, R67, 0.5 ;  /* 0x3f0000004343e820 */ /* 0x000fe20000400000 */
[----:B------:R-:W2:Y:S01]  /*156d0*/  MUFU.EX2 R42, R64 ;  /* 0x00000040002a7308 */ /* 0x000ea20000000800 */
[----:B---3--:R-:W-:Y:S01]  /*156e0*/  @!P4 FMUL R188, R188, R188 ;  /* 0x000000bcbcbcc220 */ /* 0x008fe20000400000 */
[----:B------:R-:W-:-:S02]  /*156f0*/  FSETP.GEU.AND P4, PT, R69, -126, PT ;  /* 0xc2fc00004500780b */ /* 0x000fc40003f8e000 */
[----:B------:R-:W-:-:S03]  /*15700*/  F2FP.F16.F32.PACK_AB R62, R133, R132 ;  /* 0x00000084853e723e */ /* 0x000fc600000000ff */
[----:B------:R-:W-:Y:S01]  /*15710*/  @!P5 FMUL R68, R68, 0.5 ;  /* 0x3f0000004444d820 */ /* 0x000fe20000400000 */
[----:B------:R-:W3:Y:S01]  /*15720*/  MUFU.EX2 R50, R65 ;  /* 0x0000004100327308 */ /* 0x000ee20000000800 */
[----:B----4-:R-:W-:Y:S01]  /*15730*/  @!P3 FMUL R189, R189, R189 ;  /* 0x000000bdbdbdb220 */ /* 0x010fe20000400000 */
[----:B------:R-:W-:Y:S02]  /*15740*/  FSETP.GEU.AND P3, PT, R70, -126, PT ;  /* 0xc2fc00004600780b */ /* 0x000fe40003f6e000 */
[----:B------:R-:W-:Y:S02]  /*15750*/  F2FP.F16.F32.PACK_AB R63, R135, R134 ;  /* 0x00000086873f723e */ /* 0x000fe400000000ff */
[----:B------:R-:W-:Y:S01]  /*15760*/  F2FP.F16.F32.PACK_AB R41, R189, R188 ;  /* 0x000000bcbd29723e */ /* 0x000fe200000000ff */
[----:B------:R-:W-:Y:S01]  /*15770*/  @!P4 FMUL R69, R69, 0.5 ;  /* 0x3f0000004545c820 */ /* 0x000fe20000400000 */
[----:B------:R-:W4:Y:S01]  /*15780*/  MUFU.EX2 R43, R66 ;  /* 0x00000042002b7308 */ /* 0x000f220000000800 */
[----:B--2---:R-:W-:Y:S01]  /*15790*/  @!P2 FMUL R42, R42, R42 ;  /* 0x0000002a2a2aa220 */ /* 0x004fe20000400000 */
[----:B------:R-:W-:-:S02]  /*157a0*/  FSETP.GEU.AND P2, PT, R71, -126, PT ;  /* 0xc2fc00004700780b */ /* 0x000fc40003f4e000 */
[----:B------:R-:W-:Y:S02]  /*157b0*/  F2FP.F16.F32.PACK_AB R64, R137, R136 ;  /* 0x000000888940723e */ /* 0x000fe400000000ff */
[----:B------:R2:W-:Y:S01]  /*157c0*/  STL [R1+0x18], R42 ;  /* 0x0000182a01007387 */ /* 0x0005e20000100800 */
[----:B------:R-:W-:Y:S01]  /*157d0*/  @!P3 FMUL R70, R70, 0.5 ;  /* 0x3f0000004646b820 */ /* 0x000fe20000400000 */
[----:B------:R-:W5:Y:S01]  /*157e0*/  MUFU.EX2 R49, R67 ;  /* 0x0000004300317308 */ /* 0x000f620000000800 */
[----:B---3--:R-:W-:Y:S01]  /*157f0*/  @!P1 FMUL R50, R50, R50 ;  /* 0x0000003232329220 */ /* 0x008fe20000400000 */
[----:B------:R-:W-:Y:S02]  /*15800*/  FSETP.GEU.AND P1, PT, R72, -126, PT ;  /* 0xc2fc00004800780b */ /* 0x000fe40003f2e000 */
[----:B------:R-:W-:Y:S02]  /*15810*/  F2FP.F16.F32.PACK_AB R65, R139, R138 ;  /* 0x0000008a8b41723e */ /* 0x000fe400000000ff */
[----:B------:R-:W-:Y:S01]  /*15820*/  STL [R1+0x1c], R50 ;  /* 0x00001c3201007387 */ /* 0x000fe20000100800 */
[----:B------:R-:W-:Y:S01]  /*15830*/  @!P2 FMUL R71, R71, 0.5 ;  /* 0x3f0000004747a820 */ /* 0x000fe20000400000 */
[----:B------:R-:W3:Y:S01]  /*15840*/  MUFU.EX2 R44, R68 ;  /* 0x00000044002c7308 */ /* 0x000ee20000000800 */
[----:B----4-:R-:W-:Y:S01]  /*15850*/  @!P0 FMUL R43, R43, R43 ;  /* 0x0000002b2b2b8220 */ /* 0x010fe20000400000 */
[----:B------:R-:W-:-:S02]  /*15860*/  FSETP.GEU.AND P0, PT, R73, -126, PT ;  /* 0xc2fc00004900780b */ /* 0x000fc40003f0e000 */
[----:B------:R-:W-:Y:S02]  /*15870*/  F2FP.F16.F32.PACK_AB R66, R141, R140 ;  /* 0x0000008c8d42723e */ /* 0x000fe400000000ff */
[----:B------:R4:W-:Y:S01]  /*15880*/  STL [R1+0x20], R43 ;  /* 0x0000202b01007387 */ /* 0x0009e20000100800 */
[----:B------:R-:W-:Y:S01]  /*15890*/  @!P1 FMUL R72, R72, 0.5 ;  /* 0x3f00000048489820 */ /* 0x000fe20000400000 */
[----:B------:R-:W1:Y:S01]  /*158a0*/  MUFU.EX2 R48, R69 ;  /* 0x0000004500307308 */ /* 0x000e620000000800 */
[----:B-----5:R-:W-:Y:S01]  /*158b0*/  @!P6 FMUL R49, R49, R49 ;  /* 0x000000313131e220 */ /* 0x020fe20000400000 */
[----:B------:R-:W-:Y:S02]  /*158c0*/  FSETP.GEU.AND P6, PT, R74, -126, PT ;  /* 0xc2fc00004a00780b */ /* 0x000fe40003fce000 */
[----:B------:R-:W-:Y:S02]  /*158d0*/  F2FP.F16.F32.PACK_AB R67, R143, R142 ;  /* 0x0000008e8f43723e */ /* 0x000fe400000000ff */
[----:B------:R-:W-:Y:S01]  /*158e0*/  STL [R1+0x24], R49 ;  /* 0x0000243101007387 */ /* 0x000fe20000100800 */
[----:B------:R-:W-:Y:S01]  /*158f0*/  @!P0 FMUL R73, R73, 0.5 ;  /* 0x3f00000049498820 */ /* 0x000fe20000400000 */
[----:B------:R-:W5:Y:S01]  /*15900*/  MUFU.EX2 R45, R70 ;  /* 0x00000046002d7308 */ /* 0x000f620000000800 */
[----:B---3--:R-:W-:Y:S01]  /*15910*/  @!P5 FMUL R44, R44, R44 ;  /* 0x0000002c2c2cd220 */ /* 0x008fe20000400000 */
[----:B------:R-:W-:-:S02]  /*15920*/  FSETP.GEU.AND P5, PT, R75, -126, PT ;  /* 0xc2fc00004b00780b */ /* 0x000fc40003fae000 */
[----:B--2---:R-:W-:Y:S02]  /*15930*/  F2FP.F16.F32.PACK_AB R42, R50, R42 ;  /* 0x0000002a322a723e */ /* 0x004fe400000000ff */
[----:B------:R2:W-:Y:S01]  /*15940*/  STL [R1+0x28], R44 ;  /* 0x0000282c01007387 */ /* 0x0005e20000100800 */
[----:B------:R-:W-:Y:S01]  /*15950*/  @!P6 FMUL R74, R74, 0.5 ;  /* 0x3f0000004a4ae820 */ /* 0x000fe20000400000 */
[----:B------:R-:W3:Y:S01]  /*15960*/  MUFU.EX2 R47, R71 ;  /* 0x00000047002f7308 */ /* 0x000ee20000000800 */
[----:B-1----:R-:W-:Y:S01]  /*15970*/  @!P4 FMUL R48, R48, R48 ;  /* 0x000000303030c220 */ /* 0x002fe20000400000 */
[----:B------:R-:W-:Y:S02]  /*15980*/  FSETP.GEU.AND P4, PT, R76, -126, PT ;  /* 0xc2fc00004c00780b */ /* 0x000fe40003f8e000 */
[----:B------:R-:W-:Y:S02]  /*15990*/  F2FP.F16.F32.PACK_AB R68, R145, R144 ;  /* 0x000000909144723e */ /* 0x000fe400000000ff */
[----:B------:R-:W-:Y:S01]  /*159a0*/  STL [R1+0x2c], R48 ;  /* 0x00002c3001007387 */ /* 0x000fe20000100800 */
[----:B------:R-:W-:Y:S01]  /*159b0*/  @!P5 FMUL R75, R75, 0.5 ;  /* 0x3f0000004b4bd820 */ /* 0x000fe20000400000 */
[----:B------:R-:W1:Y:S01]  /*159c0*/  MUFU.EX2 R5, R72 ;  /* 0x0000004800057308 */ /* 0x000e620000000800 */
[----:B-----5:R-:W-:Y:S01]  /*159d0*/  @!P3 FMUL R45, R45, R45 ;  /* 0x0000002d2d2db220 */ /* 0x020fe20000400000 */
[----:B------:R-:W-:-:S02]  /*159e0*/  FSETP.GEU.AND P3, PT, R77, -126, PT ;  /* 0xc2fc00004d00780b */ /* 0x000fc40003f6e000 */
[----:B----4-:R-:W-:Y:S02]  /*159f0*/  F2FP.F16.F32.PACK_AB R43, R49, R43 ;  /* 0x0000002b312b723e */ /* 0x010fe400000000ff */
        /* <DEDUP_REMOVED lines=9> */
[----:B-1----:R-:W-:Y:S01]  /*15a90*/  @!P1 FMUL R5, R5, R5 ;  /* 0x0000000505059220 */ /* 0x002fe20000400000 */
[----:B------:R-:W-:-:S02]  /*15aa0*/  FSETP.GEU.AND P1, PT, R79, -126, PT ;  /* 0xc2fc00004f00780b */ /* 0x000fc40003f2e000 */
[----:B--2---:R-:W-:Y:S02]  /*15ab0*/  F2FP.F16.F32.PACK_AB R44, R48, R44 ;  /* 0x0000002c302c723e */ /* 0x004fe400000000ff */
[----:B------:R-:W-:Y:S01]  /*15ac0*/  STL [R1+0x38], R5 ;  /* 0x0000380501007387 */ /* 0x000fe20000100800 */
[----:B------:R-:W-:Y:S01]  /*15ad0*/  @!P2 FMUL R78, R78, 0.5 ;  /* 0x3f0000004e4ea820 */ /* 0x000fe20000400000 */
[----:B------:R-:W1:Y:S01]  /*15ae0*/  MUFU.EX2 R4, R75 ;  /* 0x0000004b00047308 */ /* 0x000e620000000800 */
[----:B-----5:R-:W-:Y:S01]  /*15af0*/  @!P0 FMUL R46, R46, R46 ;  /* 0x0000002e2e2e8220 */ /* 0x020fe20000400000 */
[----:B------:R-:W-:Y:S02]  /*15b00*/  FSETP.GEU.AND P0, PT, R80, -126, PT ;  /* 0xc2fc00005000780b */ /* 0x000fe40003f0e000 */
[----:B------:R-:W-:Y:S02]  /*15b10*/  F2FP.F16.F32.PACK_AB R70, R149, R148 ;  /* 0x000000949546723e */ /* 0x000fe400000000ff */
[----:B------:R2:W-:Y:S01]  /*15b20*/  STL [R1+0x3c], R46 ;  /* 0x00003c2e01007387 */ /* 0x0005e20000100800 */
[----:B------:R-:W-:Y:S01]  /*15b30*/  @!P1 FMUL R79, R79, 0.5 ;  /* 0x3f0000004f4f9820 */ /* 0x000fe20000400000 */
[----:B------:R-:W5:Y:S01]  /*15b40*/  MUFU.EX2 R9, R76 ;  /* 0x0000004c00097308 */ /* 0x000f620000000800 */
[----:B---3--:R-:W-:Y:S01]  /*15b50*/  @!P6 FMUL R7, R7, R7 ;  /* 0x000000070707e220 */ /* 0x008fe20000400000 */
[----:B------:R-:W-:-:S02]  /*15b60*/  FSETP.GEU.AND P6, PT, R81, -126, PT ;  /* 0xc2fc00005100780b */ /* 0x000fc40003fce000 */
[----:B----4-:R-:W-:Y:S02]  /*15b70*/  F2FP.F16.F32.PACK_AB R45, R47, R45 ;  /* 0x0000002d2f2d723e */ /* 0x010fe400000000ff */
[----:B------:R3:W-:Y:S01]  /*15b80*/  STL [R1+0x40], R7 ;  /* 0x0000400701007387 */ /* 0x0007e20000100800 */
[----:B------:R-:W-:Y:S01]  /*15b90*/  @!P0 FMUL R80, R80, 0.5 ;  /* 0x3f00000050508820 */ /* 0x000fe20000400000 */
[----:B------:R-:W4:Y:S01]  /*15ba0*/  MUFU.EX2 R6, R77 ;  /* 0x0000004d00067308 */ /* 0x000f220000000800 */
[----:B-1----:R-:W-:Y:S01]  /*15bb0*/  @!P5 FMUL R4, R4, R4 ;  /* 0x000000040404d220 */ /* 0x002fe20000400000 */
[----:B------:R-:W-:Y:S02]  /*15bc0*/  FSETP.GEU.AND P5, PT, R82, -126, PT ;  /* 0xc2fc00005200780b */ /* 0x000fe40003fae000 */
[----:B------:R-:W-:Y:S02]  /*15bd0*/  F2FP.F16.F32.PACK_AB R71, R93, R92 ;  /* 0x0000005c5d47723e */ /* 0x000fe400000000ff */
[----:B------:R3:W-:Y:S01]  /*15be0*/  STL [R1+0x44], R4 ;  /* 0x0000440401007387 */ /* 0x0007e20000100800 */
[----:B------:R-:W-:Y:S01]  /*15bf0*/  @!P6 FMUL R81, R81, 0.5 ;  /* 0x3f0000005151e820 */ /* 0x000fe20000400000 */
[----:B------:R-:W1:Y:S01]  /*15c00*/  MUFU.EX2 R11, R78 ;  /* 0x0000004e000b7308 */ /* 0x000e620000000800 */
[----:B-----5:R-:W-:Y:S01]  /*15c10*/  @!P4 FMUL R9, R9, R9 ;  /* 0x000000090909c220 */ /* 0x020fe20000400000 */
[----:B------:R-:W-:-:S02]  /*15c20*/  FSETP.GEU.AND P4, PT, R83, -126, PT ;  /* 0xc2fc00005300780b */ /* 0x000fc40003f8e000 */
[----:B------:R-:W-:Y:S02]  /*15c30*/  F2FP.F16.F32.PACK_AB R72, R95, R94 ;  /* 0x0000005e5f48723e */ /* 0x000fe400000000ff */
[----:B------:R3:W-:Y:S01]  /*15c40*/  STL [R1+0x48], R9 ;  /* 0x0000480901007387 */ /* 0x0007e20000100800 */
[----:B------:R-:W-:Y:S01]  /*15c50*/  @!P5 FMUL R82, R82, 0.5 ;  /* 0x3f0000005252d820 */ /* 0x000fe20000400000 */
[----:B------:R-:W5:Y:S01]  /*15c60*/  MUFU.EX2 R8, R79 ;  /* 0x0000004f00087308 */ /* 0x000f620000000800 */
[----:B----4-:R-:W-:Y:S01]  /*15c70*/  @!P3 FMUL R6, R6, R6 ;  /* 0x000000060606b220 */ /* 0x010fe20000400000 */
[----:B------:R-:W-:Y:S02]  /*15c80*/  FSETP.GEU.AND P3, PT, R84, -126, PT ;  /* 0xc2fc00005400780b */ /* 0x000fe40003f6e000 */
[----:B------:R-:W-:Y:S02]  /*15c90*/  F2FP.F16.F32.PACK_AB R73, R97, R96 ;  /* 0x000000606149723e */ /* 0x000fe400000000ff */
[----:B------:R3:W-:Y:S01]  /*15ca0*/  STL [R1+0x4c], R6 ;  /* 0x00004c0601007387 */ /* 0x0007e20000100800 */
[----:B------:R-:W-:Y:S01]  /*15cb0*/  @!P4 FMUL R83, R83, 0.5 ;  /* 0x3f0000005353c820 */ /* 0x000fe20000400000 */
[----:B------:R-:W4:Y:S01]  /*15cc0*/  MUFU.EX2 R157, R80 ;  /* 0x00000050009d7308 */ /* 0x000f220000000800 */
[----:B-1----:R-:W-:Y:S01]  /*15cd0*/  @!P2 FMUL R11, R11, R11 ;  /* 0x0000000b0b0ba220 */ /* 0x002fe20000400000 */
        /* <DEDUP_REMOVED lines=11> */
[----:B----4-:R-:W-:Y:S01]  /*15d90*/  @!P0 FMUL R157, R157, R157 ;  /* 0x0000009d9d9d8220 */ /* 0x010fe20000400000 */
[----:B------:R-:W-:-:S02]  /*15da0*/  FSETP.GEU.AND P0, PT, R87, -126, PT ;  /* 0xc2fc00005700780b */ /* 0x000fc40003f0e000 */
[----:B------:R-:W-:Y:S02]  /*15db0*/  F2FP.F16.F32.PACK_AB R76, R103, R102 ;  /* 0x00000066674c723e */ /* 0x000fe400000000ff */
[----:B------:R3:W-:Y:S01]  /*15dc0*/  STL [R1+0x58], R157 ;  /* 0x0000589d01007387 */ /* 0x0007e20000100800 */
[----:B------:R-:W-:Y:S01]  /*15dd0*/  @!P1 FMUL R86, R86, 0.5 ;  /* 0x3f00000056569820 */ /* 0x000fe20000400000 */
[----:B------:R-:W4:Y:S01]  /*15de0*/  MUFU.EX2 R21, R83 ;  /* 0x0000005300157308 */ /* 0x000f220000000800 */
[----:B-1----:R-:W-:Y:S01]  /*15df0*/  @!P6 FMUL R10, R10, R10 ;  /* 0x0000000a0a0ae220 */ /* 0x002fe20000400000 */
[----:B------:R-:W-:Y:S02]  /*15e00*/  LOP3.LUT P6, RZ, R3, 0x3, R2, 0x48, !PT ;  /* 0x0000000303ff7812 */ /* 0x000fe400078c4802 */
[----:B------:R-:W-:Y:S02]  /*15e10*/  F2FP.F16.F32.PACK_AB R77, R105, R104 ;  /* 0x00000068694d723e */ /* 0x000fe400000000ff */
[----:B------:R3:W-:Y:S01]  /*15e20*/  STL [R1+0x5c], R10 ;  /* 0x00005c0a01007387 */ /* 0x0007e20000100800 */
[----:B------:R-:W-:Y:S01]  /*15e30*/  @!P0 FMUL R87, R87, 0.5 ;  /* 0x3f00000057578820 */ /* 0x000fe20000400000 */
[----:B------:R-:W1:Y:S01]  /*15e40*/  MUFU.EX2 R14, R84 ;  /* 0x00000054000e7308 */ /* 0x000e620000000800 */
[----:B-----5:R-:W-:Y:S01]  /*15e50*/  @!P5 FMUL R20, R20, R20 ;  /* 0x000000141414d220 */ /* 0x020fe20000400000 */
[----:B------:R-:W-:-:S02]  /*15e60*/  F2FP.F16.F32.PACK_AB R78, R107, R106 ;  /* 0x0000006a6b4e723e */ /* 0x000fc400000000ff */
[----:B------:R-:W-:Y:S02]  /*15e70*/  F2FP.F16.F32.PACK_AB R79, R109, R108 ;  /* 0x0000006c6d4f723e */ /* 0x000fe400000000ff */
[----:B------:R3:W-:Y:S01]  /*15e80*/  STL [R1+0x60], R20 ;  /* 0x0000601401007387 */ /* 0x0007e20000100800 */
[----:B------:R-:W-:Y:S01]  /*15e90*/  F2FP.F16.F32.PACK_AB R80, R111, R110 ;  /* 0x0000006e6f50723e */ /* 0x000fe200000000ff */
[----:B------:R-:W5:Y:S01]  /*15ea0*/  MUFU.EX2 R15, R85 ;  /* 0x00000055000f7308 */ /* 0x000f620000000800 */
[----:B----4-:R-:W-:Y:S01]  /*15eb0*/  @!P4 FMUL R21, R21, R21 ;  /* 0x000000151515c220 */ /* 0x010fe20000400000 */
[----:B------:R-:W-:Y:S02]  /*15ec0*/  F2FP.F16.F32.PACK_AB R81, R113, R112 ;  /* 0x000000707151723e */ /* 0x000fe400000000ff */
[----:B------:R-:W-:Y:S02]  /*15ed0*/  F2FP.F16.F32.PACK_AB R82, R115, R114 ;  /* 0x000000727352723e */ /* 0x000fe400000000ff */
[----:B------:R3:W-:Y:S01]  /*15ee0*/  STL [R1+0x64], R21 ;  /* 0x0000641501007387 */ /* 0x0007e20000100800 */
[----:B------:R-:W-:Y:S01]  /*15ef0*/  F2FP.F16.F32.PACK_AB R83, R117, R116 ;  /* 0x000000747553723e */ /* 0x000fe200000000ff */
[----:B------:R-:W4:Y:S01]  /*15f00*/  MUFU.EX2 R12, R86 ;  /* 0x00000056000c7308 */ /* 0x000f220000000800 */
[----:B-1----:R-:W-:Y:S01]  /*15f10*/  @!P3 FMUL R14, R14, R14 ;  /* 0x0000000e0e0eb220 */ /* 0x002fe20000400000 */
[----:B------:R-:W-:-:S02]  /*15f20*/  F2FP.F16.F32.PACK_AB R84, R119, R118 ;  /* 0x000000767754723e */ /* 0x000fc400000000ff */
[----:B--2---:R-:W-:Y:S02]  /*15f30*/  F2FP.F16.F32.PACK_AB R46, R46, R5 ;  /* 0x000000052e2e723e */ /* 0x004fe400000000ff */
[----:B------:R3:W-:Y:S01]  /*15f40*/  STL [R1+0x70], R14 ;  /* 0x0000700e01007387 */ /* 0x0007e20000100800 */
[----:B------:R-:W-:Y:S01]  /*15f50*/  F2FP.F16.F32.PACK_AB R47, R4, R7 ;  /* 0x00000007042f723e */ /* 0x000fe200000000ff */
[----:B------:R-:W1:Y:S01]  /*15f60*/  MUFU.EX2 R13, R87 ;  /* 0x00000057000d7308 */ /* 0x000e620000000800 */
[----:B-----5:R-:W-:Y:S01]  /*15f70*/  @!P2 FMUL R15, R15, R15 ;  /* 0x0000000f0f0fa220 */ /* 0x020fe20000400000 */
[----:B------:R-:W-:Y:S02]  /*15f80*/  F2FP.F16.F32.PACK_AB R85, R121, R120 ;  /* 0x000000787955723e */ /* 0x000fe400000000ff */
[----:B------:R-:W-:Y:S02]  /*15f90*/  F2FP.F16.F32.PACK_AB R48, R6, R9 ;  /* 0x000000090630723e */ /* 0x000fe400000000ff */
[----:B------:R3:W-:Y:S01]  /*15fa0*/  STL [R1+0x74], R15 ;  /* 0x0000740f01007387 */ /* 0x0007e20000100800 */
[----:B------:R-:W-:Y:S01]  /*15fb0*/  F2FP.F16.F32.PACK_AB R49, R8, R11 ;  /* 0x0000000b0831723e */ /* 0x000fe200000000ff */
[----:B----4-:R-:W-:Y:S01]  /*15fc0*/  @!P1 FMUL R12, R12, R12 ;  /* 0x0000000c0c0c9220 */ /* 0x010fe20000400000 */
[----:B------:R-:W-:-:S02]  /*15fd0*/  F2FP.F16.F32.PACK_AB R86, R123, R122 ;  /* 0x0000007a7b56723e */ /* 0x000fc400000000ff */
[----:B------:R-:W-:Y:S02]  /*15fe0*/  F2FP.F16.F32.PACK_AB R50, R10, R157 ;  /* 0x0000009d0a32723e */ /* 0x000fe400000000ff */
[----:B------:R3:W-:Y:S01]  /*15ff0*/  STL [R1+0x68], R12 ;  /* 0x0000680c01007387 */ /* 0x0007e20000100800 */
[----:B------:R-:W-:Y:S01]  /*16000*/  F2FP.F16.F32.PACK_AB R51, R21, R20 ;  /* 0x000000141533723e */ /* 0x000fe200000000ff */
[----:B-1----:R-:W-:Y:S01]  /*16010*/  @!P0 FMUL R13, R13, R13 ;  /* 0x0000000d0d0d8220 */ /* 0x002fe20000400000 */
[----:B------:R-:W-:Y:S02]  /*16020*/  F2FP.F16.F32.PACK_AB R87, R151, R150 ;  /* 0x000000969757723e */ /* 0x000fe400000000ff */
[----:B------:R-:W-:Y:S02]  /*16030*/  F2FP.F16.F32.PACK_AB R52, R15, R14 ;  /* 0x0000000e0f34723e */ /* 0x000fe400000000ff */
[----:B------:R3:W-:Y:S01]  /*16040*/  STL [R1+0x6c], R13 ;  /* 0x00006c0d01007387 */ /* 0x0007e20000100800 */
[----:B------:R-:W-:Y:S01]  /*16050*/  F2FP.F16.F32.PACK_AB R53, R13, R12 ;  /* 0x0000000c0d35723e */ /* 0x000fe200000000ff */
[----:B------:R-:W-:Y:S06]  /*16060*/  @!P6 BRA `(.L_x_269) ;  /* 0x000000000040e947 */ /* 0x000fec0003800000 */
[----:B------:R-:W-:Y:S01]  /*16070*/  MOV R2, 0x8 ;  /* 0x0000000800027802 */ /* 0x000fe20000000f00 */
[----:B------:R-:W1:Y:S01]  /*16080*/  LDCU.64 UR6, c[0x4][0xb0] ;  /* 0x01001600ff0677ac */ /* 0x000e620008000a00 */
[----:B---3--:R-:W-:Y:S02]  /*16090*/  HFMA2 R12, -RZ, RZ, 0, 5.9604644775390625e-08 ;  /* 0x00000001ff0c7431 */ /* 0x008fe400000001ff */
[----:B------:R-:W-:Y:S01]  /*160a0*/  IMAD.MOV.U32 R8, RZ, RZ, 0x1be ;  /* 0x000001beff087424 */ /* 0x000fe200078e00ff */
[----:B------:R-:W2:Y:S01]  /*160b0*/  LDCU.64 UR4, c[0x4][0xb8] ;  /* 0x01001700ff0477ac */ /* 0x000ea20008000a00 */
[----:B------:R-:W3:Y:S01]  /*160c0*/  LDC.64 R2, c[0x4][R2] ;  /* 0x0100000002027b82 */ /* 0x000ee20000000a00 */
[----:B------:R-:W-:Y:S01]  /*160d0*/  IMAD.MOV.U32 R13, RZ, RZ, RZ ;  /* 0x000000ffff0d7224 */ /* 0x000fe200078e00ff */
[----:B------:R-:W4:Y:S01]  /*160e0*/  LDCU.64 UR8, c[0x4][0x20] ;  /* 0x01000400ff0877ac */ /* 0x000f220008000a00 */
[----:B-1----:R-:W-:Y:S01]  /*160f0*/  IMAD.U32 R4, RZ, RZ, UR6 ;  /* 0x00000006ff047e24 */ /* 0x002fe2000f8e00ff */
[----:B------:R-:W-:Y:S01]  /*16100*/  MOV R5, UR7 ;  /* 0x0000000700057c02 */ /* 0x000fe20008000f00 */
[----:B--2---:R-:W-:Y:S01]  /*16110*/  IMAD.U32 R6, RZ, RZ, UR4 ;  /* 0x00000004ff067e24 */ /* 0x004fe2000f8e00ff */
[----:B------:R-:W-:Y:S01]  /*16120*/  MOV R7, UR5 ;  /* 0x0000000500077c02 */ /* 0x000fe20008000f00 */
[----:B----4-:R-:W-:Y:S01]  /*16130*/  IMAD.U32 R10, RZ, RZ, UR8 ;  /* 0x00000008ff0a7e24 */ /* 0x010fe2000f8e00ff */
[----:B------:R-:W-:-:S02]  /*16140*/  MOV R11, UR9 ;  /* 0x00000009000b7c02 */ /* 0x000fc40008000f00 */
[----:B------:R-:W-:-:S07]  /*16150*/  LEPC R20, `(.L_x_269) ;  /* 0x000000001014794e */ /* 0x000fce0000000000 */
[----:B---3--:R-:W-:Y:S05]  /*16160*/  CALL.ABS.NOINC R2 ;  /* 0x0000000002007343 */ /* 0x008fea0003c00000 */
.L_x_269:
[C---:B------:R-:W-:Y:S01]  /*16170*/  FSETP.NEU.AND P0, PT, R17.reuse, -INF , PT ;  /* 0xff8000001100780b */ /* 0x040fe20003f0d000 */
[----:B------:R-:W1:Y:S01]  /*16180*/  S2R R2, SR_TID.X ;  /* 0x0000000000027919 */ /* 0x000e620000002100 */
[----:B------:R-:W-:Y:S05]  /*16190*/  WARPSYNC.ALL ;  /* 0x0000000000007948 */ /* 0x000fea0003800000 */
[----:B------:R-:W-:Y:S01]  /*161a0*/  FSEL R0, R17, RZ, P0 ;  /* 0x000000ff11007208 */ /* 0x000fe20000000000 */
[----:B------:R-:W-:Y:S01]  /*161b0*/  UIADD3 UR4, UPT, UPT, UR37, 0x20, URZ ;  /* 0x0000002025047890 */ /* 0x000fe2000fffe0ff */
[----:B------:R2:W-:Y:S03]  /*161c0*/  STTM.x32 tmem[UR37], R56 ;  /* 0x00000038000079ed */ /* 0x0005e600082c0025 */
[----:B------:R-:W-:Y:S01]  /*161d0*/  FMUL R0, R0, -UR36 ;  /* 0x8000002400007c20 */ /* 0x000fe20008400000 */
[----:B------:R-:W-:-:S03]  /*161e0*/  USHF.R.U32.HI UR4, URZ, 0x15, UR4 ;  /* 0x00000015ff047899 */ /* 0x000fc60008011604 */
[--C-:B------:R-:W-:Y:S02]  /*161f0*/  FFMA2 R88, R88.F32x2.HI_LO, UR36.F32, R0.reuse.F32 ;  /* 0x0000002458587c49 */ /* 0x100fe40009200000 */
[----:B------:R-:W-:Y:S01]  /*16200*/  FFMA2 R90, R90.F32x2.HI_LO, UR36.F32, R0.F32 ;  /* 0x000000245a5a7c49 */ /* 0x000fe20009200000 */
[----:B------:R-:W-:Y:S02]  /*16210*/  MOV R0, UR4 ;  /* 0x0000000400007c02 */ /* 0x000fe40008000f00 */
[----:B------:R-:W-:Y:S02]  /*16220*/  FSETP.GEU.AND P4, PT, R88, -126, PT ;  /* 0xc2fc00005800780b */ /* 0x000fe40003f8e000 */
[----:B------:R-:W-:Y:S02]  /*16230*/  FSETP.GEU.AND P3, PT, R89, -126, PT ;  /* 0xc2fc00005900780b */ /* 0x000fe40003f6e000 */
[----:B------:R-:W-:Y:S02]  /*16240*/  FSETP.GEU.AND P2, PT, R90, -126, PT ;  /* 0xc2fc00005a00780b */ /* 0x000fe40003f4e000 */
[----:B------:R-:W-:-:S02]  /*16250*/  FSETP.GEU.AND P1, PT, R91, -126, PT ;  /* 0xc2fc00005b00780b */ /* 0x000fc40003f2e000 */
[----:B-1----:R-:W-:-:S05]  /*16260*/  SHF.R.U32.HI R3, RZ, 0x5, R2 ;  /* 0x00000005ff037819 */ /* 0x002fca0000011602 */
[----:B------:R-:W-:Y:S02]  /*16270*/  @!P4 FMUL R88, R88, 0.5 ;  /* 0x3f0000005858c820 */ /* 0x000fe40000400000 */
[----:B------:R-:W-:Y:S01]  /*16280*/  @!P3 FMUL R89, R89, 0.5 ;  /* 0x3f0000005959b820 */ /* 0x000fe20000400000 */
[----:B------:R-:W-:Y:S01]  /*16290*/  LOP3.LUT P0, RZ, R0, 0x3, R3, 0x48, !PT ;  /* 0x0000000300ff7812 */ /* 0x000fe20007804803 */
[----:B------:R-:W-:Y:S02]  /*162a0*/  @!P2 FMUL R90, R90, 0.5 ;  /* 0x3f0000005a5aa820 */ /* 0x000fe40000400000 */
[----:B------:R-:W-:Y:S01]  /*162b0*/  @!P1 FMUL R91, R91, 0.5 ;  /* 0x3f0000005b5b9820 */ /* 0x000fe20000400000 */
[----:B--2---:R-:W1:Y:S08]  /*162c0*/  MUFU.EX2 R58, R88 ;  /* 0x00000058003a7308 */ /* 0x004e700000000800 */
[----:B------:R-:W2:Y:S08]  /*162d0*/  MUFU.EX2 R59, R89 ;  /* 0x00000059003b7308 */ /* 0x000eb00000000800 */
[----:B------:R-:W4:Y:S01]  /*162e0*/  MUFU.EX2 R56, R90 ;  /* 0x0000005a00387308 */ /* 0x000f220000000800 */
[----:B-1----:R-:W-:-:S07]  /*162f0*/  @!P4 FMUL R58, R58, R58 ;  /* 0x0000003a3a3ac220 */ /* 0x002fce0000400000 */
[----:B------:R-:W1:Y:S01]  /*16300*/  MUFU.EX2 R57, R91 ;  /* 0x0000005b00397308 */ /* 0x000e620000000800 */
[----:B--2---:R-:W-:-:S05]  /*16310*/  @!P3 FMUL R59, R59, R59 ;  /* 0x0000003b3b3bb220 */ /* 0x004fca0000400000 */
[----:B------:R-:W-:Y:S01]  /*16320*/  F2FP.F16.F32.PACK_AB R54, R59, R58 ;  /* 0x0000003a3b36723e */ /* 0x000fe200000000ff */
[----:B----4-:R-:W-:Y:S01]  /*16330*/  @!P2 FMUL R56, R56, R56 ;  /* 0x000000383838a220 */ /* 0x010fe20000400000 */
[----:B-1----:R-:W-:-:S05]  /*16340*/  @!P1 FMUL R57, R57, R57 ;  /* 0x0000003939399220 */ /* 0x002fca0000400000 */
[----:B------:R-:W-:Y:S01]  /*16350*/  F2FP.F16.F32.PACK_AB R55, R57, R56 ;  /* 0x000000383937723e */ /* 0x000fe200000000ff */
[----:B------:R-:W-:Y:S06]  /*16360*/  @!P0 BRA `(.L_x_270) ;  /* 0x0000000000408947 */ /* 0x000fec0003800000 */
[----:B---3--:R-:W-:Y:S01]  /*16370*/  MOV R14, 0x8 ;  /* 0x00000008000e7802 */ /* 0x008fe20000000f00 */
[----:B------:R-:W1:Y:S01]  /*16380*/  LDCU.64 UR8, c[0x4][0xb0] ;  /* 0x01001600ff0877ac */ /* 0x000e620008000a00 */
[----:B------:R-:W-:Y:S02]  /*16390*/  HFMA2 R12, -RZ, RZ, 0, 5.9604644775390625e-08 ;  /* 0x00000001ff0c7431 */ /* 0x000fe400000001ff */
        /* <DEDUP_REMOVED lines=13> */
.L_x_270:
[----:B------:R-:W-:-:S04]  /*16470*/  UISETP.NE.AND UP0, UPT, UR39, URZ, UPT ;  /* 0x000000ff2700728c */ /* 0x000fc8000bf05270 */
[----:B------:R-:W-:-:S06]  /*16480*/  USEL UR4, UR51, UR52, UP0 ;  /* 0x0000003433047287 */ /* 0x000fcc0008000000 */
[----:B------:R-:W-:Y:S01]  /*16490*/  MOV R0, UR4 ;  /* 0x0000000400007c02 */ /* 0x000fe20008000f00 */
[----:B------:R-:W-:Y:S05]  /*164a0*/  WARPSYNC.ALL ;  /* 0x0000000000007948 */ /* 0x000fea0003800000 */
[----:B------:R-:W-:Y:S01]  /*164b0*/  ISETP.GT.U32.AND P1, PT, R0, 0x1, PT ;  /* 0x000000010000780c */ /* 0x000fe20003f24070 */
[----:B------:R1:W-:Y:S01]  /*164c0*/  STTM.x32 tmem[UR37+0x20], R24 ;  /* 0x00002018000079ed */ /* 0x0003e200082c0025 */
[----:B------:R-:W2:Y:S11]  /*164d0*/  FENCE.VIEW.ASYNC.T ;  /* 0x00000000000073c6 */ /* 0x000eb60000000200 */
[----:B------:R-:W-:Y:S05]  /*164e0*/  @P1 BRA `(.L_x_271) ;  /* 0x0000000000081947 */ /* 0x000fea0003800000 */
[----:B------:R-:W-:Y:S05]  /*164f0*/  BPT.TRAP 0x1 ;  /* 0x000000040000795c */ /* 0x000fea0000300000 */
[----:B------:R-:W-:Y:S05]  /*16500*/  BPT.TRAP 0x1 ;  /* 0x000000040000795c */ /* 0x000fea0000300000 */
.L_x_271:
[----:B------:R-:W4:Y:S01]  /*16510*/  S2UR UR5, SR_CgaCtaId ;  /* 0x00000000000579c3 */ /* 0x000f220000008800 */
[----:B------:R-:W-:Y:S01]  /*16520*/  UISETP.NE.AND UP0, UPT, UR39, URZ, UPT ;  /* 0x000000ff2700728c */ /* 0x000fe2000bf05270 */
[----:B------:R-:W-:Y:S02]  /*16530*/  UMOV UR6, 0x400 ;  /* 0x0000040000067882 */ /* 0x000fe40000000000 */
[----:B----4-:R-:W-:-:S04]  /*16540*/  ULEA UR6, UR5, UR6, 0x18 ;  /* 0x0000000605067291 */ /* 0x010fc8000f8ec0ff */
[----:B------:R-:W-:-:S04]  /*16550*/  UIADD3 UR4, UPT, UPT, UR6, 0x28068, URZ ;  /* 0x0002806806047890 */ /* 0x000fc8000fffe0ff */
[----:B------:R-:W-:-:S04]  /*16560*/  @UP0 UIADD3 UR4, UPT, UPT, UR6, 0x28058, URZ ;  /* 0x0002805806040890 */ /* 0x000fc8000fffe0ff */
[----:B------:R-:W-:-:S09]  /*16570*/  UPRMT UR4, UR5, 0x654, UR4 ;  /* 0x0000065405047896 */ /* 0x000fd20008000004 */
[----:B--2---:R-:W-:Y:S01]  /*16580*/  SYNCS.ARRIVE.TRANS64.RED.A1T0 RZ, [UR4], RZ ;  /* 0x000000ffffff79a7 */ /* 0x004fe20008100404 */
[----:B------:R-:W-:-:S04]  /*16590*/  USEL UR4, UR43, UR42, UP0 ;  /* 0x0000002a2b047287 */ /* 0x000fc80008000000 */
[----:B------:R-:W-:-:S04]  /*165a0*/  ULOP3.LUT UR5, UR4, 0x1, URZ, 0x3c, !UPT ;  /* 0x0000000104057892 */ /* 0x000fc8000f8e3cff */
[----:B------:R-:W-:Y:S02]  /*165b0*/  USEL UR43, UR5, UR43, UP0 ;  /* 0x0000002b052b7287 */ /* 0x000fe40008000000 */
[----:B------:R-:W-:Y:S02]  /*165c0*/  USEL UR42, UR42, UR5, UP0 ;  /* 0x000000052a2a7287 */ /* 0x000fe40008000000 */
[----:B------:R-:W-:-:S09]  /*165d0*/  UISETP.NE.AND UP0, UPT, UR48, URZ, UPT ;  /* 0x000000ff3000728c */ /* 0x000fd2000bf05270 */
[----:B------:R-:W-:Y:S05]  /*165e0*/  BRA.U UP0, `(.L_x_272) ;  /* 0x0000000100047547 */ /* 0x000fea000b800000 */
[----:B------:R-:W-:Y:S05]  /*165f0*/  BPT.TRAP 0x1 ;  /* 0x000000040000795c */ /* 0x000fea0000300000 */
.L_x_272:
[----:B------:R-:W-:Y:S01]  /*16600*/  UISETP.NE.AND UP0, UPT, UR39, URZ, UPT ;  /* 0x000000ff2700728c */ /* 0x000fe2000bf05270 */
[----:B------:R-:W-:Y:S01]  /*16610*/  MOV R0, UR40 ;  /* 0x0000002800007c02 */ /* 0x000fe20008000f00 */
[----:B------:R-:W-:Y:S01]  /*16620*/  UIADD3 UR4, UPT, UPT, UR6, 0x28078, URZ ;  /* 0x0002807806047890 */ /* 0x000fe2000fffe0ff */
[----:B------:R-:W-:Y:S01]  /*16630*/  FADD2 R22, R22.F32x2.HI_LO, RZ.F32 ;  /* 0x000000ff1616724b */ /* 0x000fe20000200000 */
[----:B------:R-:W-:Y:S01]  /*16640*/  FSETP.NEU.AND P0, PT, R17, -INF , PT ;  /* 0xff8000001100780b */ /* 0x000fe20003f0d000 */
[----:B------:R-:W-:Y:S01]  /*16650*/  FADD2 R124, R124.F32x2.HI_LO, RZ.F32 ;  /* 0x000000ff7c7c724b */ /* 0x000fe20000200000 */
[----:B------:R-:W-:Y:S01]  /*16660*/  SHF.L.U32 R0, R0, 0x1f, RZ ;  /* 0x0000001f00007819 */ /* 0x000fe200000006ff */
[----:B------:R-:W-:Y:S01]  /*16670*/  FADD2 R22, R22.F32x2.HI_LO, R130.F32x2.HI_LO ;  /* 0x000000821616724b */ /* 0x000fe20000000000 */
[----:B------:R-:W-:Y:S01]  /*16680*/  FSEL R3, R17, RZ, P0 ;  /* 0x000000ff11037208 */ /* 0x000fe20000000000 */
[----:B------:R-:W-:Y:S02]  /*16690*/  FADD2 R126, R126.F32x2.HI_LO, RZ.F32 ;  /* 0x000000ff7e7e724b */ /* 0x000fe40000200000 */
[----:B------:R-:W-:Y:S01]  /*166a0*/  @!UP0 UIADD3 UR4, UPT, UPT, UR6, 0x28088, URZ ;  /* 0x0002808806048890 */ /* 0x000fe2000fffe0ff */
[----:B------:R-:W-:Y:S01]  /*166b0*/  FADD2 R124, R124.F32x2.HI_LO, R132.F32x2.HI_LO ;  /* 0x000000847c7c724b */ /* 0x000fe20000000000 */
[----:B------:R-:W-:Y:S01]  /*166c0*/  FSETP.NEU.AND P0, PT, R156, R3, PT ;  /* 0x000000039c00720b */ /* 0x000fe20003f0d000 */
[----:B------:R-:W-:-:S02]  /*166d0*/  FADD2 R126, R126.F32x2.HI_LO, R134.F32x2.HI_LO ;  /* 0x000000867e7e724b */ /* 0x000fc40000000000 */
[----:B------:R-:W-:Y:S02]  /*166e0*/  FADD2 R22, R22.F32x2.HI_LO, R138.F32x2.HI_LO ;  /* 0x0000008a1616724b */ /* 0x000fe40000000000 */
[----:B------:R-:W-:Y:S02]  /*166f0*/  FADD2 R124, R124.F32x2.HI_LO, R140.F32x2.HI_LO ;  /* 0x0000008c7c7c724b */ /* 0x000fe40000000000 */
[----:B------:R-:W2:Y:S01]  /*16700*/  SYNCS.PHASECHK.TRANS64.TRYWAIT P2, [UR4], R0 ;  /* 0x00000000ff0075a7 */ /* 0x000ea20008041104 */
[----:B------:R-:W-:Y:S02]  /*16710*/  FADD2 R126, R126.F32x2.HI_LO, R142.F32x2.HI_LO ;  /* 0x0000008e7e7e724b */ /* 0x000fe40000000000 */
[----:B------:R-:W-:Y:S02]  /*16720*/  FADD2 R22, R22.F32x2.HI_LO, R146.F32x2.HI_LO ;  /* 0x000000921616724b */ /* 0x000fe40000000000 */
[----:B------:R-:W-:Y:S02]  /*16730*/  FADD2 R124, R124.F32x2.HI_LO, R148.F32x2.HI_LO ;  /* 0x000000947c7c724b */ /* 0x000fe40000000000 */
[----:B------:R-:W-:-:S02]  /*16740*/  FADD2 R126, R126.F32x2.HI_LO, R92.F32x2.HI_LO ;  /* 0x0000005c7e7e724b */ /* 0x000fc40000000000 */
[----:B------:R-:W-:Y:S02]  /*16750*/  FADD2 R22, R22.F32x2.HI_LO, R96.F32x2.HI_LO ;  /* 0x000000601616724b */ /* 0x000fe40000000000 */
[----:B------:R-:W-:Y:S02]  /*16760*/  FADD2 R124, R124.F32x2.HI_LO, R98.F32x2.HI_LO ;  /* 0x000000627c7c724b */ /* 0x000fe40000000000 */
[----:B------:R-:W-:Y:S02]  /*16770*/  FADD2 R126, R126.F32x2.HI_LO, R100.F32x2.HI_LO ;  /* 0x000000647e7e724b */ /* 0x000fe40000000000 */
[----:B------:R-:W-:Y:S01]  /*16780*/  FADD2 R22, R22.F32x2.HI_LO, R104.F32x2.HI_LO ;  /* 0x000000681616724b */ /* 0x000fe20000000000 */
[----:B--2---:R-:W-:Y:S06]  /*16790*/  @!P2 BRA `(.L_x_273) ;  /* 0x000000c800eca947 */ /* 0x004fec0003800000 */
.L_x_449:
[----:B------:R-:W-:Y:S01]  /*167a0*/  BSSY.RECONVERGENT B0, `(.L_x_274) ;  /* 0x000000a000007945 */ /* 0x000fe20003800200 */
[----:B--2---:R-:W-:-:S03]  /*167b0*/  MOV R5, 0x3f000000 ;  /* 0x3f00000000057802 */ /* 0x004fc60000000f00 */
[----:B------:R-:W-:Y:S05]  /*167c0*/  @!P0 BRA `(.L_x_275) ;  /* 0x00000000001c8947 */ /* 0x000fea0003800000 */
[----:B------:R-:W-:-:S04]  /*167d0*/  FADD R0, -R3, R156 ;  /* 0x0000009c03007221 */ /* 0x000fc80000000100 */
[----:B------:R-:W-:-:S05]  /*167e0*/  FMUL R0, R0, UR36 ;  /* 0x0000002400007c20 */ /* 0x000fca0008400000 */
[----:B------:R-:W-:-:S13]  /*167f0*/  FSETP.GEU.AND P0, PT, R0, -126, PT ;  /* 0xc2fc00000000780b */ /* 0x000fda0003f0e000 */
[----:B------:R-:W-:-:S04]  /*16800*/  @!P0 FMUL R0, R0, 0.5 ;  /* 0x3f00000000008820 */ /* 0x000fc80000400000 */
[----:B------:R-:W2:Y:S02]  /*16810*/  MUFU.EX2 R5, R0 ;  /* 0x0000000000057308 */ /* 0x000ea40000000800 */
[----:B--2---:R-:W-:-:S04]  /*16820*/  @!P0 FMUL R5, R5, R5 ;  /* 0x0000000505058220 */ /* 0x004fc80000400000 */
[----:B------:R-:W-:Y:S02]  /*16830*/  FMUL R5, R5, 0.5 ;  /* 0x3f00000005057820 */ /* 0x000fe40000400000 */
.L_x_275:
[----:B------:R-:W-:Y:S05]  /*16840*/  BSYNC.RECONVERGENT B0 ;  /* 0x0000000000007941 */ /* 0x000fea0003800200 */
.L_x_274:
[----:B-1----:R-:W2:Y:S04]  /*16850*/  LDL.LU.64 R34, [R1+0x18] ;  /* 0x0000180001227983 */ /* 0x002ea80000300a00 */
[----:B------:R-:W4:Y:S04]  /*16860*/  LDL.LU.64 R32, [R1+0x20] ;  /* 0x0000200001207983 */ /* 0x000f280000300a00 */
[----:B------:R-:W5:Y:S04]  /*16870*/  LDL.LU.64 R30, [R1+0x30] ;  /* 0x00003000011e7983 */ /* 0x000f680000300a00 */
[----:B------:R-:W5:Y:S04]  /*16880*/  LDL.LU.64 R28, [R1+0x38] ;  /* 0x00003800011c7983 */ /* 0x000f680000300a00 */
[----:B------:R-:W5:Y:S04]  /*16890*/  LDL.LU.64 R26, [R1+0x40] ;  /* 0x00004000011a7983 */ /* 0x000f680000300a00 */
[----:B---3--:R-:W3:Y:S04]  /*168a0*/  LDL.LU.64 R14, [R1+0x28] ;  /* 0x00002800010e7983 */ /* 0x008ee80000300a00 */
[----:B------:R-:W3:Y:S04]  /*168b0*/  LDL.LU.64 R24, [R1+0x50] ;  /* 0x0000500001187983 */ /* 0x000ee80000300a00 */
[----:B------:R-:W3:Y:S04]  /*168c0*/  LDL.LU.64 R20, [R1+0x58] ;  /* 0x0000580001147983 */ /* 0x000ee80000300a00 */
[----:B------:R-:W3:Y:S04]  /*168d0*/  LDL.LU.64 R12, [R1+0x60] ;  /* 0x00006000010c7983 */ /* 0x000ee80000300a00 */
[----:B------:R-:W3:Y:S04]  /*168e0*/  LDL.LU.64 R8, [R1+0x48] ;  /* 0x0000480001087983 */ /* 0x000ee80000300a00 */
[----:B------:R-:W3:Y:S04]  /*168f0*/  LDL.LU.64 R10, [R1+0x68] ;  /* 0x00006800010a7983 */ /* 0x000ee80000300a00 */
[----:B------:R-:W3:Y:S01]  /*16900*/  LDL.LU.64 R6, [R1+0x70] ;  /* 0x0000700001067983 */ /* 0x000ee20000300a00 */
[----:B------:R-:W-:-:S04]  /*16910*/  FMUL R16, R5, R16 ;  /* 0x0000001005107220 */ /* 0x000fc80000400000 */
[----:B------:R-:W-:-:S04]  /*16920*/  FADD2 R18, R16.F32, R18.F32x2.HI_LO ;  /* 0x000000121012724b */ /* 0x000fc80000040000 */
[----:B------:R-:W-:-:S04]  /*16930*/  FADD2 R18, R18.F32x2.HI_LO, R128.F32x2.HI_LO ;  /* 0x000000801212724b */ /* 0x000fc80000000000 */
[----:B------:R-:W-:-:S04]  /*16940*/  FADD2 R18, R18.F32x2.HI_LO, R136.F32x2.HI_LO ;  /* 0x000000881212724b */ /* 0x000fc80000000000 */
[----:B------:R-:W-:-:S04]  /*16950*/  FADD2 R18, R18.F32x2.HI_LO, R144.F32x2.HI_LO ;  /* 0x000000901212724b */ /* 0x000fc80000000000 */
[----:B------:R-:W-:Y:S02]  /*16960*/  FADD2 R18, R18.F32x2.HI_LO, R94.F32x2.HI_LO ;  /* 0x0000005e1212724b */ /* 0x000fe40000000000 */
[----:B------:R-:W-:Y:S02]  /*16970*/  FADD2 R124, R124.F32x2.HI_LO, R106.F32x2.HI_LO ;  /* 0x0000006a7c7c724b */ /* 0x000fe40000000000 */
[----:B------:R-:W-:Y:S02]  /*16980*/  FADD2 R126, R126.F32x2.HI_LO, R108.F32x2.HI_LO ;  /* 0x0000006c7e7e724b */ /* 0x000fe40000000000 */
[----:B------:R-:W-:Y:S02]  /*16990*/  FADD2 R18, R18.F32x2.HI_LO, R102.F32x2.HI_LO ;  /* 0x000000661212724b */ /* 0x000fe40000000000 */
[----:B------:R-:W-:Y:S02]  /*169a0*/  FADD2 R22, R22.F32x2.HI_LO, R112.F32x2.HI_LO ;  /* 0x000000701616724b */ /* 0x000fe40000000000 */
[----:B------:R-:W-:-:S02]  /*169b0*/  FADD2 R124, R124.F32x2.HI_LO, R114.F32x2.HI_LO ;  /* 0x000000727c7c724b */ /* 0x000fc40000000000 */
        /* <DEDUP_REMOVED lines=23> */
[----:B------:R-:W-:Y:S01]  /*16b30*/  FADD2 R18, R18.F32x2.HI_LO, R186.F32x2.HI_LO ;  /* 0x000000ba1212724b */ /* 0x000fe20000000000 */
[----:B------:R-:W-:Y:S01]  /*16b40*/  ULOP3.LUT UP0, URZ, UR41, UR50, URZ, 0xfc, !UPT ;  /* 0x0000003229ff7292 */ /* 0x000fe2000f80fcff */
[----:B--2---:R-:W-:-:S02]  /*16b50*/  FADD2 R124, R124.F32x2.HI_LO, R34.F32x2.HI_LO ;  /* 0x000000227c7c724b */ /* 0x004fc40000000000 */
[----:B----4-:R-:W-:Y:S02]  /*16b60*/  FADD2 R126, R126.F32x2.HI_LO, R32.F32x2.HI_LO ;  /* 0x000000207e7e724b */ /* 0x010fe40000000000 */
[----:B-----5:R-:W-:Y:S02]  /*16b70*/  FADD2 R22, R22.F32x2.HI_LO, R30.F32x2.HI_LO ;  /* 0x0000001e1616724b */ /* 0x020fe40000000000 */
[----:B------:R-:W-:Y:S02]  /*16b80*/  FADD2 R124, R124.F32x2.HI_LO, R28.F32x2.HI_LO ;  /* 0x0000001c7c7c724b */ /* 0x000fe40000000000 */
[----:B------:R-:W-:Y:S02]  /*16b90*/  FADD2 R126, R126.F32x2.HI_LO, R26.F32x2.HI_LO ;  /* 0x0000001a7e7e724b */ /* 0x000fe40000000000 */
[----:B---3--:R-:W-:Y:S02]  /*16ba0*/  FADD2 R18, R18.F32x2.HI_LO, R14.F32x2.HI_LO ;  /* 0x0000000e1212724b */ /* 0x008fe40000000000 */
        /* <DEDUP_REMOVED lines=9> */
[----:B------:R-:W-:-:S04]  /*16c40*/  FADD2 R18, R18.F32x2.HI_LO, R22.F32x2.HI_LO ;  /* 0x000000161212724b */ /* 0x000fc80000000000 */
[----:B------:R-:W-:-:S04]  /*16c50*/  FADD2 R18, R18.F32x2.HI_LO, R124.F32x2.HI_LO ;  /* 0x0000007c1212724b */ /* 0x000fc80000000000 */
[----:B------:R-:W-:Y:S01]  /*16c60*/  FADD R16, R18, R19 ;  /* 0x0000001312107221 */ /* 0x000fe20000000000 */
[----:B------:R-:W-:Y:S06]  /*16c70*/  BRA.U UP0, `(.L_x_276) ;  /* 0x0000000100947547 */ /* 0x000fec000b800000 */
[----:B------:R-:W-:Y:S05]  /*16c80*/  @P1 BRA `(.L_x_277) ;  /* 0x0000000000041947 */ /* 0x000fea0003800000 */
[----:B------:R-:W-:Y:S05]  /*16c90*/  BPT.TRAP 0x1 ;  /* 0x000000040000795c */ /* 0x000fea0000300000 */
.L_x_277:
[----:B------:R-:W-:Y:S01]  /*16ca0*/  UISETP.NE.AND UP0, UPT, UR39, URZ, UPT ;  /* 0x000000ff2700728c */ /* 0x000fe2000bf05270 */
[----:B------:R-:W-:Y:S01]  /*16cb0*/  IMAD.U32 R0, RZ, RZ, UR5 ;  /* 0x00000005ff007e24 */ /* 0x000fe2000f8e00ff */
[----:B------:R-:W-:Y:S01]  /*16cc0*/  UIADD3 UR4, UPT, UPT, UR6, 0x28060, URZ ;  /* 0x0002806006047890 */ /* 0x000fe2000fffe0ff */
[----:B------:R-:W-:Y:S01]  /*16cd0*/  IMAD.U32 R4, R2, 0x10000, RZ ;  /* 0x0001000002047824 */ /* 0x000fe200078e00ff */
[----:B------:R-:W-:Y:S01]  /*16ce0*/  SHF.R.U32.HI R2, RZ, 0x5, R2 ;  /* 0x00000005ff027819 */ /* 0x000fe20000011602 */
[----:B------:R-:W-:Y:S01]  /*16cf0*/  USEL UR5, URZ, 0x80, UP0 ;  /* 0x00000080ff057887 */ /* 0x000fe20008000000 */
[----:B------:R-:W-:Y:S02]  /*16d00*/  SHF.L.U32 R0, R0, 0x1f, RZ ;  /* 0x0000001f00007819 */ /* 0x000fe400000006ff */
[----:B------:R-:W-:Y:S02]  /*16d10*/  LOP3.LUT R4, R4, 0x600000, RZ, 0xc0, !PT ;  /* 0x0060000004047812 */ /* 0x000fe400078ec0ff */
[----:B------:R-:W-:Y:S01]  /*16d20*/  LOP3.LUT R2, R2, 0x3, RZ, 0xc0, !PT ;  /* 0x0000000302027812 */ /* 0x000fe200078ec0ff */
[----:B------:R-:W-:Y:S01]  /*16d30*/  @UP0 UIADD3 UR4, UPT, UPT, UR6, 0x28050, URZ ;  /* 0x0002805006040890 */ /* 0x000fe2000fffe0ff */
[----:B------:R-:W-:-:S04]  /*16d40*/  SHF.R.U32.HI R3, RZ, 0x15, R4 ;  /* 0x00000015ff037819 */ /* 0x000fc80000011604 */
[----:B------:R-:W-:Y:S02]  /*16d50*/  ISETP.NE.AND P0, PT, R2, R3, PT ;  /* 0x000000030200720c */ /* 0x000fe40003f05270 */
[----:B------:R-:W-:Y:S02]  /*16d60*/  LOP3.LUT R2, R4, UR5, RZ, 0xfc, !PT ;  /* 0x0000000504027c12 */ /* 0x000fe4000f8efcff */
[----:B------:R-:W1:Y:S02]  /*16d70*/  SYNCS.PHASECHK.TRANS64.TRYWAIT P1, [UR4], R0 ;  /* 0x00000000ff0075a7 */ /* 0x000e640008021104 */
[----:B-1----:R-:W-:Y:S07]  /*16d80*/  @!P1 BRA `(.L_x_278) ;  /* 0x000000c400889947 */ /* 0x002fee0003800000 */
.L_x_451:
        /* <DEDUP_REMOVED lines=17> */
.L_x_279:
[----:B------:R-:W-:Y:S05]  /*16ea0*/  WARPSYNC.ALL ;  /* 0x0000000000007948 */ /* 0x000fea0003800000 */
[----:B------:R-:W-:-:S13]  /*16eb0*/  R2UR UR4, R2 ;  /* 0x00000000020472ca */ /* 0x000fda00000e0000 */
[----:B------:R2:W-:Y:S02]  /*16ec0*/  STTM.x2 tmem[UR4], R16 ;  /* 0x00000010000079ed */ /* 0x0005e400080c0004 */
.L_x_276:
[----:B------:R-:W-:Y:S01]  /*16ed0*/  UIADD3 UR5, UPT, UPT, UR41, 0x1, URZ ;  /* 0x0000000129057890 */ /* 0x000fe2000fffe0ff */
[----:B------:R-:W-:Y:S01]  /*16ee0*/  MOV R156, R17 ;  /* 0x00000011009c7202 */ /* 0x000fe20000000f00 */
[----:B------:R-:W-:Y:S02]  /*16ef0*/  UIADD3 UR4, UPT, UPT, -UR47, UR50, URZ ;  /* 0x000000322f047290 */ /* 0x000fe4000fffe1ff */
[----:B------:R-:W-:Y:S02]  /*16f00*/  UISETP.GT.U32.AND UP0, UPT, UR5, 0x1, UPT ;  /* 0x000000010500788c */ /* 0x000fe4000bf04070 */
[----:B------:R-:W-:Y:S02]  /*16f10*/  USHF.L.U32 UR4, UR4, 0x7, URZ ;  /* 0x0000000704047899 */ /* 0x000fe400080006ff */
[----:B------:R-:W-:-:S04]  /*16f20*/  UIADD3 UR6, UPT, UPT, UR41, -0x1, URZ ;  /* 0xffffffff29067890 */ /* 0x000fc8000fffe0ff */
[----:B------:R-:W-:-:S03]  /*16f30*/  MOV R2, UR4 ;  /* 0x0000000400027c02 */ /* 0x000fc60008000f00 */
[----:B------:R-:W-:Y:S01]  /*16f40*/  UMOV UR41, UR6 ;  /* 0x0000000600297c82 */ /* 0x000fe20008000000 */
[----:B------:R-:W-:Y:S05]  /*16f50*/  BRA.U UP0, `(.L_x_280) ;  /* 0xffffffb900847547 */ /* 0x000fea000b83ffff */
.L_x_259:
[----:B------:R-:W-:-:S09]  /*16f60*/  UISETP.GE.AND UP0, UPT, UR50, 0x1, UPT ;  /* 0x000000013200788c */ /* 0x000fd2000bf06270 */
[----:B------:R-:W-:Y:S05]  /*16f70*/  BRA.U !UP0, `(.L_x_281) ;  /* 0x0000006d08ac7547 */ /* 0x000fea000b800000 */
[----:B------:R-:W3:Y:S01]  /*16f80*/  S2UR UR50, SR_CgaCtaId ;  /* 0x00000000003279c3 */ /* 0x000ee20000008800 */
[----:B------:R-:W-:Y:S01]  /*16f90*/  UMOV UR4, 0x400 ;  /* 0x0000040000047882 */ /* 0x000fe20000000000 */
[----:B------:R-:W4:Y:S01]  /*16fa0*/  LDCU UR37, c[0x0][0x704] ;  /* 0x0000e080ff2577ac */ /* 0x000f220008000800 */
[----:B------:R-:W1:Y:S01]  /*16fb0*/  LDCU UR36, c[0x0][0x384] ;  /* 0x00007080ff2477ac */ /* 0x000e620008000800 */
[----:B------:R-:W-:Y:S02]  /*16fc0*/  ULOP3.LUT UR54, UR49, 0x8, URZ, 0x3c, !UPT ;  /* 0x0000000831367892 */ /* 0x000fe4000f8e3cff */
[----:B-1-34-:R-:W-:-:S12]  /*16fd0*/  ULEA UR50, UR50, UR4, 0x18 ;  /* 0x0000000432327291 */ /* 0x01afd8000f8ec0ff */
.L_x_302:
[----:B--2---:R-:W1:Y:S01]  /*16fe0*/  S2R R18, SR_TID.X ;  /* 0x0000000000127919 */ /* 0x004e620000002100 */
[----:B------:R-:W-:Y:S01]  /*16ff0*/  UISETP.NE.AND UP0, UPT, UR39, URZ, UPT ;  /* 0x000000ff2700728c */ /* 0x000fe2000bf05270 */
[----:B------:R-:W-:-:S03]  /*17000*/  UMOV UR4, 0x20 ;  /* 0x0000002000047882 */ /* 0x000fc60000000000 */
[----:B------:R-:W-:Y:S02]  /*17010*/  USEL UR4, UR4, 0xa0, UP0 ;  /* 0x000000a004047887 */ /* 0x000fe40008000000 */
[----:B------:R-:W-:Y:S01]  /*17020*/  USEL UR5, UR43, UR42, UP0 ;  /* 0x0000002a2b057287 */ /* 0x000fe20008000000 */
[----:B-1----:R-:W-:-:S05]  /*17030*/  IMAD.U32 R160, R18, 0x10000, RZ ;  /* 0x0001000012a07824 */ /* 0x002fca00078e00ff */
[----:B------:R-:W-:-:S05]  /*17040*/  LOP3.LUT R160, R160, 0x600000, RZ, 0xc0, !PT ;  /* 0x00600000a0a07812 */ /* 0x000fca00078ec0ff */
[----:B------:R-:W-:Y:S01]  /*17050*/  VIADD R0, R160, UR4 ;  /* 0x00000004a0007c36 */ /* 0x000fe20008000000 */
[----:B------:R-:W-:-:S04]  /*17060*/  USEL UR4, UR51, UR52, UP0 ;  /* 0x0000003433047287 */ /* 0x000fc80008000000 */
[----:B------:R-:W-:Y:S01]  /*17070*/  UISETP.GT.U32.AND UP0, UPT, UR4, 0x1, UPT ;  /* 0x000000010400788c */ /* 0x000fe2000bf04070 */
[----:B------:R-:W1:Y:S02]  /*17080*/  SHFL.IDX PT, R0, R0, RZ, 0x1f ;  /* 0x00001fff00007589 */ /* 0x000e6400000e0000 */
[----:B-1----:R-:W-:-:S06]  /*17090*/  R2UR UR38, R0 ;  /* 0x00000000002672ca */ /* 0x002fcc00000e0000 */
[----:B------:R-:W-:Y:S09]  /*170a0*/  BRA.U UP0, `(.L_x_282) ;  /* 0x0000000100047547 */ /* 0x000ff2000b800000 */
[----:B------:R-:W-:Y:S05]  /*170b0*/  BPT.TRAP 0x1 ;  /* 0x000000040000795c */ /* 0x000fea0000300000 */
.L_x_282:
        /* <DEDUP_REMOVED lines=8> */
[----:B------:R-:W-:-:S04]  /*17140*/  LOP3.LUT R161, R0, 0x3, RZ, 0xc0, !PT ;  /* 0x0000000300a17812 */ /* 0x000fc800078ec0ff */
[----:B------:R-:W-:Y:S01]  /*17150*/  ISETP.NE.AND P0, PT, R161, R174, PT ;  /* 0x000000aea100720c */ /* 0x000fe20003f05270 */
[----:B-1----:R-:W-:-:S04]  /*17160*/  ULEA UR40, UR40, UR4, 0x18 ;  /* 0x0000000428287291 */ /* 0x002fc8000f8ec0ff */
[----:B------:R-:W-:Y:S02]  /*17170*/  UIADD3 UR4, UPT, UPT, UR40, 0x28060, URZ ;  /* 0x0002806028047890 */ /* 0x000fe4000fffe0ff */
[----:B------:R-:W-:-:S09]  /*17180*/  @UP0 UIADD3 UR4, UPT, UPT, UR40, 0x28050, URZ ;  /* 0x0002805028040890 */ /* 0x000fd2000fffe0ff */
[----:B------:R-:W1:Y:S02]  /*17190*/  SYNCS.PHASECHK.TRANS64.TRYWAIT P1, [UR4], R3 ;  /* 0x00000003ff0075a7 */ /* 0x000e640008021104 */
[----:B-1----:R-:W-:Y:S05]  /*171a0*/  @!P1 BRA `(.L_x_283) ;  /* 0x000000c000989947 */ /* 0x002fea0003800000 */
.L_x_453:
[----:B------:R-:W-:Y:S01]  /*171b0*/  LOP3.LUT R160, R160, UR41, RZ, 0xfc, !PT ;  /* 0x00000029a0a07c12 */ /* 0x000fe2000f8efcff */
        /* <DEDUP_REMOVED lines=17> */
.L_x_284:
        /* <DEDUP_REMOVED lines=23> */
.L_x_285:
        /* <DEDUP_REMOVED lines=23> */
.L_x_286:
        /* <DEDUP_REMOVED lines=23> */
.L_x_287:
[----:B------:R-:W1:Y:S01]  /*17720*/  S2R R3, SR_CTAID.X ;  /* 0x0000000000037919 */ /* 0x000e620000002500 */
[----:B------:R-:W-:Y:S05]  /*17730*/  WARPSYNC.ALL ;  /* 0x0000000000007948 */ /* 0x000fea0003800000 */
[----:B------:R-:W-:Y:S01]  /*17740*/  R2UR UR4, R160 ;  /* 0x00000000a00472ca */ /* 0x000fe200000e0000 */
[----:B------:R-:W-:Y:S01]  /*17750*/  VIADD R0, R2, 0x1 ;  /* 0x0000000102007836 */ /* 0x000fe20000000000 */
[----:B------:R-:W-:Y:S01]  /*17760*/  LOP3.LUT R18, R18, 0x7f, RZ, 0xc0, !PT ;  /* 0x0000007f12127812 */ /* 0x000fe200078ec0ff */
[C---:B------:R-:W-:Y:S02]  /*17770*/  VIADD R4, R2.reuse, 0x7f ;  /* 0x0000007f02047836 */ /* 0x040fe40000000000 */
[----:B------:R-:W-:Y:S01]  /*17780*/  VIADD R13, R2, 0x55 ;  /* 0x00000055020d7836 */ /* 0x000fe20000000000 */
[----:B------:R-:W-:Y:S01]  /*17790*/  ISETP.GE.AND P3, PT, R0, UR36, PT ;  /* 0x0000002400007c0c */ /* 0x000fe2000bf66270 */
[----:B------:R-:W-:Y:S01]  /*177a0*/  VIADD R0, R2, 0x2 ;  /* 0x0000000202007836 */ /* 0x000fe20000000000 */
[----:B------:R-:W-:Y:S01]  /*177b0*/  ISETP.GE.AND P1, PT, R4, UR36, PT ;  /* 0x0000002404007c0c */ /* 0x000fe2000bf26270 */
[C---:B------:R-:W-:Y:S01]  /*177c0*/  VIADD R11, R2.reuse, 0x56 ;  /* 0x00000056020b7836 */ /* 0x040fe20000000000 */
[----:B------:R-:W-:Y:S01]  /*177d0*/  FSEL R89, R89, -INF , !P3 ;  /* 0xff80000059597808 */ /* 0x000fe20005800000 */
[----:B------:R-:W-:Y:S01]  /*177e0*/  VIADD R7, R2, 0x59 ;  /* 0x0000005902077836 */ /* 0x000fe20000000000 */
[----:B------:R-:W-:Y:S01]  /*177f0*/  ISETP.GE.AND P0, PT, R0, UR36, PT ;  /* 0x0000002400007c0c */ /* 0x000fe2000bf06270 */
[----:B------:R-:W3:Y:S01]  /*17800*/  LDTM.x32 R120, tmem[UR4+0x60] ;  /* 0x00006004007879ee */ /* 0x000ee200082c0000 */
[----:B------:R-:W-:-:S02]  /*17810*/  VIADD R5, R2, 0x5a ;  /* 0x0000005a02057836 */ /* 0x000fc40000000000 */
[----:B------:R-:W-:Y:S01]  /*17820*/  FSEL R90, R90, -INF , !P0 ;  /* 0xff8000005a5a7808 */ /* 0x000fe20004000000 */
[C---:B------:R-:W-:Y:S02]  /*17830*/  VIADD R186, R2.reuse, 0x5d ;  /* 0x0000005d02ba7836 */ /* 0x040fe40000000000 */
[C---:B------:R-:W-:Y:S02]  /*17840*/  VIADD R184, R2.reuse, 0x5e ;  /* 0x0000005e02b87836 */ /* 0x040fe40000000000 */
[C---:B------:R-:W-:Y:S02]  /*17850*/  VIADD R169, R2.reuse, 0x54 ;  /* 0x0000005402a97836 */ /* 0x040fe40000000000 */
[C---:B------:R-:W-:Y:S02]  /*17860*/  VIADD R180, R2.reuse, 0x61 ;  /* 0x0000006102b47836 */ /* 0x040fe40000000000 */
[----:B------:R-:W-:Y:S02]  /*17870*/  VIADD R178, R2, 0x62 ;  /* 0x0000006202b27836 */ /* 0x000fe40000000000 */
[----:B-1----:R-:W-:-:S02]  /*17880*/  IMAD R3, R3, 0x100, R18 ;  /* 0x0000010003037824 */ /* 0x002fc400078e0212 */
[C---:B------:R-:W-:Y:S02]  /*17890*/  VIADD R9, R2.reuse, 0x58 ;  /* 0x0000005802097836 */ /* 0x040fe40000000000 */
[----:B------:R-:W-:Y:S02]  /*178a0*/  VIADD R3, R3, UR41 ;  /* 0x0000002903037c36 */ /* 0x000fe40008000000 */
[C---:B------:R-:W-:Y:S02]  /*178b0*/  VIADD R172, R2.reuse, 0x65 ;  /* 0x0000006502ac7836 */ /* 0x040fe40000000000 */
[C---:B------:R-:W-:Y:S01]  /*178c0*/  VIADD R170, R2.reuse, 0x66 ;  /* 0x0000006602aa7836 */ /* 0x040fe20000000000 */
[C---:B------:R-:W-:Y:S01]  /*178d0*/  ISETP.GE.U32.AND P5, PT, R3.reuse, R4, PT ;  /* 0x000000040300720c */ /* 0x040fe20003fa6070 */
[C---:B------:R-:W-:Y:S01]  /*178e0*/  VIADD R4, R2.reuse, 0x4 ;  /* 0x0000000402047836 */ /* 0x040fe20000000000 */
[----:B------:R-:W-:Y:S01]  /*178f0*/  ISETP.GE.U32.AND P4, PT, R3, R0, PT ;  /* 0x000000000300720c */ /* 0x000fe20003f86070 */
[C---:B------:R-:W-:Y:S01]  /*17900*/  VIADD R0, R2.reuse, 0x5 ;  /* 0x0000000502007836 */ /* 0x040fe20000000000 */
[----:B---3--:R-:W-:Y:S01]  /*17910*/  FSEL R19, R151, -INF , !P1 ;  /* 0xff80000097137808 */ /* 0x008fe20004800000 */
[----:B------:R-:W-:Y:S01]  /*17920*/  VIADD R188, R2, 0x5c ;  /* 0x0000005c02bc7836 */ /* 0x000fe20000000000 */
[----:B------:R-:W-:Y:S01]  /*17930*/  ISETP.GE.AND P2, PT, R4, UR36, PT ;  /* 0x0000002404007c0c */ /* 0x000fe2000bf46270 */
[C---:B------:R-:W-:Y:S01]  /*17940*/  VIADD R166, R2.reuse, 0x69 ;  /* 0x0000006902a67836 */ /* 0x040fe20000000000 */
[----:B------:R-:W-:Y:S01]  /*17950*/  ISETP.GE.U32.AND P6, PT, R3, R4, PT ;  /* 0x000000040300720c */ /* 0x000fe20003fc6070 */
[C---:B------:R-:W-:Y:S01]  /*17960*/  VIADD R4, R2.reuse, 0x6 ;  /* 0x0000000602047836 */ /* 0x040fe20000000000 */
[----:B------:R-:W-:Y:S01]  /*17970*/  FSEL R19, R19, -INF , P5 ;  /* 0xff80000013137808 */ /* 0x000fe20002800000 */
[----:B------:R-:W-:Y:S01]  /*17980*/  VIADD R164, R2, 0x6a ;  /* 0x0000006a02a47836 */ /* 0x000fe20000000000 */
[----:B------:R-:W-:Y:S01]  /*17990*/  ISETP.GE.AND P1, PT, R0, UR36, PT ;  /* 0x0000002400007c0c */ /* 0x000fe2000bf26270 */
[C---:B------:R-:W-:Y:S01]  /*179a0*/  VIADD R182, R2.reuse, 0x60 ;  /* 0x0000006002b67836 */ /* 0x040fe20000000000 */
[C---:B------:R-:W-:Y:S01]  /*179b0*/  ISETP.GE.U32.AND P5, PT, R3.reuse, R0, PT ;  /* 0x000000000300720c */ /* 0x040fe20003fa6070 */
[----:B------:R-:W-:Y:S01]  /*179c0*/  VIADD R0, R2, 0x8 ;  /* 0x0000000802007836 */ /* 0x000fe20000000000 */
[----:B------:R-:W-:Y:S01]  /*179d0*/  FSEL R22, R92, -INF , !P2 ;  /* 0xff8000005c167808 */ /* 0x000fe20005000000 */
[----:B------:R-:W-:Y:S01]  /*179e0*/  VIADD R158, R2, 0x6d ;  /* 0x0000006d029e7836 */ /* 0x000fe20000000000 */
[----:B------:R-:W-:Y:S01]  /*179f0*/  FSEL R90, R90, -INF , P4 ;  /* 0xff8000005a5a7808 */ /* 0x000fe20002000000 */
[----:B------:R-:W-:Y:S01]  /*17a00*/  VIADD R156, R2, 0x6e ;  /* 0x0000006e029c7836 */ /* 0x000fe20000000000 */
[----:B------:R-:W-:Y:S01]  /*17a10*/  ISETP.GE.AND P0, PT, R4, UR36, PT ;  /* 0x0000002404007c0c */ /* 0x000fe2000bf06270 */
[C---:B------:R-:W-:Y:S01]  /*17a20*/  VIADD R176, R2.reuse, 0x64 ;  /* 0x0000006402b07836 */ /* 0x040fe20000000000 */
[----:B------:R-:W-:Y:S01]  /*17a30*/  ISETP.GE.U32.AND P4, PT, R3, R4, PT ;  /* 0x000000040300720c */ /* 0x000fe20003f86070 */
[C---:B------:R-:W-:Y:S01]  /*17a40*/  VIADD R4, R2.reuse, 0x9 ;  /* 0x0000000902047836 */ /* 0x040fe20000000000 */
[----:B------:R-:W-:Y:S01]  /*17a50*/  FSEL R23, R93, -INF , !P1 ;  /* 0xff8000005d177808 */ /* 0x000fe20004800000 */
[----:B------:R-:W-:Y:S01]  /*17a60*/  VIADD R152, R2, 0x71 ;  /* 0x0000007102987836 */ /* 0x000fe20000000000 */
[----:B------:R-:W-:Y:S01]  /*17a70*/  FSEL R22, R22, -INF , P6 ;  /* 0xff80000016167808 */ /* 0x000fe20003000000 */
[----:B------:R-:W-:Y:S01]  /*17a80*/  VIADD R168, R2, 0x68 ;  /* 0x0000006802a87836 */ /* 0x000fe20000000000 */
[----:B------:R-:W-:Y:S01]  /*17a90*/  ISETP.GE.AND P2, PT, R0, UR36, PT ;  /* 0x0000002400007c0c */ /* 0x000fe2000bf46270 */
[C---:B------:R-:W-:Y:S01]  /*17aa0*/  VIADD R18, R2.reuse, 0x75 ;  /* 0x0000007502127836 */ /* 0x040fe20000000000 */
[----:B------:R-:W-:Y:S01]  /*17ab0*/  ISETP.GE.U32.AND P6, PT, R3, R0, PT ;  /* 0x000000000300720c */ /* 0x000fe20003fc6070 */
[----:B------:R-:W-:Y:S01]  /*17ac0*/  VIADD R0, R2, 0xa ;  /* 0x0000000a02007836 */ /* 0x000fe20000000000 */
[----:B------:R-:W-:Y:S01]  /*17ad0*/  FSEL R94, R94, -INF , !P0 ;  /* 0xff8000005e5e7808 */ /* 0x000fe20004000000 */
        /* <DEDUP_REMOVED lines=41> */
[----:B------:R-:W-:-:S02]  /*17d70*/  FSEL R96, R96, -INF , P6 ;  /* 0xff80000060607808 */ /* 0x000fc40003000000 */
[----:B------:R-:W-:Y:S02]  /*17d80*/  ISETP.GE.AND P2, PT, R0, UR36, PT ;  /* 0x0000002400007c0c */ /* 0x000fe4000bf46270 */
[----:B------:R-:W-:Y:S01]  /*17d90*/  ISETP.GE.U32.AND P6, PT, R3, R0, PT ;  /* 0x000000000300720c */ /* 0x000fe20003fc6070 */
[----:B------:R-:W-:Y:S01]  /*17da0*/  VIADD R0, R2, 0x12 ;  /* 0x0000001202007836 */ /* 0x000fe20000000000 */
[----:B------:R-:W-:Y:S02]  /*17db0*/  FSEL R102, R102, -INF , !P0 ;  /* 0xff80000066667808 */ /* 0x000fe40004000000 */
[----:B------:R-:W-:Y:S02]  /*17dc0*/  FSEL R97, R97, -INF , P5 ;  /* 0xff80000061617808 */ /* 0x000fe40002800000 */
[----:B------:R-:W-:Y:S02]  /*17dd0*/  ISETP.GE.AND P1, PT, R4, UR36, PT ;  /* 0x0000002404007c0c */ /* 0x000fe4000bf26270 */
[----:B------:R-:W-:Y:S01]  /*17de0*/  ISETP.GE.U32.AND P5, PT, R3, R4, PT ;  /* 0x000000040300720c */ /* 0x000fe20003fa6070 */
[----:B------:R-:W-:Y:S01]  /*17df0*/  VIADD R4, R2, 0x14 ;  /* 0x0000001402047836 */ /* 0x000fe20000000000 */
[----:B------:R-:W-:-:S02]  /*17e00*/  FSEL R100, R104, -INF , !P2 ;  /* 0xff80000068647808 */ /* 0x000fc40005000000 */
[----:B------:R-:W-:Y:S02]  /*17e10*/  FSEL R102, R102, -INF , P4 ;  /* 0xff80000066667808 */ /* 0x000fe40002000000 */
[----:B------:R-:W-:Y:S02]  /*17e20*/  ISETP.GE.AND P0, PT, R0, UR36, PT ;  /* 0x0000002400007c0c */ /* 0x000fe4000bf06270 */
[----:B------:R-:W-:Y:S01]  /*17e30*/  ISETP.GE.U32.AND P4, PT, R3, R0, PT ;  /* 0x000000000300720c */ /* 0x000fe20003f86070 */
[----:B------:R-:W-:Y:S01]  /*17e40*/  VIADD R0, R2, 0x15 ;  /* 0x0000001502007836 */ /* 0x000fe20000000000 */
[----:B------:R-:W-:Y:S02]  /*17e50*/  FSEL R101, R105, -INF , !P1 ;  /* 0xff80000069657808 */ /* 0x000fe40004800000 */
[----:B------:R-:W-:Y:S02]  /*17e60*/  FSEL R100, R100, -INF , P6 ;  /* 0xff80000064647808 */ /* 0x000fe40003000000 */
[----:B------:R-:W-:-:S02]  /*17e70*/  ISETP.GE.AND P2, PT, R4, UR36, PT ;  /* 0x0000002404007c0c */ /* 0x000fc4000bf46270 */
        /* <DEDUP_REMOVED lines=47> */
[----:B------:R-:W-:Y:S01]  /*18170*/  FSEL R116, R118, -INF , !P0 ;  /* 0xff80000076747808 */ /* 0x000fe20004000000 */
[----:B------:R-:W-:Y:S01]  /*18180*/  VIADD R118, R2, 0x72 ;  /* 0x0000007202767836 */ /* 0x000fe20000000000 */
        /* <DEDUP_REMOVED lines=154> */
[----:B------:R-:W-:-:S02]  /*18b30*/  FSEL R30, R30, -INF , P4 ;  /* 0xff8000001e1e7808 */ /* 0x000fc40002000000 */
[----:B------:R-:W-:Y:S02]  /*18b40*/  FSEL R32, R32, -INF , !P2 ;  /* 0xff80000020207808 */ /* 0x000fe40005000000 */
[----:B------:R-:W-:Y:S02]  /*18b50*/  ISETP.GE.AND P0, PT, R0, UR36, PT ;  /* 0x0000002400007c0c */ /* 0x000fe4000bf06270 */
[----:B------:R-:W-:Y:S01]  /*18b60*/  ISETP.GE.U32.AND P4, PT, R3, R0, PT ;  /* 0x000000000300720c */ /* 0x000fe20003f86070 */
[----:B------:R-:W-:Y:S01]  /*18b70*/  VIADD R0, R2, 0x4d ;  /* 0x0000004d02007836 */ /* 0x000fe20000000000 */
[----:B------:R-:W-:Y:S02]  /*18b80*/  FSEL R33, R33, -INF , !P1 ;  /* 0xff80000021217808 */ /* 0x000fe40004800000 */
[----:B------:R-:W-:Y:S02]  /*18b90*/  ISETP.GE.AND P2, PT, R4, UR36, PT ;  /* 0x0000002404007c0c */ /* 0x000fe4000bf46270 */
[----:B------:R-:W-:-:S02]  /*18ba0*/  FSEL R32, R32, -INF , P6 ;  /* 0xff80000020207808 */ /* 0x000fc40003000000 */
[----:B------:R-:W-:Y:S01]  /*18bb0*/  ISETP.GE.U32.AND P6, PT, R3, R4, PT ;  /* 0x000000040300720c */ /* 0x000fe20003fc6070 */
[----:B------:R-:W-:Y:S01]  /*18bc0*/  VIADD R4, R2, 0x4e ;  /* 0x0000004e02047836 */ /* 0x000fe20000000000 */
[----:B------:R-:W-:Y:S02]  /*18bd0*/  FSEL R33, R33, -INF , P5 ;  /* 0xff80000021217808 */ /* 0x000fe40002800000 */
[----:B------:R-:W-:Y:S02]  /*18be0*/  FSEL R34, R34, -INF , !P0 ;  /* 0xff80000022227808 */ /* 0x000fe40004000000 */
[----:B------:R-:W-:Y:S02]  /*18bf0*/  ISETP.GE.AND P1, PT, R0, UR36, PT ;  /* 0x0000002400007c0c */ /* 0x000fe4000bf26270 */
[----:B------:R-:W-:Y:S01]  /*18c00*/  ISETP.GE.U32.AND P5, PT, R3, R0, PT ;  /* 0x000000000300720c */ /* 0x000fe20003fa6070 */
[----:B------:R-:W-:Y:S01]  /*18c10*/  VIADD R0, R2, 0x50 ;  /* 0x0000005002007836 */ /* 0x000fe20000000000 */
[----:B------:R-:W-:-:S02]  /*18c20*/  FSEL R36, R36, -INF , !P2 ;  /* 0xff80000024247808 */ /* 0x000fc40005000000 */
[----:B------:R-:W-:Y:S02]  /*18c30*/  FSEL R34, R34, -INF , P4 ;  /* 0xff80000022227808 */ /* 0x000fe40002000000 */
[----:B------:R-:W-:Y:S02]  /*18c40*/  ISETP.GE.AND P0, PT, R4, UR36, PT ;  /* 0x0000002404007c0c */ /* 0x000fe4000bf06270 */
[C---:B------:R-:W-:Y:S01]  /*18c50*/  ISETP.GE.U32.AND P4, PT, R3.reuse, R4, PT ;  /* 0x000000040300720c */ /* 0x040fe20003f86070 */
[----:B------:R-:W-:Y:S01]  /*18c60*/  VIADD R4, R2, 0x51 ;  /* 0x0000005102047836 */ /* 0x000fe20000000000 */
[----:B------:R-:W-:Y:S02]  /*18c70*/  FSEL R36, R36, -INF , P6 ;  /* 0xff80000024247808 */ /* 0x000fe40003000000 */
[----:B------:R-:W-:Y:S02]  /*18c80*/  ISETP.GE.AND P2, PT, R0, UR36, PT ;  /* 0x0000002400007c0c */ /* 0x000fe4000bf46270 */
[----:B------:R-:W-:Y:S01]  /*18c90*/  ISETP.GE.U32.AND P6, PT, R3, R0, PT ;  /* 0x000000000300720c */ /* 0x000fe20003fc6070 */
[----:B------:R-:W-:Y:S01]  /*18ca0*/  VIADD R0, R2, 0x52 ;  /* 0x0000005202007836 */ /* 0x000fe20000000000 */
[----:B------:R-:W-:-:S02]  /*18cb0*/  FSEL R37, R37, -INF , !P1 ;  /* 0xff80000025257808 */ /* 0x000fc40004800000 */
[----:B------:R-:W-:Y:S02]  /*18cc0*/  ISETP.GE.AND P1, PT, R4, UR36, PT ;  /* 0x0000002404007c0c */ /* 0x000fe4000bf26270 */
[----:B------:R-:W-:Y:S02]  /*18cd0*/  FSEL R38, R38, -INF , !P0 ;  /* 0xff80000026267808 */ /* 0x000fe40004000000 */
[----:B------:R-:W-:Y:S02]  /*18ce0*/  ISETP.GE.AND P0, PT, R0, UR36, PT ;  /* 0x0000002400007c0c */ /* 0x000fe4000bf06270 */
[----:B------:R-:W-:Y:S02]  /*18cf0*/  FSEL R165, R41, -INF , !P1 ;  /* 0xff80000029a57808 */ /* 0x000fe40004800000 */
[----:B------:R-:W-:Y:S02]  /*18d00*/  ISETP.GE.AND P1, PT, R13, UR36, PT ;  /* 0x000000240d007c0c */ /* 0x000fe4000bf26270 */
        /* <DEDUP_REMOVED lines=11> */
[----:B------:R-:W-:Y:S02]  /*18dc0*/  FSEL R153, R53, -INF , !P1 ;  /* 0xff80000035997808 */ /* 0x000fe40004800000 */
[----:B------:R-:W-:-:S02]  /*18dd0*/  ISETP.GE.AND P2, PT, R169, UR36, PT ;  /* 0x00000024a9007c0c */ /* 0x000fc4000bf46270 */
[----:B------:R-:W-:Y:S02]  /*18de0*/  ISETP.GE.AND P1, PT, R180, UR36, PT ;  /* 0x00000024b4007c0c */ /* 0x000fe4000bf26270 */
[----:B------:R-:W-:Y:S02]  /*18df0*/  FSEL R151, R54, -INF , !P0 ;  /* 0xff80000036977808 */ /* 0x000fe40004000000 */
[----:B------:R-:W-:Y:S02]  /*18e00*/  ISETP.GE.AND P0, PT, R178, UR36, PT ;  /* 0x00000024b2007c0c */ /* 0x000fe4000bf06270 */
[----:B------:R-:W-:Y:S02]  /*18e10*/  FSEL R44, R44, -INF , !P2 ;  /* 0xff8000002c2c7808 */ /* 0x000fe40005000000 */
[----:B------:R-:W-:Y:S02]  /*18e20*/  FSEL R53, R121, -INF , !P1 ;  /* 0xff80000079357808 */ /* 0x000fe40004800000 */
[----:B------:R-:W-:-:S02]  /*18e30*/  ISETP.GE.AND P2, PT, R9, UR36, PT ;  /* 0x0000002409007c0c */ /* 0x000fc4000bf46270 */
[----:B------:R-:W-:Y:S02]  /*18e40*/  ISETP.GE.AND P1, PT, R172, UR36, PT ;  /* 0x00000024ac007c0c */ /* 0x000fe4000bf26270 */
[----:B------:R-:W-:Y:S01]  /*18e50*/  FSEL R121, R122, -INF , !P0 ;  /* 0xff8000007a797808 */ /* 0x000fe20004000000 */
[----:B------:R-:W-:Y:S01]  /*18e60*/  VIADD R122, R2, 0x17 ;  /* 0x00000017027a7836 */ /* 0x000fe20000000000 */
        /* <DEDUP_REMOVED lines=13> */
[----:B------:R-:W-:Y:S01]  /*18f40*/  FSEL R52, R120, -INF , !P2 ;  /* 0xff80000078347808 */ /* 0x000fe20005000000 */
[----:B------:R-:W-:Y:S01]  /*18f50*/  VIADD R120, R2, 0x13 ;  /* 0x0000001302787836 */ /* 0x000fe20000000000 */
        /* <DEDUP_REMOVED lines=12> */
[----:B------:R-:W-:Y:S02]  /*19020*/  FSEL R37, R37, -INF , P5 ;  /* 0xff80000025257808 */ /* 0x000fe40002800000 */
[----:B------:R-:W-:Y:S01]  /*19030*/  ISETP.GE.U32.AND P5, PT, R3, R4, PT ;  /* 0x000000040300720c */ /* 0x000fe20003fa6070 */
[----:B------:R-:W-:Y:S01]  /*19040*/  VIADD R4, R2, 0x7d ;  /* 0x0000007d02047836 */ /* 0x000fe20000000000 */
[----:B------:R-:W-:-:S02]  /*19050*/  FSEL R128, R128, -INF , !P2 ;  /* 0xff80000080807808 */ /* 0x000fc40005000000 */
[----:B------:R-:W-:Y:S02]  /*19060*/  FSEL R141, R141, -INF , !P1 ;  /* 0xff8000008d8d7808 */ /* 0x000fe40004800000 */
[----:B------:R-:W-:Y:S02]  /*19070*/  FSEL R38, R38, -INF , P4 ;  /* 0xff80000026267808 */ /* 0x000fe40002000000 */
[----:B------:R-:W-:Y:S02]  /*19080*/  ISETP.GE.AND P2, PT, R162, UR36, PT ;  /* 0x00000024a2007c0c */ /* 0x000fe4000bf46270 */
[----:B------:R-:W-:Y:S02]  /*19090*/  ISETP.GE.AND P1, PT, R10, UR36, PT ;  /* 0x000000240a007c0c */ /* 0x000fe4000bf26270 */
[----:B------:R-:W-:Y:S01]  /*190a0*/  ISETP.GE.U32.AND P4, PT, R3, R0, PT ;  /* 0x000000000300720c */ /* 0x000fe20003f86070 */
[----:B------:R-:W-:Y:S01]  /*190b0*/  VIADD R0, R2, 0x7e ;  /* 0x0000007e02007836 */ /* 0x000fe20000000000 */
[----:B------:R-:W-:-:S02]  /*190c0*/  FSEL R142, R142, -INF , !P0 ;  /* 0xff8000008e8e7808 */ /* 0x000fc40004000000 */
[----:B------:R-:W-:Y:S02]  /*190d0*/  ISETP.GE.AND P0, PT, R8, UR36, PT ;  /* 0x0000002408007c0c */ /* 0x000fe4000bf06270 */
[----:B------:R-:W-:Y:S02]  /*190e0*/  FSEL R117, R132, -INF , !P2 ;  /* 0xff80000084757808 */ /* 0x000fe40005000000 */
[----:B------:R-:W-:Y:S02]  /*190f0*/  FSEL R145, R145, -INF , !P1 ;  /* 0xff80000091917808 */ /* 0x000fe40004800000 */
[----:B------:R-:W-:Y:S02]  /*19100*/  ISETP.GE.AND P2, PT, R154, UR36, PT ;  /* 0x000000249a007c0c */ /* 0x000fe4000bf46270 */
[----:B------:R-:W-:Y:S02]  /*19110*/  ISETP.GE.AND P1, PT, R4, UR36, PT ;  /* 0x0000002404007c0c */ /* 0x000fe4000bf26270 */
[----:B------:R-:W-:-:S02]  /*19120*/  FSEL R146, R146, -INF , !P0 ;  /* 0xff80000092927808 */ /* 0x000fc40004000000 */
[----:B------:R-:W-:Y:S02]  /*19130*/  ISETP.GE.AND P0, PT, R0, UR36, PT ;  /* 0x0000002400007c0c */ /* 0x000fe4000bf06270 */
[----:B------:R-:W-:Y:S02]  /*19140*/  FSEL R136, R136, -INF , !P2 ;  /* 0xff80000088887808 */ /* 0x000fe40005000000 */
[----:B------:R-:W-:Y:S02]  /*19150*/  FSEL R149, R149, -INF , !P1 ;  /* 0xff80000095957808 */ /* 0x000fe40004800000 */
[----:B------:R-:W-:Y:S02]  /*19160*/  ISETP.GE.AND P2, PT, R20, UR36, PT ;  /* 0x0000002414007c0c */ /* 0x000fe4000bf46270 */
[----:B------:R-:W-:Y:S02]  /*19170*/  ISETP.GE.U32.AND P1, PT, R3, R13, PT ;  /* 0x0000000d0300720c */ /* 0x000fe40003f26070 */
        /* <DEDUP_REMOVED lines=10> */
[----:B------:R-:W-:Y:S02]  /*19220*/  ISETP.GE.AND P0, PT, R173, UR36, PT ;  /* 0x00000024ad007c0c */ /* 0x000fe4000bf06270 */
[----:B------:R-:W-:Y:S02]  /*19230*/  FSEL R54, R148, -INF , !P2 ;  /* 0xff80000094367808 */ /* 0x000fe40005000000 */
[----:B------:R-:W-:-:S02]  /*19240*/  ISETP.GE.U32.AND P2, PT, R3, R169, PT ;  /* 0x000000a90300720c */ /* 0x000fc40003f46070 */
[----:B------:R-:W-:Y:S01]  /*19250*/  FSEL R169, R95, -INF , !P3 ;  /* 0xff8000005fa97808 */ /* 0x000fe20005800000 */
[----:B------:R-:W-:Y:S01]  /*19260*/  VIADD R95, R2, 0x1b ;  /* 0x0000001b025f7836 */ /* 0x000fe20000000000 */
[----:B------:R-:W-:Y:S02]  /*19270*/  FSEL R99, R99, -INF , !P0 ;  /* 0xff80000063637808 */ /* 0x000fe40004000000 */
[----:B------:R-:W-:Y:S02]  /*19280*/  ISETP.GE.AND P0, PT, R120, UR36, PT ;  /* 0x0000002478007c0c */ /* 0x000fe4000bf06270 */
[----:B------:R-:W-:Y:S02]  /*19290*/  ISETP.GE.AND P3, PT, R124, UR36, PT ;  /* 0x000000247c007c0c */ /* 0x000fe4000bf66270 */
[----:B------:R-:W-:Y:S02]  /*192a0*/  FSEL R107, R107, -INF , !P0 ;  /* 0xff8000006b6b7808 */ /* 0x000fe40004000000 */
[----:B------:R-:W-:-:S02]  /*192b0*/  ISETP.GE.AND P0, PT, R95, UR36, PT ;  /* 0x000000245f007c0c */ /* 0x000fc4000bf06270 */
[----:B------:R-:W-:Y:S01]  /*192c0*/  FSEL R49, R165, -INF , P5 ;  /* 0xff800000a5317808 */ /* 0x000fe20002800000 */
[C---:B------:R-:W-:Y:S01]  /*192d0*/  VIADD R165, R2.reuse, 0x4f ;  /* 0x0000004f02a57836 */ /* 0x040fe20000000000 */
[----:B------:R-:W-:Y:S02]  /*192e0*/  FSEL R115, R115, -INF , !P0 ;  /* 0xff80000073737808 */ /* 0x000fe40004000000 */
[----:B------:R-:W-:Y:S01]  /*192f0*/  ISETP.GE.U32.AND P0, PT, R3, R11, PT ;  /* 0x0000000b0300720c */ /* 0x000fe20003f06070 */
[C---:B------:R-:W-:Y:S01]  /*19300*/  VIADD R11, R2.reuse, 0x23 ;  /* 0x00000023020b7836 */ /* 0x040fe20000000000 */
[----:B------:R-:W-:Y:S02]  /*19310*/  FSEL R103, R103, -INF , !P3 ;  /* 0xff80000067677808 */ /* 0x000fe40005800000 */
[----:B------:R-:W-:Y:S01]  /*19320*/  ISETP.GE.U32.AND P5, PT, R3, R7, PT ;  /* 0x000000070300720c */ /* 0x000fe20003fa6070 */
[----:B------:R-:W-:Y:S01]  /*19330*/  VIADD R7, R2, 0x2b ;  /* 0x0000002b02077836 */ /* 0x000fe20000000000 */
[----:B------:R-:W-:-:S02]  /*19340*/  ISETP.GE.AND P3, PT, R122, UR36, PT ;  /* 0x000000247a007c0c */ /* 0x000fc4000bf66270 */
[----:B------:R-:W-:Y:S02]  /*19350*/  FSEL R41, R41, -INF , P5 ;  /* 0xff80000029297808 */ /* 0x000fe40002800000 */
[----:B------:R-:W-:Y:S02]  /*19360*/  FSEL R111, R111, -INF , !P3 ;  /* 0xff8000006f6f7808 */ /* 0x000fe40005800000 */
[----:B------:R-:W-:Y:S02]  /*19370*/  ISETP.GE.AND P5, PT, R11, UR36, PT ;  /* 0x000000240b007c0c */ /* 0x000fe4000bfa6270 */
        /* <DEDUP_REMOVED lines=8> */
[C---:B------:R-:W-:Y:S01]  /*19400*/  ISETP.GE.U32.AND P3, PT, R3.reuse, R9, PT ;  /* 0x000000090300720c */ /* 0x040fe20003f66070 */
[C---:B------:R-:W-:Y:S01]  /*19410*/  VIADD R9, R2.reuse, 0x27 ;  /* 0x0000002702097836 */ /* 0x040fe20000000000 */
[----:B------:R-:W-:Y:S01]  /*19420*/  ISETP.GE.U32.AND P2, PT, R3, R188, PT ;  /* 0x000000bc0300720c */ /* 0x000fe20003f46070 */
[----:B------:R-:W-:Y:S01]  /*19430*/  VIADD R188, R2, 0x2f ;  /* 0x0000002f02bc7836 */ /* 0x000fe20000000000 */
[----:B------:R-:W-:-:S02]  /*19440*/  FSEL R42, R42, -INF , P0 ;  /* 0xff8000002a2a7808 */ /* 0x000fc40000000000 */
[----:B------:R-:W-:Y:S01]  /*19450*/  ISETP.GE.U32.AND P0, PT, R3, R184, PT ;  /* 0x000000b80300720c */ /* 0x000fe20003f06070 */
[----:B------:R-:W-:Y:S01]  /*19460*/  VIADD R184, R2, 0x3b ;  /* 0x0000003b02b87836 */ /* 0x000fe20000000000 */
[----:B------:R-:W-:Y:S02]  /*19470*/  FSEL R67, R67, -INF , !P5 ;  /* 0xff80000043437808 */ /* 0x000fe40006800000 */
[----:B------:R-:W-:Y:S02]  /*19480*/  ISETP.GE.AND P5, PT, R186, UR36, PT ;  /* 0x00000024ba007c0c */ /* 0x000fe4000bfa6270 */
[----:B------:R-:W-:Y:S02]  /*19490*/  FSEL R132, R155, -INF , P2 ;  /* 0xff8000009b847808 */ /* 0x000fe40001000000 */
[----:B------:R-:W-:Y:S02]  /*194a0*/  FSEL R48, R167, -INF , P6 ;  /* 0xff800000a7307808 */ /* 0x000fe40003000000 */
[----:B------:R-:W-:Y:S01]  /*194b0*/  ISETP.GE.U32.AND P2, PT, R3, R176, PT ;  /* 0x000000b00300720c */ /* 0x000fe20003f46070 */
[----:B------:R-:W-:Y:S01]  /*194c0*/  VIADD R176, R2, 0x57 ;  /* 0x0000005702b07836 */ /* 0x000fe20000000000 */
[----:B------:R-:W-:-:S02]  /*194d0*/  ISETP.GE.AND P6, PT, R9, UR36, PT ;  /* 0x0000002409007c0c */ /* 0x000fc4000bfc6270 */
[----:B------:R-:W-:Y:S02]  /*194e0*/  FSEL R75, R75, -INF , !P5 ;  /* 0xff8000004b4b7808 */ /* 0x000fe40006800000 */
[----:B------:R-:W-:Y:S02]  /*194f0*/  FSEL R40, R40, -INF , P3 ;  /* 0xff80000028287808 */ /* 0x000fe40001800000 */
[----:B------:R-:W-:Y:S02]  /*19500*/  ISETP.GE.AND P5, PT, R184, UR36, PT ;  /* 0x00000024b8007c0c */ /* 0x000fe4000bfa6270 */
[----:B------:R-:W-:Y:S02]  /*19510*/  FSEL R50, R50, -INF , P2 ;  /* 0xff80000032327808 */ /* 0x000fe40001000000 */
[----:B------:R-:W-:Y:S01]  /*19520*/  ISETP.GE.U32.AND P3, PT, R3, R182, PT ;  /* 0x000000b60300720c */ /* 0x000fe20003f66070 */
[----:B------:R-:W-:Y:S01]  /*19530*/  VIADD R182, R2, 0x37 ;  /* 0x0000003702b67836 */ /* 0x000fe20000000000 */
[----:B------:R-:W-:-:S02]  /*19540*/  FSEL R63, R63, -INF , !P6 ;  /* 0xff8000003f3f7808 */ /* 0x000fc40007000000 */
[----:B------:R-:W-:Y:S02]  /*19550*/  ISETP.GE.AND P2, PT, R185, UR36, PT ;  /* 0x00000024b9007c0c */ /* 0x000fe4000bf46270 */
[----:B------:R-:W-:Y:S02]  /*19560*/  ISETP.GE.AND P6, PT, R188, UR36, PT ;  /* 0x00000024bc007c0c */ /* 0x000fe4000bfc6270 */
[----:B------:R-:W-:Y:S02]  /*19570*/  FSEL R46, R163, -INF , P4 ;  /* 0xff800000a32e7808 */ /* 0x000fe40002000000 */
[----:B------:R-:W-:Y:S02]  /*19580*/  FSEL R83, R83, -INF , !P5 ;  /* 0xff80000053537808 */ /* 0x000fe40006800000 */
[C---:B------:R-:W-:Y:S01]  /*19590*/  ISETP.GE.U32.AND P4, PT, R3.reuse, R5, PT ;  /* 0x000000050300720c */ /* 0x040fe20003f86070 */
[C---:B------:R-:W-:Y:S01]  /*195a0*/  VIADD R5, R2.reuse, 0x3f ;  /* 0x0000003f02057836 */ /* 0x040fe20000000000 */
[----:B------:R-:W-:Y:S01]  /*195b0*/  ISETP.GE.U32.AND P5, PT, R3, R180, PT ;  /* 0x000000b40300720c */ /* 0x000fe20003fa6070 */
[----:B------:R-:W-:Y:S01]  /*195c0*/  VIADD R180, R2, 0x53 ;  /* 0x0000005302b47836 */ /* 0x000fe20000000000 */
[----:B------:R-:W-:-:S02]  /*195d0*/  FSEL R27, R27, -INF , !P2 ;  /* 0xff8000001b1b7808 */ /* 0x000fc40005000000 */
        /* <DEDUP_REMOVED lines=8> */
[----:B------:R-:W-:Y:S02]  /*19660*/  ISETP.GE.AND P2, PT, R180, UR36, PT ;  /* 0x00000024b4007c0c */ /* 0x000fe4000bf46270 */
[----:B------:R-:W-:Y:S02]  /*19670*/  ISETP.GE.AND P6, PT, R5, UR36, PT ;  /* 0x0000002405007c0c */ /* 0x000fe4000bfc6270 */
[----:B------:R-:W-:Y:S02]  /*19680*/  FSEL R163, R43, -INF , !P2 ;  /* 0xff8000002ba37808 */ /* 0x000fe40005000000 */
[----:B------:R-:W-:Y:S02]  /*19690*/  FSEL R87, R87, -INF , !P6 ;  /* 0xff80000057577808 */ /* 0x000fe40007000000 */
[----:B------:R-:W-:-:S02]  /*196a0*/  FSEL R133, R153, -INF , P1 ;  /* 0xff80000099857808 */ /* 0x000fc40000800000 */
[----:B------:R-:W-:Y:S02]  /*196b0*/  FSEL R148, R151, -INF , P0 ;  /* 0xff80000097947808 */ /* 0x000fe40000000000 */
[----:B------:R-:W-:Y:S02]  /*196c0*/  ISETP.GE.AND P2, PT, R178, UR36, PT ;  /* 0x00000024b2007c0c */ /* 0x000fe4000bf46270 */
[C---:B------:R-:W-:Y:S02]  /*196d0*/  ISETP.GE.U32.AND P1, PT, R3.reuse, R172, PT ;  /* 0x000000ac0300720c */ /* 0x040fe40003f26070 */
[----:B------:R-:W-:Y:S02]  /*196e0*/  ISETP.GE.U32.AND P0, PT, R3, R170, PT ;  /* 0x000000aa0300720c */ /* 0x000fe40003f06070 */
[----:B------:R-:W-:Y:S02]  /*196f0*/  ISETP.GE.AND P6, PT, R183, UR36, PT ;  /* 0x00000024b7007c0c */ /* 0x000fe4000bfc6270 */
[----:B------:R-:W-:-:S02]  /*19700*/  FSEL R52, R52, -INF , P3 ;  /* 0xff80000034347808 */ /* 0x000fc40001800000 */
[----:B------:R-:W-:Y:S02]  /*19710*/  ISETP.GE.U32.AND P3, PT, R3, R168, PT ;  /* 0x000000a80300720c */ /* 0x000fe40003f66070 */
[----:B------:R-:W-:Y:S02]  /*19720*/  FSEL R144, R121, -INF , P4 ;  /* 0xff80000079907808 */ /* 0x000fe40002000000 */
[----:B------:R-:W-:Y:S02]  /*19730*/  FSEL R53, R53, -INF , P5 ;  /* 0xff80000035357808 */ /* 0x000fe40002800000 */
[----:B------:R-:W-:Y:S02]  /*19740*/  FSEL R121, R51, -INF , !P2 ;  /* 0xff80000033797808 */ /* 0x000fe40005000000 */
[----:B------:R-:W-:Y:S02]  /*19750*/  ISETP.GE.U32.AND P5, PT, R3, R166, PT ;  /* 0x000000a60300720c */ /* 0x000fe40003fa6070 */
[----:B------:R-:W-:-:S02]  /*19760*/  FSEL R31, R31, -INF , !P6 ;  /* 0xff8000001f1f7808 */ /* 0x000fc40007000000 */
[----:B------:R-:W-:Y:S02]  /*19770*/  FSEL R51, R125, -INF , P1 ;  /* 0xff8000007d337808 */ /* 0x000fe40000800000 */
[----:B------:R-:W-:Y:S02]  /*19780*/  FSEL R172, R126, -INF , P0 ;  /* 0xff8000007eac7808 */ /* 0x000fe40000000000 */
[----:B------:R-:W-:Y:S02]  /*19790*/  ISETP.GE.U32.AND P4, PT, R3, R164, PT ;  /* 0x000000a40300720c */ /* 0x000fe40003f86070 */
[----:B------:R-:W-:Y:S02]  /*197a0*/  ISETP.GE.AND P6, PT, R165, UR36, PT ;  /* 0x00000024a5007c0c */ /* 0x000fe4000bfc6270 */
[C---:B------:R-:W-:Y:S02]  /*197b0*/  ISETP.GE.U32.AND P2, PT, R3.reuse, R162, PT ;  /* 0x000000a20300720c */ /* 0x040fe40003f46070 */
[----:B------:R-:W-:-:S02]  /*197c0*/  ISETP.GE.U32.AND P1, PT, R3, R158, PT ;  /* 0x0000009e0300720c */ /* 0x000fc40003f26070 */
[C---:B------:R-:W-:Y:S02]  /*197d0*/  ISETP.GE.U32.AND P0, PT, R3.reuse, R156, PT ;  /* 0x0000009c0300720c */ /* 0x040fe40003f06070 */
[----:B------:R-:W-:Y:S02]  /*197e0*/  FSEL R158, R128, -INF , P3 ;  /* 0xff800000809e7808 */ /* 0x000fe40001800000 */
[----:B------:R-:W-:Y:S02]  /*197f0*/  ISETP.GE.U32.AND P3, PT, R3, R154, PT ;  /* 0x0000009a0300720c */ /* 0x000fe40003f66070 */
[----:B------:R-:W-:Y:S02]  /*19800*/  FSEL R159, R129, -INF , P5 ;  /* 0xff800000819f7808 */ /* 0x000fe40002800000 */
[----:B------:R-:W-:Y:S02]  /*19810*/  FSEL R39, R39, -INF , !P6 ;  /* 0xff80000027277808 */ /* 0x000fe40007000000 */
[----:B------:R-:W-:-:S02]  /*19820*/  ISETP.GE.U32.AND P5, PT, R3, R152, PT ;  /* 0x000000980300720c */ /* 0x000fc40003fa6070 */
[----:B------:R-:W-:Y:S02]  /*19830*/  FSEL R170, R130, -INF , P4 ;  /* 0xff80000082aa7808 */ /* 0x000fe40002000000 */
[----:B------:R-:W-:Y:S02]  /*19840*/  FSEL R156, R117, -INF , P2 ;  /* 0xff800000759c7808 */ /* 0x000fe40001000000 */
[----:B------:R-:W-:Y:S02]  /*19850*/  FSEL R168, R134, -INF , P0 ;  /* 0xff80000086a87808 */ /* 0x000fe40000000000 */
[----:B------:R-:W-:Y:S02]  /*19860*/  ISETP.GE.AND P6, PT, R176, UR36, PT ;  /* 0x00000024b0007c0c */ /* 0x000fe4000bfc6270 */
[C---:B------:R-:W-:Y:S02]  /*19870*/  ISETP.GE.U32.AND P4, PT, R3.reuse, R118, PT ;  /* 0x000000760300720c */ /* 0x040fe40003f86070 */
[----:B------:R-:W-:-:S02]  /*19880*/  ISETP.GE.U32.AND P2, PT, R3, R20, PT ;  /* 0x000000140300720c */ /* 0x000fc40003f46070 */
[----:B------:R-:W-:Y:S02]  /*19890*/  FSEL R157, R157, -INF , P1 ;  /* 0xff8000009d9d7808 */ /* 0x000fe40000800000 */
[C---:B------:R-:W-:Y:S02]  /*198a0*/  ISETP.GE.U32.AND P0, PT, R3.reuse, R14, PT ;  /* 0x0000000e0300720c */ /* 0x040fe40003f06070 */
[C---:B------:R-:W-:Y:S02]  /*198b0*/  ISETP.GE.U32.AND P1, PT, R3.reuse, R18, PT ;  /* 0x000000120300720c */ /* 0x040fe40003f26070 */
[----:B------:R-:W-:Y:S02]  /*198c0*/  FSEL R154, R136, -INF , P3 ;  /* 0xff800000889a7808 */ /* 0x000fe40001800000 */
[----:B------:R-:W-:Y:S02]  /*198d0*/  ISETP.GE.U32.AND P3, PT, R3, R12, PT ;  /* 0x0000000c0300720c */ /* 0x000fe40003f66070 */
[----:B------:R-:W-:-:S02]  /*198e0*/  FSEL R155, R137, -INF , P5 ;  /* 0xff800000899b7808 */ /* 0x000fc40002800000 */
[----:B------:R-:W-:Y:S02]  /*198f0*/  FSEL R43, R47, -INF , !P6 ;  /* 0xff8000002f2b7808 */ /* 0x000fe40007000000 */
[----:B------:R-:W-:Y:S02]  /*19900*/  ISETP.GE.U32.AND P5, PT, R3, R10, PT ;  /* 0x0000000a0300720c */ /* 0x000fe40003fa6070 */
[----:B------:R-:W-:Y:S02]  /*19910*/  FSEL R166, R138, -INF , P4 ;  /* 0xff8000008aa67808 */ /* 0x000fe40002000000 */
[----:B------:R-:W-:Y:S02]  /*19920*/  FSEL R152, R21, -INF , P2 ;  /* 0xff80000015987808 */ /* 0x000fe40001000000 */
[----:B------:R-:W-:Y:S02]  /*19930*/  FSEL R164, R142, -INF , P0 ;  /* 0xff8000008ea47808 */ /* 0x000fe40000000000 */
[----:B------:R-:W-:-:S02]  /*19940*/  ISETP.GE.AND P6, PT, R179, UR36, PT ;  /* 0x00000024b3007c0c */ /* 0x000fc4000bfc6270 */
[C---:B------:R-:W-:Y:S02]  /*19950*/  ISETP.GE.U32.AND P4, PT, R3.reuse, R8, PT ;  /* 0x000000080300720c */ /* 0x040fe40003f86070 */
[----:B------:R-:W-:Y:S02]  /*19960*/  ISETP.GE.U32.AND P2, PT, R3, R6, PT ;  /* 0x000000060300720c */ /* 0x000fe40003f46070 */
[----:B------:R-:W-:Y:S02]  /*19970*/  FSEL R153, R141, -INF , P1 ;  /* 0xff8000008d997808 */ /* 0x000fe40000800000 */
[C---:B------:R-:W-:Y:S01]  /*19980*/  ISETP.GE.U32.AND P0, PT, R3.reuse, R0, PT ;  /* 0x000000000300720c */ /* 0x040fe20003f06070 */
[C---:B------:R-:W-:Y:S01]  /*19990*/  VIADD R0, R2.reuse, 0x67 ;  /* 0x0000006702007836 */ /* 0x040fe20000000000 */
[----:B------:R-:W-:Y:S01]  /*199a0*/  ISETP.GE.U32.AND P1, PT, R3, R4, PT ;  /* 0x000000040300720c */ /* 0x000fe20003f26070 */
[----:B------:R-:W-:Y:S01]  /*199b0*/  VIADD R4, R2, 0x63 ;  /* 0x0000006302047836 */ /* 0x000fe20000000000 */
[----:B------:R-:W-:-:S02]  /*199c0*/  FSEL R150, R15, -INF , P3 ;  /* 0xff8000000f967808 */ /* 0x000fc40001800000 */
[----:B------:R-:W-:Y:S02]  /*199d0*/  ISETP.GE.U32.AND P3, PT, R3, R177, PT ;  /* 0x000000b10300720c */ /* 0x000fe40003f66070 */
[----:B------:R-:W-:Y:S02]  /*199e0*/  FSEL R151, R145, -INF , P5 ;  /* 0xff80000091977808 */ /* 0x000fe40002800000 */
[----:B------:R-:W-:Y:S02]  /*199f0*/  FSEL R167, R55, -INF , !P6 ;  /* 0xff80000037a77808 */ /* 0x000fe40007000000 */
[----:B------:R-:W-:Y:S02]  /*19a00*/  ISETP.GE.U32.AND P5, PT, R3, R175, PT ;  /* 0x000000af0300720c */ /* 0x000fe40003fa6070 */
[----:B------:R-:W-:Y:S02]  /*19a10*/  FSEL R162, R146, -INF , P4 ;  /* 0xff80000092a27808 */ /* 0x000fe40002000000 */
[----:B------:R-:W-:-:S02]  /*19a20*/  FSEL R54, R54, -INF , P2 ;  /* 0xff80000036367808 */ /* 0x000fc40001000000 */
[----:B------:R-:W-:Y:S02]  /*19a30*/  FSEL R18, R13, -INF , P0 ;  /* 0xff8000000d127808 */ /* 0x000fe40000000000 */
[C---:B------:R-:W-:Y:S02]  /*19a40*/  ISETP.GE.U32.AND P4, PT, R3.reuse, R173, PT ;  /* 0x000000ad0300720c */ /* 0x040fe40003f86070 */
[----:B------:R-:W-:Y:S02]  /*19a50*/  ISETP.GE.U32.AND P2, PT, R3, R2, PT ;  /* 0x000000020300720c */ /* 0x000fe40003f46070 */
[----:B------:R-:W-:Y:S02]  /*19a60*/  FSEL R55, R149, -INF , P1 ;  /* 0xff80000095377808 */ /* 0x000fe40000800000 */
[C---:B------:R-:W-:Y:S02]  /*19a70*/  ISETP.GE.U32.AND P0, PT, R3.reuse, R124, PT ;  /* 0x0000007c0300720c */ /* 0x040fe40003f06070 */
[----:B------:R-:W-:-:S02]  /*19a80*/  ISETP.GT.U32.AND P1, PT, R3, R2, PT ;  /* 0x000000020300720c */ /* 0x000fc40003f24070 */
[----:B------:R-:W-:Y:S02]  /*19a90*/  FSEL R91, R91, -INF , P3 ;  /* 0xff8000005b5b7808 */ /* 0x000fe40001800000 */
[----:B------:R-:W-:Y:S02]  /*19aa0*/  ISETP.GE.U32.AND P3, PT, R3, R95, PT ;  /* 0x0000005f0300720c */ /* 0x000fe40003f66070 */
[----:B------:R-:W-:Y:S02]  /*19ab0*/  FSEL R95, R169, -INF , P5 ;  /* 0xff800000a95f7808 */ /* 0x000fe40002800000 */
[----:B------:R-:W-:Y:S02]  /*19ac0*/  FSEL R88, R88, -INF , P2 ;  /* 0xff80000058587808 */ /* 0x000fe40001000000 */
[----:B------:R-:W-:Y:S02]  /*19ad0*/  ISETP.GE.U32.AND P5, PT, R3, R171, PT ;  /* 0x000000ab0300720c */ /* 0x000fe40003fa6070 */
[----:B------:R-:W-:-:S02]  /*19ae0*/  FSEL R99, R99, -INF , P4 ;  /* 0xff80000063637808 */ /* 0x000fc40002000000 */
[----:B------:R-:W-:Y:S02]  /*19af0*/  FSEL R103, R103, -INF , P0 ;  /* 0xff80000067677808 */ /* 0x000fe40000000000 */
[----:B------:R-:W-:Y:S02]  /*19b00*/  ISETP.GE.U32.AND P2, PT, R3, R120, PT ;  /* 0x000000780300720c */ /* 0x000fe40003f46070 */
[----:B------:R-:W-:Y:S02]  /*19b10*/  FSEL R89, R89, -INF , P1 ;  /* 0xff80000059597808 */ /* 0x000fe40000800000 */
[C---:B------:R-:W-:Y:S02]  /*19b20*/  ISETP.GE.U32.AND P4, PT, R3.reuse, R11, PT ;  /* 0x0000000b0300720c */ /* 0x040fe40003f86070 */
[C---:B------:R-:W-:Y:S02]  /*19b30*/  ISETP.GE.U32.AND P0, PT, R3.reuse, R9, PT ;  /* 0x000000090300720c */ /* 0x040fe40003f06070 */
[----:B------:R-:W-:-:S02]  /*19b40*/  ISETP.GE.U32.AND P1, PT, R3, R122, PT ;  /* 0x0000007a0300720c */ /* 0x000fc40003f26070 */
[----:B------:R-:W-:Y:S02]  /*19b50*/  FSEL R115, R115, -INF , P3 ;  /* 0xff80000073737808 */ /* 0x000fe40001800000 */
[----:B------:R-:W-:Y:S02]  /*19b60*/  FSEL R117, R119, -INF , P5 ;  /* 0xff80000077757808 */ /* 0x000fe40002800000 */
[----:B------:R-:W-:Y:S02]  /*19b70*/  FSEL R107, R107, -INF , P2 ;  /* 0xff8000006b6b7808 */ /* 0x000fe40001000000 */
[C---:B------:R-:W-:Y:S02]  /*19b80*/  ISETP.GE.U32.AND P3, PT, R3.reuse, R186, PT ;  /* 0x000000ba0300720c */ /* 0x040fe40003f66070 */
        /* <DEDUP_REMOVED lines=23> */
[----:B------:R-:W-:Y:S02]  /*19d00*/  ISETP.GE.AND P3, PT, R4, UR36, PT ;  /* 0x0000002404007c0c */ /* 0x000fe4000bf66270 */
[----:B------:R-:W-:Y:S01]  /*19d10*/  ISETP.GE.U32.AND P5, PT, R3, R4, PT ;  /* 0x000000040300720c */ /* 0x000fe20003fa6070 */
[----:B------:R-:W-:Y:S01]  /*19d20*/  VIADD R4, R2, 0x6b ;  /* 0x0000006b02047836 */ /* 0x000fe20000000000 */
[----:B------:R-:W-:-:S02]  /*19d30*/  FSEL R47, R163, -INF , P4 ;  /* 0xff800000a32f7808 */ /* 0x000fc40002000000 */
[----:B------:R-:W-:Y:S02]  /*19d40*/  FSEL R43, R43, -INF , P0 ;  /* 0xff8000002b2b7808 */ /* 0x000fe40000000000 */
[----:B------:R-:W-:Y:S02]  /*19d50*/  ISETP.GE.U32.AND P2, PT, R3, R178, PT ;  /* 0x000000b20300720c */ /* 0x000fe40003f46070 */
[----:B------:R-:W-:Y:S02]  /*19d60*/  FSEL R31, R31, -INF , P1 ;  /* 0xff8000001f1f7808 */ /* 0x000fe40000800000 */
[----:B------:R-:W-:Y:S02]  /*19d70*/  ISETP.GE.AND P4, PT, R0, UR36, PT ;  /* 0x0000002400007c0c */ /* 0x000fe4000bf86270 */
[C---:B------:R-:W-:Y:S01]  /*19d80*/  ISETP.GE.U32.AND P0, PT, R3.reuse, R0, PT ;  /* 0x000000000300720c */ /* 0x040fe20003f06070 */
[----:B------:R-:W-:Y:S01]  /*19d90*/  VIADD R0, R2, 0x6f ;  /* 0x0000006f02007836 */ /* 0x000fe20000000000 */
[----:B------:R-:W-:-:S02]  /*19da0*/  ISETP.GE.U32.AND P1, PT, R3, R179, PT ;  /* 0x000000b30300720c */ /* 0x000fc40003f26070 */
        /* <DEDUP_REMOVED lines=15> */
[----:B------:R-:W-:Y:S02]  /*19ea0*/  ISETP.GE.AND P2, PT, R0, UR36, PT ;  /* 0x0000002400007c0c */ /* 0x000fe4000bf46270 */
[----:B------:R-:W-:Y:S02]  /*19eb0*/  FSEL R135, R135, -INF , !P1 ;  /* 0xff80000087877808 */ /* 0x000fe40004800000 */
[----:B------:R-:W-:Y:S02]  /*19ec0*/  FSEL R139, R139, -INF , !P5 ;  /* 0xff8000008b8b7808 */ /* 0x000fe40006800000 */
[----:B------:R-:W-:Y:S02]  /*19ed0*/  FSEL R143, R143, -INF , !P2 ;  /* 0xff8000008f8f7808 */ /* 0x000fe40005000000 */
[----:B------:R-:W-:Y:S02]  /*19ee0*/  ISETP.GE.AND P1, PT, R4, UR36, PT ;  /* 0x0000002404007c0c */ /* 0x000fe4000bf26270 */
[----:B------:R-:W-:-:S02]  /*19ef0*/  ISETP.GE.U32.AND P5, PT, R3, R0, PT ;  /* 0x000000000300720c */ /* 0x000fc40003fa6070 */
[----:B------:R-:W-:Y:S02]  /*19f00*/  ISETP.GE.U32.AND P2, PT, R3, R4, PT ;  /* 0x000000040300720c */ /* 0x000fe40003f46070 */
[C---:B------:R-:W-:Y:S02]  /*19f10*/  FMNMX3 R5, R17.reuse, R88, R22, !PT ;  /* 0x0000005811057276 */ /* 0x040fe40007800016 */
[C---:B------:R-:W-:Y:S02]  /*19f20*/  FMNMX3 R4, R17.reuse, R89, R23, !PT ;  /* 0x0000005911047276 */ /* 0x040fe40007800017 */
        /* <DEDUP_REMOVED lines=45> */
[----:B------:R-:W-:Y:S02]  /*1a200*/  FSEL R173, R127, -INF , P0 ;  /* 0xff8000007fad7808 */ /* 0x000fe40000000000 */
[----:B------:R-:W-:Y:S02]  /*1a210*/  FMNMX3 R0, R0, R141, R149, !PT ;  /* 0x0000008d00007276 */ /* 0x000fe40007800095 */
[----:B------:R-:W-:Y:S02]  /*1a220*/  FMNMX3 R5, R5, R52, R50, !PT ;  /* 0x0000003405057276 */ /* 0x000fe40007800032 */
[----:B------:R-:W-:Y:S02]  /*1a230*/  FMNMX3 R4, R4, R53, R51, !PT ;  /* 0x0000003504047276 */ /* 0x000fe40007800033 */
[----:B------:R-:W-:Y:S02]  /*1a240*/  FMNMX3 R3, R3, R144, R172, !PT ;  /* 0x0000009003037276 */ /* 0x000fe400078000ac */
[----:B------:R-:W-:-:S02]  /*1a250*/  FSEL R171, R131, -INF , P6 ;  /* 0xff80000083ab7808 */ /* 0x000fc40003000000 */
[----:B------:R-:W-:Y:S02]  /*1a260*/  FSEL R169, R135, -INF , P3 ;  /* 0xff80000087a97808 */ /* 0x000fe40001800000 */
[----:B------:R-:W-:Y:S02]  /*1a270*/  FMNMX3 R0, R0, R145, R173, !PT ;  /* 0x0000009100007276 */ /* 0x000fe400078000ad */
[----:B------:R-:W-:Y:S02]  /*1a280*/  FMNMX3 R5, R5, R158, R156, !PT ;  /* 0x0000009e05057276 */ /* 0x000fe4000780009c */
[----:B------:R-:W-:Y:S02]  /*1a290*/  FMNMX3 R4, R4, R159, R157, !PT ;  /* 0x0000009f04047276 */ /* 0x000fe4000780009d */
[----:B------:R-:W-:Y:S02]  /*1a2a0*/  FMNMX3 R3, R3, R170, R168, !PT ;  /* 0x000000aa03037276 */ /* 0x000fe400078000a8 */
[----:B------:R-:W-:-:S02]  /*1a2b0*/  FSEL R147, R147, -INF , !P1 ;  /* 0xff80000093937808 */ /* 0x000fc40004800000 */
[----:B------:R-:W-:Y:S02]  /*1a2c0*/  FSEL R167, R139, -INF , P4 ;  /* 0xff8000008ba77808 */ /* 0x000fe40002000000 */
[----:B------:R-:W-:Y:S02]  /*1a2d0*/  FSEL R165, R143, -INF , P5 ;  /* 0xff8000008fa57808 */ /* 0x000fe40002800000 */
        /* <DEDUP_REMOVED lines=9> */
[----:B------:R-:W-:-:S02]  /*1a370*/  FMNMX3 R0, R0, R163, R19, !PT ;  /* 0x000000a300007276 */ /* 0x000fc40007800013 */
[----:B------:R-:W-:Y:S02]  /*1a380*/  FMNMX3 R3, R5, R4, R3, !PT ;  /* 0x0000000405037276 */ /* 0x000fe40007800003 */
[----:B------:R-:W-:Y:S02]  /*1a390*/  ISETP.NE.AND P0, PT, R161, R174, PT ;  /* 0x000000aea100720c */ /* 0x000fe40003f05270 */
[----:B------:R-:W-:-:S04]  /*1a3a0*/  FMNMX R187, R0, R3, !PT ;  /* 0x0000000300bb7209 */ /* 0x000fc80007800000 */
[C---:B------:R-:W-:Y:S01]  /*1a3b0*/  FSETP.NEU.AND P1, PT, R187.reuse, -INF , PT ;  /* 0xff800000bb00780b */ /* 0x040fe20003f2d000 */
[----:B------:R1:W-:Y:S03]  /*1a3c0*/  STL [R1+0x6c], R187 ;  /* 0x00006cbb01007387 */ /* 0x0003e60000100800 */
[----:B------:R-:W-:-:S03]  /*1a3d0*/  FSEL R119, R187, RZ, P1 ;  /* 0x000000ffbb777208 */ /* 0x000fc60000800000 */
        /* <DEDUP_REMOVED lines=17> */
.L_x_288:
[----:B------:R-:W-:Y:S05]  /*1a4f0*/  WARPSYNC.ALL ;  /* 0x0000000000007948 */ /* 0x000fea0003800000 */
[----:B------:R-:W-:Y:S01]  /*1a500*/  R2UR UR4, R160 ;  /* 0x00000000a00472ca */ /* 0x000fe200000e0000 */
[----:B------:R-:W-:Y:S01]  /*1a510*/  IMAD.MOV.U32 R118, RZ, RZ, R17 ;  /* 0x000000ffff767224 */ /* 0x000fe200078e0011 */
[----:B------:R-:W-:-:S11]  /*1a520*/  ISETP.NE.AND P0, PT, RZ, UR48, PT ;  /* 0x00000030ff007c0c */ /* 0x000fd6000bf05270 */
[----:B------:R3:W-:Y:S02]  /*1a530*/  STTM.x2 tmem[UR4], R118 ;  /* 0x00000076000079ed */ /* 0x0007e400080c0004 */
[----:B------:R-:W-:Y:S05]  /*1a540*/  @P0 BRA `(.L_x_289) ;  /* 0x0000000000040947 */ /* 0x000fea0003800000 */
[----:B------:R-:W-:Y:S05]  /*1a550*/  BPT.TRAP 0x1 ;  /* 0x000000040000795c */ /* 0x000fea0000300000 */
.L_x_289:
        /* <DEDUP_REMOVED lines=8> */
[----:B------:R-:W-:-:S03]  /*1a5e0*/  FMUL R0, R0, -UR37 ;  /* 0x8000002500007c20 */ /* 0x000fc60008400000 */
[----:B------:R-:W-:Y:S01]  /*1a5f0*/  SYNCS.ARRIVE.TRANS64.A1T0 RZ, [UR4], RZ ;  /* 0x000000ffffff79a7 */ /* 0x000fe20008100004 */
[--C-:B------:R-:W-:Y:S01]  /*1a600*/  FFMA2 R88, R88.F32x2.HI_LO, UR37.F32, R0.reuse.F32 ;  /* 0x0000002558587c49 */ /* 0x100fe20009200000 */
[----:B------:R-:W-:Y:S01]  /*1a610*/  USEL UR4, UR46, UR45, UP0 ;  /* 0x0000002d2e047287 */ /* 0x000fe20008000000 */
[--C-:B------:R-:W-:Y:S02]  /*1a620*/  FFMA2 R90, R90.F32x2.HI_LO, UR37.F32, R0.reuse.F32 ;  /* 0x000000255a5a7c49 */ /* 0x100fe40009200000 */
[--C-:B------:R-:W-:Y:S01]  /*1a630*/  FFMA2 R22, R22.F32x2.HI_LO, UR37.F32, R0.reuse.F32 ;  /* 0x0000002516167c49 */ /* 0x100fe20009200000 */
[----:B------:R-:W-:Y:S01]  /*1a640*/  FSETP.GEU.AND P4, PT, R88, -126, PT ;  /* 0xc2fc00005800780b */ /* 0x000fe20003f8e000 */
[----:B------:R-:W-:Y:S01]  /*1a650*/  ULOP3.LUT UR40, UR4, 0x1, URZ, 0x3c, !UPT ;  /* 0x0000000104287892 */ /* 0x000fe2000f8e3cff */
[----:B------:R-:W4:Y:S01]  /*1a660*/  SYNCS.PHASECHK.TRANS64.TRYWAIT P5, [R4+UR53+0x280d0], R3 ;  /* 0x0280d003040075a7 */ /* 0x000f2200080a1135 */
        /* <DEDUP_REMOVED lines=9> */
[----:B------:R-:W1:Y:S01]  /*1a700*/  MUFU.EX2 R88, R88 ;  /* 0x0000005800587308 */ /* 0x000e620000000800 */
[----:B------:R-:W-:-:S07]  /*1a710*/  @!P1 FMUL R91, R91, 0.5 ;  /* 0x3f0000005b5b9820 */ /* 0x000fce0000400000 */
[----:B------:R-:W1:Y:S08]  /*1a720*/  MUFU.EX2 R89, R89 ;  /* 0x0000005900597308 */ /* 0x000e700000000800 */
[----:B------:R-:W1:Y:S08]  /*1a730*/  MUFU.EX2 R90, R90 ;  /* 0x0000005a005a7308 */ /* 0x000e700000000800 */
[----:B------:R-:W1:Y:S02]  /*1a740*/  MUFU.EX2 R91, R91 ;  /* 0x0000005b005b7308 */ /* 0x000e640000000800 */
[----:B-1--4-:R-:W-:Y:S05]  /*1a750*/  @!P5 BRA `(.L_x_290) ;  /* 0x0000008c0044d947 */ /* 0x012fea0003800000 */
.L_x_454:
[--C-:B------:R-:W-:Y:S01]  /*1a760*/  FFMA2 R94, R92.F32x2.HI_LO, UR37.F32, R0.reuse.F32 ;  /* 0x000000255c5e7c49 */ /* 0x100fe20009200000 */
[----:B------:R-:W-:Y:S01]  /*1a770*/  FSETP.GEU.AND P5, PT, R6, -126, PT ;  /* 0xc2fc00000600780b */ /* 0x000fe20003fae000 */
[----:B------:R-:W-:Y:S01]  /*1a780*/  @!P2 FMUL R90, R90, R90 ;  /* 0x0000005a5a5aa220 */ /* 0x000fe20000400000 */
[----:B------:R-:W-:Y:S01]  /*1a790*/  @!P0 FMUL R22, R22, 0.5 ;  /* 0x3f00000016168820 */ /* 0x000fe20000400000 */
[----:B------:R-:W-:Y:S01]  /*1a7a0*/  @!P3 FMUL R89, R89, R89 ;  /* 0x000000595959b220 */ /* 0x000fe20000400000 */
[----:B------:R-:W-:Y:S01]  /*1a7b0*/  FSETP.GEU.AND P2, PT, R95, -126, PT ;  /* 0xc2fc00005f00780b */ /* 0x000fe20003f4e000 */
[--C-:B-1----:R-:W-:Y:S01]  /*1a7c0*/  FFMA2 R4, R98.F32x2.HI_LO, UR37.F32, R0.reuse.F32 ;  /* 0x0000002562047c49 */ /* 0x102fe20009200000 */
[----:B------:R-:W-:Y:S01]  /*1a7d0*/  FSETP.GEU.AND P3, PT, R94, -126, PT ;  /* 0xc2fc00005e00780b */ /* 0x000fe20003f6e000 */
[----:B------:R-:W-:Y:S01]  /*1a7e0*/  @!P4 FMUL R88, R88, R88 ;  /* 0x000000585858c220 */ /* 0x000fe20000400000 */
[----:B------:R-:W-:Y:S01]  /*1a7f0*/  FSETP.GEU.AND P4, PT, R7, -126, PT ;  /* 0xc2fc00000700780b */ /* 0x000fe20003f8e000 */
[----:B------:R-:W1:Y:S01]  /*1a800*/  MUFU.EX2 R22, R22 ;  /* 0x0000001600167308 */ /* 0x000e620000000800 */
[----:B------:R-:W-:Y:S01]  /*1a810*/  @!P1 FMUL R91, R91, R91 ;  /* 0x0000005b5b5b9220 */ /* 0x000fe20000400000 */
[----:B------:R-:W-:Y:S01]  /*1a820*/  FSETP.GEU.AND P1, PT, R4, -126, PT ;  /* 0xc2fc00000400780b */ /* 0x000fe20003f2e000 */
[--C-:B------:R-:W-:Y:S01]  /*1a830*/  FFMA2 R98, R96.F32x2.HI_LO, UR37.F32, R0.reuse.F32 ;  /* 0x0000002560627c49 */ /* 0x100fe20009200000 */
[----:B------:R-:W-:Y:S01]  /*1a840*/  USHF.R.U32.HI UR4, URZ, 0x15, UR38 ;  /* 0x00000015ff047899 */ /* 0x000fe20008011626 */
[----:B------:R-:W-:Y:S01]  /*1a850*/  @!P5 FMUL R6, R6, 0.5 ;  /* 0x3f0000000606d820 */ /* 0x000fe20000400000 */
[----:B------:R-:W-:Y:S01]  /*1a860*/  @!P6 FMUL R23, R23, 0.5 ;  /* 0x3f0000001717e820 */ /* 0x000fe20000400000 */
[--C-:B------:R-:W-:Y:S01]  /*1a870*/  FFMA2 R116, R116.F32x2.HI_LO, UR37.F32, R0.reuse.F32 ;  /* 0x0000002574747c49 */ /* 0x100fe20009200000 */
[----:B------:R-:W-:Y:S01]  /*1a880*/  UISETP.NE.AND UP0, UPT, UR39, URZ, UPT ;  /* 0x000000ff2700728c */ /* 0x000fe2000bf05270 */
[----:B------:R-:W-:Y:S01]  /*1a890*/  @!P2 FMUL R95, R95, 0.5 ;  /* 0x3f0000005f5fa820 */ /* 0x000fe20000400000 */
[----:B------:R-:W-:Y:S01]  /*1a8a0*/  @!P3 FMUL R94, R94, 0.5 ;  /* 0x3f0000005e5eb820 */ /* 0x000fe20000400000 */
[----:B------:R-:W4:Y:S01]  /*1a8b0*/  MUFU.EX2 R92, R6 ;  /* 0x00000006005c7308 */ /* 0x000f220000000800 */
[----:B------:R-:W-:Y:S01]  /*1a8c0*/  @!P4 FMUL R7, R7, 0.5 ;  /* 0x3f0000000707c820 */ /* 0x000fe20000400000 */
[--C-:B------:R-:W-:Y:S01]  /*1a8d0*/  FFMA2 R56, R56.F32x2.HI_LO, UR37.F32, R0.reuse.F32 ;  /* 0x0000002538387c49 */ /* 0x100fe20009200000 */
[----:B------:R-:W-:Y:S01]  /*1a8e0*/  USEL UR46, UR40, UR46, UP0 ;  /* 0x0000002e282e7287 */ /* 0x000fe20008000000 */
[----:B------:R-:W-:Y:S01]  /*1a8f0*/  @!P1 FMUL R4, R4, 0.5 ;  /* 0x3f00000004049820 */ /* 0x000fe20000400000 */
[--C-:B------:R-:W-:Y:S01]  /*1a900*/  FFMA2 R60, R60.F32x2.HI_LO, UR37.F32, R0.reuse.F32 ;  /* 0x000000253c3c7c49 */ /* 0x100fe20009200000 */
[----:B------:R-:W-:Y:S01]  /*1a910*/  USEL UR45, UR45, UR40, UP0 ;  /* 0x000000282d2d7287 */ /* 0x000fe20008000000 */
[----:B-1----:R-:W-:Y:S01]  /*1a920*/  @!P0 FMUL R22, R22, R22 ;  /* 0x0000001616168220 */ /* 0x002fe20000400000 */
[----:B------:R-:W1:Y:S01]  /*1a930*/  MUFU.EX2 R95, R95 ;  /* 0x0000005f005f7308 */ /* 0x000e620000000800 */
[----:B------:R-:W-:Y:S01]  /*1a940*/  FSETP.GEU.AND P0, PT, R5, -126, PT ;  /* 0xc2fc00000500780b */ /* 0x000fe20003f0e000 */
[----:B------:R-:W-:-:S02]  /*1a950*/  FFMA2 R58, R58.F32x2.HI_LO, UR37.F32, R0.F32 ;  /* 0x000000253a3a7c49 */ /* 0x000fc40009200000 */
[--C-:B------:R-:W-:Y:S02]  /*1a960*/  FFMA2 R62, R62.F32x2.HI_LO, UR37.F32, R0.reuse.F32 ;  /* 0x000000253e3e7c49 */ /* 0x100fe40009200000 */
[--C-:B------:R-:W-:Y:S02]  /*1a970*/  FFMA2 R68, R68.F32x2.HI_LO, UR37.F32, R0.reuse.F32 ;  /* 0x0000002544447c49 */ /* 0x100fe40009200000 */
[----:B------:R5:W2:Y:S01]  /*1a980*/  MUFU.EX2 R93, R7 ;  /* 0x00000007005d7308 */ /* 0x000aa20000000800 */
[----:B----4-:R-:W-:Y:S01]  /*1a990*/  @!P5 FMUL R92, R92, R92 ;  /* 0x0000005c5c5cd220 */ /* 0x010fe20000400000 */
[----:B------:R-:W-:Y:S01]  /*1a9a0*/  FSETP.GEU.AND P5, PT, R99, -126, PT ;  /* 0xc2fc00006300780b */ /* 0x000fe20003fae000 */
[--C-:B------:R-:W-:Y:S02]  /*1a9b0*/  FFMA2 R66, R66.F32x2.HI_LO, UR37.F32, R0.reuse.F32 ;  /* 0x0000002542427c49 */ /* 0x100fe40009200000 */
[--C-:B------:R-:W-:Y:S02]  /*1a9c0*/  FFMA2 R64, R64.F32x2.HI_LO, UR37.F32, R0.reuse.F32 ;  /* 0x0000002540407c49 */ /* 0x100fe40009200000 */
[----:B------:R-:W-:Y:S01]  /*1a9d0*/  @!P0 FMUL R5, R5, 0.5 ;  /* 0x3f00000005058820 */ /* 0x000fe20000400000 */
[----:B------:R-:W4:Y:S01]  /*1a9e0*/  MUFU.EX2 R94, R94 ;  /* 0x0000005e005e7308 */ /* 0x000f220000000800 */
[----:B-1----:R-:W-:Y:S01]  /*1a9f0*/  @!P2 FMUL R95, R95, R95 ;  /* 0x0000005f5f5fa220 */ /* 0x002fe20000400000 */
[----:B------:R-:W-:-:S02]  /*1aa00*/  FFMA2 R70, R70.F32x2.HI_LO, UR37.F32, R0.F32 ;  /* 0x0000002546467c49 */ /* 0x000fc40009200000 */
[--C-:B------:R-:W-:Y:S02]  /*1aa10*/  FFMA2 R74, R74.F32x2.HI_LO, UR37.F32, R0.reuse.F32 ;  /* 0x000000254a4a7c49 */ /* 0x100fe40009200000 */
[--C-:B------:R-:W-:Y:S02]  /*1aa20*/  FFMA2 R72, R72.F32x2.HI_LO, UR37.F32, R0.reuse.F32 ;  /* 0x0000002548487c49 */ /* 0x100fe40009200000 */
[----:B------:R-:W1:Y:S01]  /*1aa30*/  MUFU.EX2 R96, R4 ;  /* 0x0000000400607308 */ /* 0x000e620000000800 */
[--C-:B-----5:R-:W-:Y:S02]  /*1aa40*/  FFMA2 R6, R102.F32x2.HI_LO, UR37.F32, R0.reuse.F32 ;  /* 0x0000002566067c49 */ /* 0x120fe40009200000 */
[--C-:B------:R-:W-:Y:S02]  /*1aa50*/  FFMA2 R102, R100.F32x2.HI_LO, UR37.F32, R0.reuse.F32 ;  /* 0x0000002564667c49 */ /* 0x100fe40009200000 */
[----:B--2---:R-:W-:Y:S01]  /*1aa60*/  @!P4 FMUL R93, R93, R93 ;  /* 0x0000005d5d5dc220 */ /* 0x004fe20000400000 */
[----:B------:R-:W-:Y:S01]  /*1aa70*/  FSETP.GEU.AND P4, PT, R6, -126, PT ;  /* 0xc2fc00000600780b */ /* 0x000fe20003f8e000 */
[----:B------:R-:W-:Y:S01]  /*1aa80*/  @!P5 FMUL R99, R99, 0.5 ;  /* 0x3f0000006363d820 */ /* 0x000fe20000400000 */
[----:B------:R-:W-:Y:S01]  /*1aa90*/  FSETP.GEU.AND P2, PT, R102, -126, PT ;  /* 0xc2fc00006600780b */ /* 0x000fe20003f4e000 */
[----:B------:R-:W2:Y:S01]  /*1aaa0*/  MUFU.EX2 R23, R23 ;  /* 0x0000001700177308 */ /* 0x000ea20000000800 */
[----:B----4-:R-:W-:Y:S01]  /*1aab0*/  @!P3 FMUL R94, R94, R94 ;  /* 0x0000005e5e5eb220 */ /* 0x010fe20000400000 */
[----:B------:R-:W-:Y:S01]  /*1aac0*/  FSETP.GEU.AND P3, PT, R7, -126, PT ;  /* 0xc2fc00000700780b */ /* 0x000fe20003f6e000 */
[----:B------:R-:W-:-:S02]  /*1aad0*/  FFMA2 R76, R76.F32x2.HI_LO, UR37.F32, R0.F32 ;  /* 0x000000254c4c7c49 */ /* 0x000fc40009200000 */
[--C-:B------:R-:W-:Y:S02]  /*1aae0*/  FFMA2 R82, R82.F32x2.HI_LO, UR37.F32, R0.reuse.F32 ;  /* 0x0000002552527c49 */ /* 0x100fe40009200000 */
[--C-:B------:R-:W-:Y:S01]  /*1aaf0*/  FFMA2 R80, R80.F32x2.HI_LO, UR37.F32, R0.reuse.F32 ;  /* 0x0000002550507c49 */ /* 0x100fe20009200000 */
[----:B------:R4:W5:Y:S01]  /*1ab00*/  MUFU.EX2 R97, R5 ;  /* 0x0000000500617308 */ /* 0x0009620000000800 */
[----:B-1----:R-:W-:Y:S01]  /*1ab10*/  @!P1 FMUL R96, R96, R96 ;  /* 0x0000006060609220 */ /* 0x002fe20000400000 */
[----:B------:R-:W-:Y:S01]  /*1ab20*/  FSETP.GEU.AND P1, PT, R103, -126, PT ;  /* 0xc2fc00006700780b */ /* 0x000fe20003f2e000 */
[----:B------:R-:W-:Y:S01]  /*1ab30*/  @!P4 FMUL R6, R6, 0.5 ;  /* 0x3f0000000606c820 */ /* 0x000fe20000400000 */
[----:B------:R-:W-:Y:S01]  /*1ab40*/  @!P2 FMUL R102, R102, 0.5 ;  /* 0x3f0000006666a820 */ /* 0x000fe20000400000 */
        /* <DEDUP_REMOVED lines=9> */
[--C-:B----4-:R-:W-:Y:S02]  /*1abe0*/  FFMA2 R4, R106.F32x2.HI_LO, UR37.F32, R0.reuse.F32 ;  /* 0x000000256a047c49 */ /* 0x110fe40009200000 */
[----:B-----5:R-:W-:Y:S01]  /*1abf0*/  @!P0 FMUL R97, R97, R97 ;  /* 0x0000006161618220 */ /* 0x020fe20000400000 */
[--C-:B------:R-:W-:Y:S02]  /*1ac00*/  FFMA2 R106, R104.F32x2.HI_LO, UR37.F32, R0.reuse.F32 ;  /* 0x00000025686a7c49 */ /* 0x100fe40009200000 */
[----:B------:R-:W-:Y:S01]  /*1ac10*/  FSETP.GEU.AND P0, PT, R4, -126, PT ;  /* 0xc2fc00000400780b */ /* 0x000fe20003f0e000 */
[----:B------:R-:W-:Y:S01]  /*1ac20*/  @!P6 FMUL R98, R98, 0.5 ;  /* 0x3f0000006262e820 */ /* 0x000fe20000400000 */
[----:B------:R4:W5:Y:S01]  /*1ac30*/  MUFU.EX2 R101, R7 ;  /* 0x0000000700657308 */ /* 0x0009620000000800 */
[----:B-1----:R-:W-:Y:S01]  /*1ac40*/  @!P4 FMUL R100, R100, R100 ;  /* 0x000000646464c220 */ /* 0x002fe20000400000 */
[----:B------:R-:W-:Y:S01]  /*1ac50*/  FSETP.GEU.AND P4, PT, R107, -126, PT ;  /* 0xc2fc00006b00780b */ /* 0x000fe20003f8e000 */
[----:B------:R-:W-:-:S02]  /*1ac60*/  FFMA2 R86, R86.F32x2.HI_LO, UR37.F32, R0.F32 ;  /* 0x0000002556567c49 */ /* 0x000fc40009200000 */
[--C-:B------:R-:W-:Y:S02]  /*1ac70*/  FFMA2 R26, R26.F32x2.HI_LO, UR37.F32, R0.reuse.F32 ;  /* 0x000000251a1a7c49 */ /* 0x100fe40009200000 */
[--C-:B------:R-:W-:Y:S01]  /*1ac80*/  FFMA2 R32, R32.F32x2.HI_LO, UR37.F32, R0.reuse.F32 ;  /* 0x0000002520207c49 */ /* 0x100fe20009200000 */
[----:B------:R-:W1:Y:S01]  /*1ac90*/  MUFU.EX2 R103, R103 ;  /* 0x0000006700677308 */ /* 0x000e620000000800 */
[----:B--2---:R-:W-:Y:S01]  /*1aca0*/  @!P2 FMUL R102, R102, R102 ;  /* 0x000000666666a220 */ /* 0x004fe20000400000 */
[--C-:B------:R-:W-:Y:S02]  /*1acb0*/  FFMA2 R30, R30.F32x2.HI_LO, UR37.F32, R0.reuse.F32 ;  /* 0x000000251e1e7c49 */ /* 0x100fe40009200000 */
[----:B------:R-:W-:Y:S01]  /*1acc0*/  @!P0 FMUL R4, R4, 0.5 ;  /* 0x3f00000004048820 */ /* 0x000fe20000400000 */
[--C-:B------:R-:W-:Y:S02]  /*1acd0*/  FFMA2 R28, R28.F32x2.HI_LO, UR37.F32, R0.reuse.F32 ;  /* 0x000000251c1c7c49 */ /* 0x100fe40009200000 */
[----:B------:R-:W-:Y:S01]  /*1ace0*/  @!P4 FMUL R107, R107, 0.5 ;  /* 0x3f0000006b6bc820 */ /* 0x000fe20000400000 */
[----:B------:R-:W2:Y:S01]  /*1acf0*/  MUFU.EX2 R98, R98 ;  /* 0x0000006200627308 */ /* 0x000ea20000000800 */
[----:B----4-:R-:W-:-:S02]  /*1ad00*/  FFMA2 R6, R110.F32x2.HI_LO, UR37.F32, R0.F32 ;  /* 0x000000256e067c49 */ /* 0x010fc40009200000 */
[----:B-----5:R-:W-:Y:S01]  /*1ad10*/  @!P3 FMUL R101, R101, R101 ;  /* 0x000000656565b220 */ /* 0x020fe20000400000 */
[--C-:B------:R-:W-:Y:S02]  /*1ad20*/  FFMA2 R110, R108.F32x2.HI_LO, UR37.F32, R0.reuse.F32 ;  /* 0x000000256c6e7c49 */ /* 0x100fe40009200000 */
[----:B------:R-:W-:Y:S01]  /*1ad30*/  FSETP.GEU.AND P2, PT, R7, -126, PT ;  /* 0xc2fc00000700780b */ /* 0x000fe20003f4e000 */
[--C-:B------:R-:W-:Y:S01]  /*1ad40*/  FFMA2 R34, R34.F32x2.HI_LO, UR37.F32, R0.reuse.F32 ;  /* 0x0000002522227c49 */ /* 0x100fe20009200000 */
[----:B------:R-:W4:Y:S01]  /*1ad50*/  MUFU.EX2 R99, R99 ;  /* 0x0000006300637308 */ /* 0x000f220000000800 */
[----:B------:R-:W-:Y:S01]  /*1ad60*/  FSETP.GEU.AND P3, PT, R6, -126, PT ;  /* 0xc2fc00000600780b */ /* 0x000fe20003f6e000 */
[----:B-1----:R-:W-:Y:S01]  /*1ad70*/  @!P1 FMUL R103, R103, R103 ;  /* 0x0000006767679220 */ /* 0x002fe20000400000 */
[----:B------:R-:W-:Y:S01]  /*1ad80*/  FSETP.GEU.AND P1, PT, R110, -126, PT ;  /* 0xc2fc00006e00780b */ /* 0x000fe20003f2e000 */
[--C-:B------:R-:W-:Y:S02]  /*1ad90*/  FFMA2 R38, R38.F32x2.HI_LO, UR37.F32, R0.reuse.F32 ;  /* 0x0000002526267c49 */ /* 0x100fe40009200000 */
[----:B------:R-:W-:-:S02]  /*1ada0*/  FFMA2 R36, R36.F32x2.HI_LO, UR37.F32, R0.F32 ;  /* 0x0000002524247c49 */ /* 0x000fc40009200000 */
[----:B------:R-:W1:Y:S01]  /*1adb0*/  MUFU.EX2 R104, R4 ;  /* 0x0000000400687308 */ /* 0x000e620000000800 */
[----:B--2---:R-:W-:Y:S01]  /*1adc0*/  @!P6 FMUL R98, R98, R98 ;  /* 0x000000626262e220 */ /* 0x004fe20000400000 */
[----:B------:R-:W-:Y:S01]  /*1add0*/  FSETP.GEU.AND P6, PT, R5, -126, PT ;  /* 0xc2fc00000500780b */ /* 0x000fe20003fce000 */
[----:B------:R-:W-:Y:S01]  /*1ade0*/  @!P2 FMUL R7, R7, 0.5 ;  /* 0x3f0000000707a820 */ /* 0x000fe20000400000 */
[--C-:B------:R-:W-:Y:S02]  /*1adf0*/  FFMA2 R48, R48.F32x2.HI_LO, UR37.F32, R0.reuse.F32 ;  /* 0x0000002530307c49 */ /* 0x100fe40009200000 */
[----:B------:R-:W-:Y:S01]  /*1ae00*/  @!P3 FMUL R6, R6, 0.5 ;  /* 0x3f0000000606b820 */ /* 0x000fe20000400000 */
[--C-:B------:R-:W-:Y:S01]  /*1ae10*/  FFMA2 R44, R44.F32x2.HI_LO, UR37.F32, R0.reuse.F32 ;  /* 0x000000252c2c7c49 */ /* 0x100fe20009200000 */
[----:B------:R-:W2:Y:S01]  /*1ae20*/  MUFU.EX2 R109, R7 ;  /* 0x00000007006d7308 */ /* 0x000ea20000000800 */
[----:B----4-:R-:W-:Y:S01]  /*1ae30*/  @!P5 FMUL R99, R99, R99 ;  /* 0x000000636363d220 */ /* 0x010fe20000400000 */
[----:B------:R-:W-:Y:S01]  /*1ae40*/  FSETP.GEU.AND P5, PT, R106, -126, PT ;  /* 0xc2fc00006a00780b */ /* 0x000fe20003fae000 */
[----:B------:R-:W-:Y:S01]  /*1ae50*/  @!P1 FMUL R110, R110, 0.5 ;  /* 0x3f0000006e6e9820 */ /* 0x000fe20000400000 */
[----:B------:R-:W-:-:S02]  /*1ae60*/  FFMA2 R42, R42.F32x2.HI_LO, UR37.F32, R0.F32 ;  /* 0x000000252a2a7c49 */ /* 0x000fc40009200000 */
[--C-:B------:R-:W-:Y:S02]  /*1ae70*/  FFMA2 R46, R46.F32x2.HI_LO, UR37.F32, R0.reuse.F32 ;  /* 0x000000252e2e7c49 */ /* 0x100fe40009200000 */
[----:B------:R-:W4:Y:S01]  /*1ae80*/  MUFU.EX2 R108, R6 ;  /* 0x00000006006c7308 */ /* 0x000f220000000800 */
[----:B-1----:R-:W-:Y:S01]  /*1ae90*/  @!P0 FMUL R104, R104, R104 ;  /* 0x0000006868688220 */ /* 0x002fe20000400000 */
[----:B------:R-:W-:Y:S01]  /*1aea0*/  FSETP.GEU.AND P0, PT, R111, -126, PT ;  /* 0xc2fc00006f00780b */ /* 0x000fe20003f0e000 */
[----:B------:R-:W-:Y:S01]  /*1aeb0*/  @!P6 FMUL R5, R5, 0.5 ;  /* 0x3f0000000505e820 */ /* 0x000fe20000400000 */
[--C-:B------:R-:W-:Y:S02]  /*1aec0*/  FFMA2 R40, R40.F32x2.HI_LO, UR37.F32, R0.reuse.F32 ;  /* 0x0000002528287c49 */ /* 0x100fe40009200000 */
[--C-:B------:R-:W-:Y:S02]  /*1aed0*/  FFMA2 R50, R50.F32x2.HI_LO, UR37.F32, R0.reuse.F32 ;  /* 0x0000002532327c49 */ /* 0x100fe40009200000 */
[----:B------:R-:W1:Y:S01]  /*1aee0*/  MUFU.EX2 R107, R107 ;  /* 0x0000006b006b7308 */ /* 0x000e620000000800 */
[----:B--2---:R-:W-:Y:S01]  /*1aef0*/  @!P2 FMUL R109, R109, R109 ;  /* 0x0000006d6d6da220 */ /* 0x004fe20000400000 */
[----:B------:R-:W-:Y:S01]  /*1af00*/  @!P5 FMUL R106, R106, 0.5 ;  /* 0x3f0000006a6ad820 */ /* 0x000fe20000400000 */
[----:B------:R-:W-:Y:S01]  /*1af10*/  FSETP.GEU.AND P2, PT, R116, -126, PT ;  /* 0xc2fc00007400780b */ /* 0x000fe20003f4e000 */
[----:B------:R-:W-:-:S02]  /*1af20*/  FFMA2 R52, R52.F32x2.HI_LO, UR37.F32, R0.F32 ;  /* 0x0000002534347c49 */ /* 0x000fc40009200000 */
[--C-:B------:R-:W-:Y:S02]  /*1af30*/  FFMA2 R10, R170.F32x2.HI_LO, UR37.F32, R0.reuse.F32 ;  /* 0x00000025aa0a7c49 */ /* 0x100fe40009200000 */
[----:B------:R-:W2:Y:S01]  /*1af40*/  MUFU.EX2 R110, R110 ;  /* 0x0000006e006e7308 */ /* 0x000ea20000000800 */
[----:B------:R-:W-:Y:S01]  /*1af50*/  @!P0 FMUL R111, R111, 0.5 ;  /* 0x3f0000006f6f8820 */ /* 0x000fe20000400000 */
[----:B----4-:R-:W-:Y:S01]  /*1af60*/  @!P3 FMUL R108, R108, R108 ;  /* 0x0000006c6c6cb220 */ /* 0x010fe20000400000 */
[--C-:B------:R-:W-:Y:S02]  /*1af70*/  FFMA2 R6, R132.F32x2.HI_LO, UR37.F32, R0.reuse.F32 ;  /* 0x0000002584067c49 */ /* 0x100fe40009200000 */
[----:B------:R-:W-:-:S03]  /*1af80*/  FFMA2 R162, R162.F32x2.HI_LO, UR37.F32, R0.F32 ;  /* 0x00000025a2a27c49 */ /* 0x000fc60009200000 */
[----:B------:R4:W5:Y:S01]  /*1af90*/  MUFU.EX2 R105, R5 ;  /* 0x0000000500697308 */ /* 0x0009620000000800 */
[----:B-1----:R-:W-:Y:S01]  /*1afa0*/  @!P4 FMUL R107, R107, R107 ;  /* 0x0000006b6b6bc220 */ /* 0x002fe20000400000 */
[----:B------:R-:W-:-:S06]  /*1afb0*/  @!P2 FMUL R116, R116, 0.5 ;  /* 0x3f0000007474a820 */ /* 0x000fcc0000400000 */
[----:B------:R-:W1:Y:S01]  /*1afc0*/  MUFU.EX2 R106, R106 ;  /* 0x0000006a006a7308 */ /* 0x000e620000000800 */
[----:B--2---:R-:W-:Y:S01]  /*1afd0*/  @!P1 FMUL R110, R110, R110 ;  /* 0x0000006e6e6e9220 */ /* 0x004fe20000400000 */
[----:B------:R-:W-:-:S06]  /*1afe0*/  FSETP.GEU.AND P1, PT, R117, -126, PT ;  /* 0xc2fc00007500780b */ /* 0x000fcc0003f2e000 */
[----:B------:R-:W2:Y:S01]  /*1aff0*/  MUFU.EX2 R111, R111 ;  /* 0x0000006f006f7308 */ /* 0x000ea20000000800 */
[--C-:B----4-:R-:W-:Y:S02]  /*1b000*/  FFMA2 R4, R114.F32x2.HI_LO, UR37.F32, R0.reuse.F32 ;  /* 0x0000002572047c49 */ /* 0x110fe40009200000 */
[----:B------:R-:W-:Y:S02]  /*1b010*/  FFMA2 R114, R112.F32x2.HI_LO, UR37.F32, R0.F32 ;  /* 0x0000002570727c49 */ /* 0x000fe40009200000 */
[----:B-----5:R-:W-:Y:S01]  /*1b020*/  @!P6 FMUL R105, R105, R105 ;  /* 0x000000696969e220 */ /* 0x020fe20000400000 */
[----:B------:R-:W-:Y:S01]  /*1b030*/  FSETP.GEU.AND P6, PT, R4, -126, PT ;  /* 0xc2fc00000400780b */ /* 0x000fe20003fce000 */
[----:B------:R-:W-:Y:S01]  /*1b040*/  @!P1 FMUL R117, R117, 0.5 ;  /* 0x3f00000075759820 */ /* 0x000fe20000400000 */
[----:B------:R-:W-:Y:S01]  /*1b050*/  FSETP.GEU.AND P3, PT, R115, -126, PT ;  /* 0xc2fc00007300780b */ /* 0x000fe20003f6e000 */
[----:B------:R-:W4:Y:S01]  /*1b060*/  MUFU.EX2 R116, R116 ;  /* 0x0000007400747308 */ /* 0x000f220000000800 */
[----:B------:R-:W-:Y:S01]  /*1b070*/  FSETP.GEU.AND P4, PT, R114, -126, PT ;  /* 0xc2fc00007200780b */ /* 0x000fe20003f8e000 */
[----:B-1----:R-:W-:Y:S01]  /*1b080*/  @!P5 FMUL R106, R106, R106 ;  /* 0x0000006a6a6ad220 */ /* 0x002fe20000400000 */
[----:B------:R-:W-:Y:S01]  /*1b090*/  FSETP.GEU.AND P5, PT, R5, -126, PT ;  /* 0xc2fc00000500780b */ /* 0x000fe20003fae000 */
[----:B--2---:R-:W-:Y:S01]  /*1b0a0*/  @!P0 FMUL R111, R111, R111 ;  /* 0x0000006f6f6f8220 */ /* 0x004fe20000400000 */
[----:B------:R-:W-:-:S05]  /*1b0b0*/  FSETP.GEU.AND P0, PT, R56, -126, PT ;  /* 0xc2fc00003800780b */ /* 0x000fca0003f0e000 */
[----:B------:R-:W-:Y:S01]  /*1b0c0*/  @!P6 FMUL R4, R4, 0.5 ;  /* 0x3f0000000404e820 */ /* 0x000fe20000400000 */
[----:B------:R-:W1:Y:S01]  /*1b0d0*/  MUFU.EX2 R117, R117 ;  /* 0x0000007500757308 */ /* 0x000e620000000800 */
[----:B------:R-:W-:Y:S02]  /*1b0e0*/  @!P3 FMUL R115, R115, 0.5 ;  /* 0x3f0000007373b820 */ /* 0x000fe40000400000 */
[----:B------:R-:W-:Y:S02]  /*1b0f0*/  @!P4 FMUL R114, R114, 0.5 ;  /* 0x3f0000007272c820 */ /* 0x000fe40000400000 */
[----:B------:R-:W-:Y:S01]  /*1b100*/  @!P5 FMUL R5, R5, 0.5 ;  /* 0x3f0000000505d820 */ /* 0x000fe20000400000 */
[----:B----4-:R-:W-:Y:S01]  /*1b110*/  @!P2 FMUL R116, R116, R116 ;  /* 0x000000747474a220 */ /* 0x010fe20000400000 */
[----:B------:R-:W-:Y:S01]  /*1b120*/  FSETP.GEU.AND P2, PT, R61, -126, PT ;  /* 0xc2fc00003d00780b */ /* 0x000fe20003f4e000 */
[----:B------:R-:W2:Y:S01]  /*1b130*/  MUFU.EX2 R115, R115 ;  /* 0x0000007300737308 */ /* 0x000ea20000000800 */
[----:B------:R-:W-:-:S07]  /*1b140*/  @!P0 FMUL R56, R56, 0.5 ;  /* 0x3f00000038388820 */ /* 0x000fce0000400000 */
[----:B------:R-:W4:Y:S01]  /*1b150*/  MUFU.EX2 R114, R114 ;  /* 0x0000007200727308 */ /* 0x000f220000000800 */
[----:B-1----:R-:W-:Y:S01]  /*1b160*/  @!P1 FMUL R117, R117, R117 ;  /* 0x0000007575759220 */ /* 0x002fe20000400000 */
[----:B------:R-:W-:Y:S02]  /*1b170*/  FSETP.GEU.AND P1, PT, R62, -126, PT ;  /* 0xc2fc00003e00780b */ /* 0x000fe40003f2e000 */
[----:B------:R-:W-:-:S04]  /*1b180*/  @!P2 FMUL R61, R61, 0.5 ;  /* 0x3f0000003d3da820 */ /* 0x000fc80000400000 */
[----:B------:R-:W1:Y:S01]  /*1b190*/  MUFU.EX2 R112, R4 ;  /* 0x0000000400707308 */ /* 0x000e620000000800 */
[----:B--2---:R-:W-:Y:S01]  /*1b1a0*/  @!P3 FMUL R115, R115, R115 ;  /* 0x000000737373b220 */ /* 0x004fe20000400000 */
[----:B------:R-:W-:-:S05]  /*1b1b0*/  FSETP.GEU.AND P3, PT, R60, -126, PT ;  /* 0xc2fc00003c00780b */ /* 0x000fca0003f6e000 */
[----:B------:R-:W-:Y:S01]  /*1b1c0*/  @!P1 FMUL R62, R62, 0.5 ;  /* 0x3f0000003e3e9820 */ /* 0x000fe20000400000 */
[----:B------:R-:W2:Y:S01]  /*1b1d0*/  MUFU.EX2 R113, R5 ;  /* 0x0000000500717308 */ /* 0x000ea20000000800 */
[----:B----4-:R-:W-:Y:S01]  /*1b1e0*/  @!P4 FMUL R114, R114, R114 ;  /* 0x000000727272c220 */ /* 0x010fe20000400000 */
[----:B------:R-:W-:-:S05]  /*1b1f0*/  FSETP.GEU.AND P4, PT, R59, -126, PT ;  /* 0xc2fc00003b00780b */ /* 0x000fca0003f8e000 */
[----:B------:R-:W-:Y:S01]  /*1b200*/  @!P3 FMUL R60, R60, 0.5 ;  /* 0x3f0000003c3cb820 */ /* 0x000fe20000400000 */
[----:B---3--:R-:W3:Y:S01]  /*1b210*/  MUFU.EX2 R118, R56 ;  /* 0x0000003800767308 */ /* 0x008ee20000000800 */
[----:B-1----:R-:W-:Y:S01]  /*1b220*/  @!P6 FMUL R112, R112, R112 ;  /* 0x000000707070e220 */ /* 0x002fe20000400000 */
[----:B------:R-:W-:-:S05]  /*1b230*/  FSETP.GEU.AND P6, PT, R57, -126, PT ;  /* 0xc2fc00003900780b */ /* 0x000fca0003fce000 */
[----:B------:R-:W-:Y:S01]  /*1b240*/  @!P4 FMUL R59, R59, 0.5 ;  /* 0x3f0000003b3bc820 */ /* 0x000fe20000400000 */
[----:B------:R-:W1:Y:S01]  /*1b250*/  MUFU.EX2 R123, R61 ;  /* 0x0000003d007b7308 */ /* 0x000e620000000800 */
[----:B--2---:R-:W-:Y:S01]  /*1b260*/  @!P5 FMUL R113, R113, R113 ;  /* 0x000000717171d220 */ /* 0x004fe20000400000 */
[----:B------:R-:W-:Y:S01]  /*1b270*/  FSETP.GEU.AND P5, PT, R58, -126, PT ;  /* 0xc2fc00003a00780b */ /* 0x000fe20003fae000 */
[----:B------:R-:W-:-:S04]  /*1b280*/  FFMA2 R4, R148.F32x2.HI_LO, UR37.F32, R0.F32 ;  /* 0x0000002594047c49 */ /* 0x000fc80009200000 */
[----:B------:R-:W-:Y:S01]  /*1b290*/  @!P6 FMUL R57, R57, 0.5 ;  /* 0x3f0000003939e820 */ /* 0x000fe20000400000 */
[----:B------:R-:W2:Y:S01]  /*1b2a0*/  MUFU.EX2 R122, R60 ;  /* 0x0000003c007a7308 */ /* 0x000ea20000000800 */
[----:B---3--:R-:W-:Y:S01]  /*1b2b0*/  @!P0 FMUL R118, R118, R118 ;  /* 0x0000007676768220 */ /* 0x008fe20000400000 */
[----:B------:R-:W-:-:S05]  /*1b2c0*/  FSETP.GEU.AND P0, PT, R63, -126, PT ;  /* 0xc2fc00003f00780b */ /* 0x000fca0003f0e000 */
[----:B------:R-:W-:Y:S01]  /*1b2d0*/  @!P5 FMUL R58, R58, 0.5 ;  /* 0x3f0000003a3ad820 */ /* 0x000fe20000400000 */
[----:B------:R-:W3:Y:S01]  /*1b2e0*/  MUFU.EX2 R121, R59 ;  /* 0x0000003b00797308 */ /* 0x000ee20000000800 */
[----:B-1----:R-:W-:Y:S01]  /*1b2f0*/  @!P2 FMUL R123, R123, R123 ;  /* 0x0000007b7b7ba220 */ /* 0x002fe20000400000 */
[----:B------:R-:W-:Y:S02]  /*1b300*/  FSETP.GEU.AND P2, PT, R68, -126, PT ;  /* 0xc2fc00004400780b */ /* 0x000fe40003f4e000 */
[----:B------:R-:W-:-:S03]  /*1b310*/  F2FP.F16.F32.PACK_AB R61, R97, R96 ;  /* 0x00000060613d723e */ /* 0x000fc600000000ff */
[----:B------:R-:W-:Y:S01]  /*1b320*/  @!P0 FMUL R63, R63, 0.5 ;  /* 0x3f0000003f3f8820 */ /* 0x000fe20000400000 */
[----:B------:R-:W1:Y:S01]  /*1b330*/  MUFU.EX2 R124, R62 ;  /* 0x0000003e007c7308 */ /* 0x000e620000000800 */
[----:B--2---:R-:W-:Y:S01]  /*1b340*/  @!P3 FMUL R122, R122, R122 ;  /* 0x0000007a7a7ab220 */ /* 0x004fe20000400000 */
[----:B------:R-:W-:Y:S02]  /*1b350*/  FSETP.GEU.AND P3, PT, R67, -126, PT ;  /* 0xc2fc00004300780b */ /* 0x000fe40003f6e000 */
[----:B------:R-:W-:-:S03]  /*1b360*/  F2FP.F16.F32.PACK_AB R60, R95, R94 ;  /* 0x0000005e5f3c723e */ /* 0x000fc600000000ff */
[----:B------:R-:W-:Y:S01]  /*1b370*/  @!P2 FMUL R68, R68, 0.5 ;  /* 0x3f0000004444a820 */ /* 0x000fe20000400000 */
[----:B------:R-:W2:Y:S01]  /*1b380*/  MUFU.EX2 R119, R57 ;  /* 0x0000003900777308 */ /* 0x000ea20000000800 */
[----:B---3--:R-:W-:Y:S01]  /*1b390*/  @!P4 FMUL R121, R121, R121 ;  /* 0x000000797979c220 */ /* 0x008fe20000400000 */
[----:B------:R-:W-:Y:S02]  /*1b3a0*/  FSETP.GEU.AND P4, PT, R66, -126, PT ;  /* 0xc2fc00004200780b */ /* 0x000fe40003f8e000 */
[----:B------:R-:W-:-:S03]  /*1b3b0*/  F2FP.F16.F32.PACK_AB R59, R93, R92 ;  /* 0x0000005c5d3b723e */ /* 0x000fc600000000ff */
        /* <DEDUP_REMOVED lines=108> */
[----:B------:R-:W-:-:S05]  /*1ba80*/  FSETP.GEU.AND P1, PT, R26, -126, PT ;  /* 0xc2fc00001a00780b */ /* 0x000fca0003f2e000 */
        /* <DEDUP_REMOVED lines=9> */
[----:B------:R-:W-:Y:S02]  /*1bb20*/  F2FP.F16.F32.PACK_AB R79, R135, R134 ;  /* 0x00000086874f723e */ /* 0x000fe400000000ff */
[----:B------:R-:W-:Y:S01]  /*1bb30*/  F2FP.F16.F32.PACK_AB R83, R147, R146 ;  /* 0x000000929353723e */ /* 0x000fe200000000ff */
[----:B------:R-:W-:Y:S01]  /*1bb40*/  @!P6 FMUL R85, R85, 0.5 ;  /* 0x3f0000005555e820 */ /* 0x000fe20000400000 */
[----:B------:R-:W3:Y:S01]  /*1bb50*/  MUFU.EX2 R180, R24 ;  /* 0x0000001800b47308 */ /* 0x000ee20000000800 */
[----:B-1----:R-:W-:Y:S01]  /*1bb60*/  @!P0 FMUL R176, R176, R176 ;  /* 0x000000b0b0b08220 */ /* 0x002fe20000400000 */
[----:B------:R-:W-:-:S02]  /*1bb70*/  FSETP.GEU.AND P0, PT, R27, -126, PT ;  /* 0xc2fc00001b00780b */ /* 0x000fc40003f0e000 */
[----:B------:R-:W-:-:S03]  /*1bb80*/  F2FP.F16.F32.PACK_AB R84, R161, R160 ;  /* 0x000000a0a154723e */ /* 0x000fc600000000ff */
[----:B------:R-:W-:Y:S01]  /*1bb90*/  @!P5 FMUL R86, R86, 0.5 ;  /* 0x3f0000005656d820 */ /* 0x000fe20000400000 */
[----:B------:R-:W1:Y:S01]  /*1bba0*/  MUFU.EX2 R179, R87 ;  /* 0x0000005700b37308 */ /* 0x000e620000000800 */
[----:B--2---:R-:W-:Y:S01]  /*1bbb0*/  @!P2 FMUL R181, R181, R181 ;  /* 0x000000b5b5b5a220 */ /* 0x004fe20000400000 */
[----:B------:R-:W-:-:S05]  /*1bbc0*/  FSETP.GEU.AND P2, PT, R32, -126, PT ;  /* 0xc2fc00002000780b */ /* 0x000fca0003f4e000 */
[----:B------:R-:W-:Y:S01]  /*1bbd0*/  @!P0 FMUL R27, R27, 0.5 ;  /* 0x3f0000001b1b8820 */ /* 0x000fe20000400000 */
[----:B------:R-:W2:Y:S01]  /*1bbe0*/  MUFU.EX2 R182, R26 ;  /* 0x0000001a00b67308 */ /* 0x000ea20000000800 */
[----:B---3--:R-:W-:Y:S01]  /*1bbf0*/  @!P3 FMUL R180, R180, R180 ;  /* 0x000000b4b4b4b220 */ /* 0x008fe20000400000 */
[----:B------:R-:W-:Y:S01]  /*1bc00*/  FSETP.GEU.AND P3, PT, R31, -126, PT ;  /* 0xc2fc00001f00780b */ /* 0x000fe20003f6e000 */
[----:B------:R-:W3:Y:S04]  /*1bc10*/  S2R R24, SR_TID.X ;  /* 0x0000000000187919 */ /* 0x000ee80000002100 */
[----:B------:R-:W-:Y:S01]  /*1bc20*/  @!P2 FMUL R32, R32, 0.5 ;  /* 0x3f0000002020a820 */ /* 0x000fe20000400000 */
[----:B------:R-:W4:Y:S01]  /*1bc30*/  MUFU.EX2 R177, R85 ;  /* 0x0000005500b17308 */ /* 0x000f220000000800 */
        /* <DEDUP_REMOVED lines=8> */
[----:B----4-:R-:W-:Y:S01]  /*1bcc0*/  @!P6 FMUL R177, R177, R177 ;  /* 0x000000b1b1b1e220 */ /* 0x010fe20000400000 */
[----:B------:R-:W-:Y:S02]  /*1bcd0*/  FSETP.GEU.AND P6, PT, R28, -126, PT ;  /* 0xc2fc00001c00780b */ /* 0x000fe40003fce000 */
[----:B------:R-:W-:-:S03]  /*1bce0*/  F2FP.F16.F32.PACK_AB R85, R175, R174 ;  /* 0x000000aeaf55723e */ /* 0x000fc600000000ff */
[----:B------:R-:W-:Y:S01]  /*1bcf0*/  @!P1 FMUL R33, R33, 0.5 ;  /* 0x3f00000021219820 */ /* 0x000fe20000400000 */
[----:B------:R-:W4:Y:S01]  /*1bd00*/  MUFU.EX2 R188, R32 ;  /* 0x0000002000bc7308 */ /* 0x000f220000000800 */
[----:B-1----:R-:W-:Y:S01]  /*1bd10*/  @!P5 FMUL R178, R178, R178 ;  /* 0x000000b2b2b2d220 */ /* 0x002fe20000400000 */
[----:B------:R-:W-:Y:S02]  /*1bd20*/  FSETP.GEU.AND P5, PT, R29, -126, PT ;  /* 0xc2fc00001d00780b */ /* 0x000fe40003fae000 */
[----:B---3--:R-:W-:Y:S02]  /*1bd30*/  SHF.R.U32.HI R24, RZ, 0x5, R24 ;  /* 0x00000005ff187819 */ /* 0x008fe40000011618 */
[----:B------:R-:W-:Y:S01]  /*1bd40*/  F2FP.F16.F32.PACK_AB R86, R177, R176 ;  /* 0x000000b0b156723e */ /* 0x000fe200000000ff */
[----:B------:R-:W-:Y:S01]  /*1bd50*/  @!P6 FMUL R28, R28, 0.5 ;  /* 0x3f0000001c1ce820 */ /* 0x000fe20000400000 */
[----:B------:R-:W1:Y:S01]  /*1bd60*/  MUFU.EX2 R187, R31 ;  /* 0x0000001f00bb7308 */ /* 0x000e620000000800 */
[----:B--2---:R-:W-:Y:S01]  /*1bd70*/  @!P0 FMUL R183, R183, R183 ;  /* 0x000000b7b7b78220 */ /* 0x004fe20000400000 */
[----:B------:R-:W-:-:S02]  /*1bd80*/  FSETP.GEU.AND P0, PT, R34, -126, PT ;  /* 0xc2fc00002200780b */ /* 0x000fc40003f0e000 */
[----:B------:R-:W-:Y:S02]  /*1bd90*/  F2FP.F16.F32.PACK_AB R87, R179, R178 ;  /* 0x000000b2b357723e */ /* 0x000fe400000000ff */
[----:B------:R-:W-:Y:S01]  /*1bda0*/  F2FP.F16.F32.PACK_AB R25, R183, R182 ;  /* 0x000000b6b719723e */ /* 0x000fe200000000ff */
[----:B------:R-:W-:Y:S01]  /*1bdb0*/  @!P5 FMUL R29, R29, 0.5 ;  /* 0x3f0000001d1dd820 */ /* 0x000fe20000400000 */
[----:B------:R-:W2:Y:S01]  /*1bdc0*/  MUFU.EX2 R186, R30 ;  /* 0x0000001e00ba7308 */ /* 0x000ea20000000800 */
[----:B----4-:R-:W-:Y:S01]  /*1bdd0*/  @!P2 FMUL R188, R188, R188 ;  /* 0x000000bcbcbca220 */ /* 0x010fe20000400000 */
        /* <DEDUP_REMOVED lines=27> */
[----:B------:R-:W-:-:S04]  /*1bf90*/  FSETP.GEU.AND P0, PT, R49, -126, PT ;  /* 0xc2fc00003100780b */ /* 0x000fc80003f0e000 */
[----:B------:R-:W-:Y:S01]  /*1bfa0*/  STL [R1+0x18], R29 ;  /* 0x0000181d01007387 */ /* 0x000fe20000100800 */
[----:B------:R-:W-:Y:S01]  /*1bfb0*/  @!P5 FMUL R36, R36, 0.5 ;  /* 0x3f0000002424d820 */ /* 0x000fe20000400000 */
[----:B------:R-:W3:Y:S02]  /*1bfc0*/  MUFU.EX2 R3, R37 ;  /* 0x0000002500037308 */ /* 0x000ee40000000800 */
[----:B-1----:R1:W-:Y:S05]  /*1bfd0*/  STL [R1+0x2c], R8 ;  /* 0x00002c0801007387 */ /* 0x0023ea0000100800 */
[----:B------:R-:W-:Y:S01]  /*1bfe0*/  @!P0 FMUL R49, R49, 0.5 ;  /* 0x3f00000031318820 */ /* 0x000fe20000400000 */
[----:B------:R4:W5:Y:S01]  /*1bff0*/  MUFU.EX2 R32, R48 ;  /* 0x0000003000207308 */ /* 0x0009620000000800 */
[----:B--2---:R-:W-:Y:S01]  /*1c000*/  @!P3 FMUL R31, R31, R31 ;  /* 0x0000001f1f1fb220 */ /* 0x004fe20000400000 */
[----:B------:R-:W-:-:S04]  /*1c010*/  FSETP.GEU.AND P3, PT, R45, -126, PT ;  /* 0xc2fc00002d00780b */ /* 0x000fc80003f6e000 */
[----:B------:R2:W-:Y:S02]  /*1c020*/  STL [R1+0x28], R31 ;  /* 0x0000281f01007387 */ /* 0x0005e40000100800 */
[----:B------:R-:W1:Y:S02]  /*1c030*/  MUFU.EX2 R56, R35 ;  /* 0x0000002300387308 */ /* 0x000e640000000800 */
[----:B---3--:R3:W-:Y:S05]  /*1c040*/  STL [R1+0x24], R3 ;  /* 0x0000240301007387 */ /* 0x0087ea0000100800 */
[----:B------:R-:W-:Y:S01]  /*1c050*/  @!P3 FMUL R45, R45, 0.5 ;  /* 0x3f0000002d2db820 */ /* 0x000fe20000400000 */
[----:B------:R-:W2:Y:S01]  /*1c060*/  MUFU.EX2 R30, R36 ;  /* 0x00000024001e7308 */ /* 0x000ea20000000800 */
[----:B----4-:R-:W-:Y:S01]  /*1c070*/  MOV R48, R8 ;  /* 0x0000000800307202 */ /* 0x010fe20000000f00 */
[----:B-----5:R-:W-:Y:S01]  /*1c080*/  @!P1 FMUL R32, R32, R32 ;  /* 0x0000002020209220 */ /* 0x020fe20000400000 */
[----:B------:R-:W-:Y:S01]  /*1c090*/  FSETP.GEU.AND P1, PT, R43, -126, PT ;  /* 0xc2fc00002b00780b */ /* 0x000fe20003f2e000 */
[----:B-1----:R-:W-:-:S02]  /*1c0a0*/  FFMA2 R8, R140.F32x2.HI_LO, UR37.F32, R0.F32 ;  /* 0x000000258c087c49 */ /* 0x002fc40009200000 */
[----:B------:R-:W-:Y:S01]  /*1c0b0*/  @!P2 FMUL R48, R48, R48 ;  /* 0x000000303030a220 */ /* 0x000fe20000400000 */
[----:B------:R1:W-:Y:S01]  /*1c0c0*/  STL [R1+0x30], R32 ;  /* 0x0000302001007387 */ /* 0x0003e20000100800 */
[----:B------:R4:W5:Y:S01]  /*1c0d0*/  MUFU.EX2 R39, R49 ;  /* 0x0000003100277308 */ /* 0x0009620000000800 */
[----:B------:R-:W-:Y:S01]  /*1c0e0*/  @!P6 FMUL R56, R56, R56 ;  /* 0x000000383838e220 */ /* 0x000fe20000400000 */
[----:B------:R-:W-:Y:S01]  /*1c0f0*/  FSETP.GEU.AND P6, PT, R46, -126, PT ;  /* 0xc2fc00002e00780b */ /* 0x000fe20003fce000 */
[----:B------:R-:W-:Y:S01]  /*1c100*/  @!P2 STL [R1+0x2c], R48 ;  /* 0x00002c300100a387 */ /* 0x000fe20000100800 */
[----:B------:R-:W-:-:S03]  /*1c110*/  FSETP.GEU.AND P2, PT, R42, -126, PT ;  /* 0xc2fc00002a00780b */ /* 0x000fc60003f4e000 */
[----:B------:R-:W-:Y:S01]  /*1c120*/  STL [R1+0x1c], R56 ;  /* 0x00001c3801007387 */ /* 0x000fe20000100800 */
[----:B------:R-:W3:Y:S01]  /*1c130*/  MUFU.EX2 R37, R45 ;  /* 0x0000002d00257308 */ /* 0x000ee20000000800 */
[----:B--2---:R-:W-:Y:S01]  /*1c140*/  @!P5 FMUL R30, R30, R30 ;  /* 0x0000001e1e1ed220 */ /* 0x004fe20000400000 */
[----:B------:R-:W-:Y:S01]  /*1c150*/  FSETP.GEU.AND P5, PT, R47, -126, PT ;  /* 0xc2fc00002f00780b */ /* 0x000fe20003fae000 */
[----:B------:R-:W-:Y:S01]  /*1c160*/  @!P1 FMUL R43, R43, 0.5 ;  /* 0x3f0000002b2b9820 */ /* 0x000fe20000400000 */
[----:B------:R-:W-:Y:S02]  /*1c170*/  F2FP.F16.F32.PACK_AB R31, R48, R31 ;  /* 0x0000001f301f723e */ /* 0x000fe400000000ff */
[----:B------:R2:W-:Y:S01]  /*1c180*/  STL [R1+0x20], R30 ;  /* 0x0000201e01007387 */ /* 0x0005e20000100800 */
[----:B------:R-:W-:Y:S01]  /*1c190*/  @!P6 FMUL R46, R46, 0.5 ;  /* 0x3f0000002e2ee820 */ /* 0x000fe20000400000 */
[----:B------:R-:W1:Y:S01]  /*1c1a0*/  MUFU.EX2 R36, R43 ;  /* 0x0000002b00247308 */ /* 0x000e620000000800 */
[----:B----4-:R-:W-:Y:S01]  /*1c1b0*/  MOV R49, R3 ;  /* 0x0000000300317202 */ /* 0x010fe20000000f00 */
[----:B------:R-:W-:Y:S01]  /*1c1c0*/  @!P2 FMUL R42, R42, 0.5 ;  /* 0x3f0000002a2aa820 */ /* 0x000fe20000400000 */
[----:B-----5:R-:W-:Y:S01]  /*1c1d0*/  @!P0 FMUL R39, R39, R39 ;  /* 0x0000002727278220 */ /* 0x020fe20000400000 */
[----:B------:R-:W-:-:S02]  /*1c1e0*/  FSETP.GEU.AND P0, PT, R40, -126, PT ;  /* 0xc2fc00002800780b */ /* 0x000fc40003f0e000 */
[----:B------:R-:W-:Y:S01]  /*1c1f0*/  @!P4 FMUL R49, R49, R49 ;  /* 0x000000313131c220 */ /* 0x000fe20000400000 */
[----:B------:R-:W-:Y:S01]  /*1c200*/  @!P5 FMUL R47, R47, 0.5 ;  /* 0x3f0000002f2fd820 */ /* 0x000fe20000400000 */
[----:B------:R-:W4:Y:S01]  /*1c210*/  MUFU.EX2 R35, R42 ;  /* 0x0000002a00237308 */ /* 0x000f220000000800 */
[----:B---3--:R-:W-:Y:S01]  /*1c220*/  @!P3 FMUL R37, R37, R37 ;  /* 0x000000252525b220 */ /* 0x008fe20000400000 */
[----:B------:R-:W-:Y:S01]  /*1c230*/  FSETP.GEU.AND P3, PT, R6, -126, PT ;  /* 0xc2fc00000600780b */ /* 0x000fe20003f6e000 */
[----:B------:R-:W-:Y:S01]  /*1c240*/  @!P4 STL [R1+0x24], R49 ;  /* 0x000024310100c387 */ /* 0x000fe20000100800 */
[----:B------:R-:W-:Y:S02]  /*1c250*/  FSETP.GEU.AND P4, PT, R44, -126, PT ;  /* 0xc2fc00002c00780b */ /* 0x000fe40003f8e000 */
[----:B------:R-:W-:Y:S01]  /*1c260*/  MOV R3, UR4 ;  /* 0x0000000400037c02 */ /* 0x000fe20008000f00 */
[----:B------:R-:W-:Y:S01]  /*1c270*/  STL [R1+0x34], R39 ;  /* 0x0000342701007387 */ /* 0x000fe20000100800 */
[----:B------:R-:W3:Y:S01]  /*1c280*/  MUFU.EX2 R33, R46 ;  /* 0x0000002e00217308 */ /* 0x000ee20000000800 */
[----:B------:R-:W-:Y:S01]  /*1c290*/  @!P0 FMUL R40, R40, 0.5 ;  /* 0x3f00000028288820 */ /* 0x000fe20000400000 */
[----:B-1----:R-:W-:Y:S01]  /*1c2a0*/  @!P1 FMUL R36, R36, R36 ;  /* 0x0000002424249220 */ /* 0x002fe20000400000 */
[----:B------:R-:W-:Y:S01]  /*1c2b0*/  FSETP.GEU.AND P1, PT, R4, -126, PT ;  /* 0xc2fc00000400780b */ /* 0x000fe20003f2e000 */
[----:B------:R-:W-:Y:S01]  /*1c2c0*/  STL [R1+0x44], R37 ;  /* 0x0000442501007387 */ /* 0x000fe20000100800 */
[----:B------:R-:W-:-:S02]  /*1c2d0*/  F2FP.F16.F32.PACK_AB R32, R39, R32 ;  /* 0x000000202720723e */ /* 0x000fc400000000ff */
[----:B------:R-:W-:Y:S01]  /*1c2e0*/  @!P3 FMUL R6, R6, 0.5 ;  /* 0x3f0000000606b820 */ /* 0x000fe20000400000 */
[----:B------:R-:W1:Y:S01]  /*1c2f0*/  MUFU.EX2 R38, R47 ;  /* 0x0000002f00267308 */ /* 0x000e620000000800 */
[----:B------:R-:W-:Y:S01]  /*1c300*/  @!P4 FMUL R44, R44, 0.5 ;  /* 0x3f0000002c2cc820 */ /* 0x000fe20000400000 */
[----:B----4-:R-:W-:Y:S01]  /*1c310*/  @!P2 FMUL R35, R35, R35 ;  /* 0x000000232323a220 */ /* 0x010fe20000400000 */
[----:B------:R-:W-:Y:S01]  /*1c320*/  FSETP.GEU.AND P2, PT, R7, -126, PT ;  /* 0xc2fc00000700780b */ /* 0x000fe20003f4e000 */
[----:B------:R-:W-:Y:S01]  /*1c330*/  STL [R1+0x4c], R36 ;  /* 0x00004c2401007387 */ /* 0x000fe20000100800 */
[----:B--2---:R-:W-:-:S03]  /*1c340*/  F2FP.F16.F32.PACK_AB R30, R49, R30 ;  /* 0x0000001e311e723e */ /* 0x004fc600000000ff */
[----:B------:R-:W2:Y:S01]  /*1c350*/  MUFU.EX2 R34, R44 ;  /* 0x0000002c00227308 */ /* 0x000ea20000000800 */
[----:B---3--:R-:W-:Y:S01]  /*1c360*/  @!P6 FMUL R33, R33, R33 ;  /* 0x000000212121e220 */ /* 0x008fe20000400000 */
[----:B------:R-:W-:Y:S01]  /*1c370*/  FSETP.GEU.AND P6, PT, R41, -126, PT ;  /* 0xc2fc00002900780b */ /* 0x000fe20003fce000 */
[----:B------:R-:W-:Y:S01]  /*1c380*/  @!P1 FMUL R4, R4, 0.5 ;  /* 0x3f00000004049820 */ /* 0x000fe20000400000 */
[----:B------:R-:W-:Y:S01]  /*1c390*/  MOV R46, R56 ;  /* 0x00000038002e7202 */ /* 0x000fe20000000f00 */
[----:B------:R3:W-:Y:S01]  /*1c3a0*/  STL [R1+0x48], R35 ;  /* 0x0000482301007387 */ /* 0x0007e20000100800 */
[----:B------:R-:W-:Y:S02]  /*1c3b0*/  F2FP.F16.F32.PACK_AB R56, R89, R88 ;  /* 0x000000585938723e */ /* 0x000fe400000000ff */
[----:B------:R-:W4:Y:S01]  /*1c3c0*/  MUFU.EX2 R140, R40 ;  /* 0x00000028008c7308 */ /* 0x000f220000000800 */
[----:B-1----:R-:W-:Y:S01]  /*1c3d0*/  @!P5 FMUL R38, R38, R38 ;  /* 0x000000262626d220 */ /* 0x002fe20000400000 */
[----:B------:R-:W-:Y:S01]  /*1c3e0*/  FSETP.GEU.AND P5, PT, R8, -126, PT ;  /* 0xc2fc00000800780b */ /* 0x000fe20003fae000 */
[----:B------:R-:W-:Y:S01]  /*1c3f0*/  @!P2 FMUL R7, R7, 0.5 ;  /* 0x3f0000000707a820 */ /* 0x000fe20000400000 */
[----:B------:R1:W-:Y:S01]  /*1c400*/  STL [R1+0x38], R33 ;  /* 0x0000382101007387 */ /* 0x0003e20000100800 */
[----:B------:R-:W-:-:S02]  /*1c410*/  F2FP.F16.F32.PACK_AB R29, R46, R29 ;  /* 0x0000001d2e1d723e */ /* 0x000fc400000000ff */
[----:B------:R-:W-:Y:S01]  /*1c420*/  @!P6 FMUL R41, R41, 0.5 ;  /* 0x3f0000002929e820 */ /* 0x000fe20000400000 */
[----:B------:R-:W5:Y:S01]  /*1c430*/  MUFU.EX2 R148, R6 ;  /* 0x0000000600947308 */ /* 0x000f620000000800 */
[----:B--2---:R-:W-:Y:S01]  /*1c440*/  @!P4 FMUL R34, R34, R34 ;  /* 0x000000222222c220 */ /* 0x004fe20000400000 */
[----:B------:R-:W-:Y:S01]  /*1c450*/  FSETP.GEU.AND P4, PT, R9, -126, PT ;  /* 0xc2fc00000900780b */ /* 0x000fe20003f8e000 */
[----:B------:R2:W-:Y:S04]  /*1c460*/  STL [R1+0x3c], R38 ;  /* 0x00003c2601007387 */ /* 0x0005e80000100800 */
[----:B------:R-:W-:Y:S01]  /*1c470*/  @!P5 FMUL R8, R8, 0.5 ;  /* 0x3f0000000808d820 */ /* 0x000fe20000400000 */
[----:B------:R-:W2:Y:S01]  /*1c480*/  MUFU.EX2 R149, R7 ;  /* 0x0000000700957308 */ /* 0x000ea20000000800 */
[----:B----4-:R-:W-:Y:S01]  /*1c490*/  @!P0 FMUL R140, R140, R140 ;  /* 0x0000008c8c8c8220 */ /* 0x010fe20000400000 */
[----:B------:R-:W-:Y:S01]  /*1c4a0*/  FSETP.GEU.AND P0, PT, R5, -126, PT ;  /* 0xc2fc00000500780b */ /* 0x000fe20003f0e000 */
[----:B------:R4:W-:Y:S01]  /*1c4b0*/  STL [R1+0x40], R34 ;  /* 0x0000402201007387 */ /* 0x0009e20000100800 */
[----:B---3--:R-:W-:-:S03]  /*1c4c0*/  F2FP.F16.F32.PACK_AB R35, R36, R35 ;  /* 0x000000232423723e */ /* 0x008fc600000000ff */
[----:B------:R-:W-:Y:S01]  /*1c4d0*/  @!P4 FMUL R9, R9, 0.5 ;  /* 0x3f0000000909c820 */ /* 0x000fe20000400000 */
[----:B------:R-:W3:Y:S01]  /*1c4e0*/  MUFU.EX2 R141, R41 ;  /* 0x00000029008d7308 */ /* 0x000ee20000000800 */
[----:B-----5:R-:W-:Y:S01]  /*1c4f0*/  @!P3 FMUL R148, R148, R148 ;  /* 0x000000949494b220 */ /* 0x020fe20000400000 */
[----:B-1----:R-:W-:-:S05]  /*1c500*/  F2FP.F16.F32.PACK_AB R33, R38, R33 ;  /* 0x000000212621723e */ /* 0x002fca00000000ff */
[----:B------:R-:W-:Y:S01]  /*1c510*/  @!P0 FMUL R5, R5, 0.5 ;  /* 0x3f00000005058820 */ /* 0x000fe20000400000 */
[----:B------:R-:W1:Y:S01]  /*1c520*/  MUFU.EX2 R132, R8 ;  /* 0x0000000800847308 */ /* 0x000e620000000800 */
[----:B--2---:R-:W-:Y:S01]  /*1c530*/  @!P2 FMUL R149, R149, R149 ;  /* 0x000000959595a220 */ /* 0x004fe20000400000 */
[----:B------:R-:W-:Y:S01]  /*1c540*/  FSETP.GEU.AND P2, PT, R50, -126, PT ;  /* 0xc2fc00003200780b */ /* 0x000fe20003f4e000 */
[----:B------:R-:W-:-:S03]  /*1c550*/  FFMA2 R6, R172.F32x2.HI_LO, UR37.F32, R0.F32 ;  /* 0x00000025ac067c49 */ /* 0x000fc60009200000 */
[----:B------:R-:W-:Y:S02]  /*1c560*/  F2FP.F16.F32.PACK_AB R38, R149, R148 ;  /* 0x000000949526723e */ /* 0x000fe400000000ff */
[----:B------:R2:W5:Y:S01]  /*1c570*/  MUFU.EX2 R133, R9 ;  /* 0x0000000900857308 */ /* 0x0005620000000800 */
[----:B---3--:R-:W-:Y:S01]  /*1c580*/  @!P6 FMUL R141, R141, R141 ;  /* 0x0000008d8d8de220 */ /* 0x008fe20000400000 */
[----:B------:R-:W-:Y:S02]  /*1c590*/  FSETP.GEU.AND P6, PT, R52, -126, PT ;  /* 0xc2fc00003400780b */ /* 0x000fe40003fce000 */
[----:B----4-:R-:W-:Y:S02]  /*1c5a0*/  F2FP.F16.F32.PACK_AB R34, R37, R34 ;  /* 0x000000222522723e */ /* 0x010fe400000000ff */
[----:B------:R-:W-:Y:S01]  /*1c5b0*/  F2FP.F16.F32.PACK_AB R36, R141, R140 ;  /* 0x0000008c8d24723e */ /* 0x000fe200000000ff */
[----:B------:R-:W-:Y:S01]  /*1c5c0*/  @!P2 FMUL R50, R50, 0.5 ;  /* 0x3f0000003232a820 */ /* 0x000fe20000400000 */
[----:B------:R-:W3:Y:S01]  /*1c5d0*/  MUFU.EX2 R20, R4 ;  /* 0x0000000400147308 */ /* 0x000ee20000000800 */
[----:B-1----:R-:W-:Y:S01]  /*1c5e0*/  @!P5 FMUL R132, R132, R132 ;  /* 0x000000848484d220 */ /* 0x002fe20000400000 */
[----:B------:R-:W-:-:S05]  /*1c5f0*/  FSETP.GEU.AND P5, PT, R53, -126, PT ;  /* 0xc2fc00003500780b */ /* 0x000fca0003fae000 */
[----:B------:R-:W-:Y:S01]  /*1c600*/  @!P6 FMUL R52, R52, 0.5 ;  /* 0x3f0000003434e820 */ /* 0x000fe20000400000 */
[----:B------:R-:W1:Y:S01]  /*1c610*/  MUFU.EX2 R21, R5 ;  /* 0x0000000500157308 */ /* 0x000e620000000800 */
[----:B--2---:R-:W-:Y:S02]  /*1c620*/  FFMA2 R8, R144.F32x2.HI_LO, UR37.F32, R0.F32 ;  /* 0x0000002590087c49 */ /* 0x004fe40009200000 */
[----:B-----5:R-:W-:-:S03]  /*1c630*/  @!P4 FMUL R133, R133, R133 ;  /* 0x000000858585c220 */ /* 0x020fc60000400000 */
[----:B------:R-:W-:Y:S01]  /*1c640*/  FSETP.GEU.AND P3, PT, R9, -126, PT ;  /* 0xc2fc00000900780b */ /* 0x000fe20003f6e000 */
[----:B------:R-:W-:Y:S01]  /*1c650*/  @!P5 FMUL R53, R53, 0.5 ;  /* 0x3f0000003535d820 */ /* 0x000fe20000400000 */
[----:B------:R-:W-:Y:S01]  /*1c660*/  FSETP.GEU.AND P4, PT, R8, -126, PT ;  /* 0xc2fc00000800780b */ /* 0x000fe20003f8e000 */
[----:B---3--:R-:W-:Y:S01]  /*1c670*/  @!P1 FMUL R20, R20, R20 ;  /* 0x0000001414149220 */ /* 0x008fe20000400000 */
[----:B------:R-:W2:Y:S01]  /*1c680*/  MUFU.EX2 R172, R50 ;  /* 0x0000003200ac7308 */ /* 0x000ea20000000800 */
[----:B------:R-:W-:Y:S02]  /*1c690*/  FSETP.GEU.AND P1, PT, R51, -126, PT ;  /* 0xc2fc00003300780b */ /* 0x000fe40003f2e000 */
[----:B------:R-:W-:Y:S01]  /*1c6a0*/  F2FP.F16.F32.PACK_AB R37, R133, R132 ;  /* 0x000000848525723e */ /* 0x000fe200000000ff */
[----:B------:R3:W-:Y:S01]  /*1c6b0*/  STL [R1+0x50], R20 ;  /* 0x0000501401007387 */ /* 0x0007e20000100800 */
[----:B-1----:R-:W-:Y:S01]  /*1c6c0*/  @!P0 FMUL R21, R21, R21 ;  /* 0x0000001515158220 */ /* 0x002fe20000400000 */
[----:B------:R-:W-:-:S03]  /*1c6d0*/  FSETP.GEU.AND P0, PT, R6, -126, PT ;  /* 0xc2fc00000600780b */ /* 0x000fc60003f0e000 */
[----:B------:R-:W-:Y:S01]  /*1c6e0*/  @!P3 FMUL R9, R9, 0.5 ;  /* 0x3f0000000909b820 */ /* 0x000fe20000400000 */
[----:B------:R-:W1:Y:S01]  /*1c6f0*/  MUFU.EX2 R144, R52 ;  /* 0x0000003400907308 */ /* 0x000e620000000800 */
[----:B------:R-:W-:Y:S01]  /*1c700*/  @!P4 FMUL R8, R8, 0.5 ;  /* 0x3f0000000808c820 */ /* 0x000fe20000400000 */
[----:B------:R-:W-:Y:S01]  /*1c710*/  FFMA2 R4, R158.F32x2.HI_LO, UR37.F32, R0.F32 ;  /* 0x000000259e047c49 */ /* 0x000fe20009200000 */
[----:B------:R3:W-:Y:S01]  /*1c720*/  STL [R1+0x54], R21 ;  /* 0x0000541501007387 */ /* 0x0007e20000100800 */
[----:B------:R-:W-:Y:S01]  /*1c730*/  @!P1 FMUL R51, R51, 0.5 ;  /* 0x3f00000033339820 */ /* 0x000fe20000400000 */
[----:B------:R-:W-:Y:S01]  /*1c740*/  F2FP.F16.F32.PACK_AB R39, R21, R20 ;  /* 0x000000141527723e */ /* 0x000fe200000000ff */
[----:B--2---:R-:W-:Y:S02]  /*1c750*/  @!P2 FMUL R172, R172, R172 ;  /* 0x000000acacaca220 */ /* 0x004fe40000400000 */
[----:B------:R-:W2:Y:S01]  /*1c760*/  MUFU.EX2 R15, R9 ;  /* 0x00000009000f7308 */ /* 0x000ea20000000800 */
[----:B------:R-:W-:Y:S01]  /*1c770*/  FSETP.GEU.AND P2, PT, R11, -126, PT ;  /* 0xc2fc00000b00780b */ /* 0x000fe20003f4e000 */
[----:B------:R-:W-:-:S06]  /*1c780*/  @!P0 FMUL R6, R6, 0.5 ;  /* 0x3f00000006068820 */ /* 0x000fcc0000400000 */
[----:B------:R-:W4:Y:S01]  /*1c790*/  MUFU.EX2 R145, R53 ;  /* 0x0000003500917308 */ /* 0x000f220000000800 */
[----:B-1----:R-:W-:Y:S01]  /*1c7a0*/  @!P6 FMUL R144, R144, R144 ;  /* 0x000000909090e220 */ /* 0x002fe20000400000 */
[----:B------:R-:W-:-:S04]  /*1c7b0*/  FSETP.GEU.AND P6, PT, R7, -126, PT ;  /* 0xc2fc00000700780b */ /* 0x000fc80003fce000 */
[----:B------:R-:W-:Y:S02]  /*1c7c0*/  @!P2 FMUL R11, R11, 0.5 ;  /* 0x3f0000000b0ba820 */ /* 0x000fe40000400000 */
[----:B------:R-:W1:Y:S01]  /*1c7d0*/  MUFU.EX2 R14, R8 ;  /* 0x00000008000e7308 */ /* 0x000e620000000800 */
[----:B--2---:R-:W-:Y:S01]  /*1c7e0*/  @!P3 FMUL R15, R15, R15 ;  /* 0x0000000f0f0fb220 */ /* 0x004fe20000400000 */
[----:B------:R-:W-:-:S04]  /*1c7f0*/  FSETP.GEU.AND P3, PT, R10, -126, PT ;  /* 0xc2fc00000a00780b */ /* 0x000fc80003f6e000 */
[----:B------:R3:W-:Y:S01]  /*1c800*/  STL [R1+0x5c], R15 ;  /* 0x00005c0f01007387 */ /* 0x0007e20000100800 */
[----:B------:R-:W-:Y:S01]  /*1c810*/  @!P6 FMUL R7, R7, 0.5 ;  /* 0x3f0000000707e820 */ /* 0x000fe20000400000 */
[----:B------:R-:W2:Y:S01]  /*1c820*/  MUFU.EX2 R173, R51 ;  /* 0x0000003300ad7308 */ /* 0x000ea20000000800 */
[----:B----4-:R-:W-:Y:S01]  /*1c830*/  @!P5 FMUL R145, R145, R145 ;  /* 0x000000919191d220 */ /* 0x010fe20000400000 */
[----:B------:R-:W-:-:S04]  /*1c840*/  FSETP.GEU.AND P5, PT, R4, -126, PT ;  /* 0xc2fc00000400780b */ /* 0x000fc80003fae000 */
[----:B------:R-:W-:Y:S01]  /*1c850*/  F2FP.F16.F32.PACK_AB R40, R145, R144 ;  /* 0x000000909128723e */ /* 0x000fe200000000ff */
[----:B------:R-:W-:Y:S01]  /*1c860*/  @!P3 FMUL R10, R10, 0.5 ;  /* 0x3f0000000a0ab820 */ /* 0x000fe20000400000 */
[----:B------:R-:W4:Y:S01]  /*1c870*/  MUFU.EX2 R158, R6 ;  /* 0x00000006009e7308 */ /* 0x000f220000000800 */
[----:B-1----:R-:W-:Y:S01]  /*1c880*/  @!P4 FMUL R14, R14, R14 ;  /* 0x0000000e0e0ec220 */ /* 0x002fe20000400000 */
[----:B------:R-:W-:Y:S01]  /*1c890*/  FSETP.GEU.AND P4, PT, R5, -126, PT ;  /* 0xc2fc00000500780b */ /* 0x000fe20003f8e000 */
[----:B------:R-:W-:-:S03]  /*1c8a0*/  FFMA2 R8, R156.F32x2.HI_LO, UR37.F32, R0.F32 ;  /* 0x000000259c087c49 */ /* 0x000fc60009200000 */
[----:B------:R3:W-:Y:S01]  /*1c8b0*/  STL [R1+0x58], R14 ;  /* 0x0000580e01007387 */ /* 0x0007e20000100800 */
[----:B------:R-:W-:Y:S01]  /*1c8c0*/  @!P5 FMUL R4, R4, 0.5 ;  /* 0x3f0000000404d820 */ /* 0x000fe20000400000 */
[----:B------:R-:W1:Y:S01]  /*1c8d0*/  MUFU.EX2 R156, R10 ;  /* 0x0000000a009c7308 */ /* 0x000e620000000800 */
[----:B--2---:R-:W-:Y:S01]  /*1c8e0*/  @!P1 FMUL R173, R173, R173 ;  /* 0x000000adadad9220 */ /* 0x004fe20000400000 */
[----:B------:R-:W-:Y:S02]  /*1c8f0*/  FSETP.GEU.AND P1, PT, R8, -126, PT ;  /* 0xc2fc00000800780b */ /* 0x000fe40003f2e000 */
[----:B------:R-:W-:Y:S02]  /*1c900*/  F2FP.F16.F32.PACK_AB R41, R15, R14 ;  /* 0x0000000e0f29723e */ /* 0x000fe400000000ff */
[----:B------:R-:W-:Y:S01]  /*1c910*/  F2FP.F16.F32.PACK_AB R42, R173, R172 ;  /* 0x000000acad2a723e */ /* 0x000fe200000000ff */
[----:B------:R-:W-:Y:S01]  /*1c920*/  @!P4 FMUL R5, R5, 0.5 ;  /* 0x3f0000000505c820 */ /* 0x000fe20000400000 */
[----:B------:R2:W5:Y:S01]  /*1c930*/  MUFU.EX2 R157, R11 ;  /* 0x0000000b009d7308 */ /* 0x0005620000000800 */
[----:B----4-:R-:W-:Y:S01]  /*1c940*/  @!P0 FMUL R158, R158, R158 ;  /* 0x0000009e9e9e8220 */ /* 0x010fe20000400000 */
[----:B------:R-:W-:-:S05]  /*1c950*/  FSETP.GEU.AND P0, PT, R9, -126, PT ;  /* 0xc2fc00000900780b */ /* 0x000fca0003f0e000 */
[----:B------:R-:W-:Y:S01]  /*1c960*/  @!P1 FMUL R8, R8, 0.5 ;  /* 0x3f00000008089820 */ /* 0x000fe20000400000 */
[----:B------:R4:W3:Y:S01]  /*1c970*/  MUFU.EX2 R159, R7 ;  /* 0x00000007009f7308 */ /* 0x0008e20000000800 */
[----:B-1----:R-:W-:-:S06]  /*1c980*/  @!P3 FMUL R156, R156, R156 ;  /* 0x0000009c9c9cb220 */ /* 0x002fcc0000400000 */
[----:B------:R-:W-:Y:S01]  /*1c990*/  @!P0 FMUL R9, R9, 0.5 ;  /* 0x3f00000009098820 */ /* 0x000fe20000400000 */
[----:B------:R-:W1:Y:S01]  /*1c9a0*/  MUFU.EX2 R170, R4 ;  /* 0x0000000400aa7308 */ /* 0x000e620000000800 */
[----:B--2---:R-:W-:Y:S02]  /*1c9b0*/  FFMA2 R10, R166.F32x2.HI_LO, UR37.F32, R0.F32 ;  /* 0x00000025a60a7c49 */ /* 0x004fe40009200000 */
[----:B-----5:R-:W-:-:S03]  /*1c9c0*/  @!P2 FMUL R157, R157, R157 ;  /* 0x0000009d9d9da220 */ /* 0x020fc60000400000 */
[----:B------:R-:W-:Y:S02]  /*1c9d0*/  FSETP.GEU.AND P2, PT, R10, -126, PT ;  /* 0xc2fc00000a00780b */ /* 0x000fe40003f4e000 */
[----:B------:R2:W5:Y:S01]  /*1c9e0*/  MUFU.EX2 R171, R5 ;  /* 0x0000000500ab7308 */ /* 0x0005620000000800 */
[----:B----4-:R-:W-:Y:S01]  /*1c9f0*/  FFMA2 R6, R168.F32x2.HI_LO, UR37.F32, R0.F32 ;  /* 0x00000025a8067c49 */ /* 0x010fe20009200000 */
[----:B------:R-:W-:Y:S01]  /*1ca00*/  F2FP.F16.F32.PACK_AB R45, R157, R156 ;  /* 0x0000009c9d2d723e */ /* 0x000fe200000000ff */
[----:B---3--:R-:W-:-:S03]  /*1ca10*/  @!P6 FMUL R159, R159, R159 ;  /* 0x0000009f9f9fe220 */ /* 0x008fc60000400000 */
[----:B------:R-:W-:Y:S02]  /*1ca20*/  FSETP.GEU.AND P6, PT, R6, -126, PT ;  /* 0xc2fc00000600780b */ /* 0x000fe40003fce000 */
[----:B------:R-:W3:Y:S01]  /*1ca30*/  MUFU.EX2 R168, R8 ;  /* 0x0000000800a87308 */ /* 0x000ee20000000800 */
[----:B-1----:R-:W-:Y:S01]  /*1ca40*/  @!P5 FMUL R170, R170, R170 ;  /* 0x000000aaaaaad220 */ /* 0x002fe20000400000 */
[----:B------:R-:W-:Y:S01]  /*1ca50*/  FSETP.GEU.AND P5, PT, R7, -126, PT ;  /* 0xc2fc00000700780b */ /* 0x000fe20003fae000 */
[----:B------:R-:W-:Y:S01]  /*1ca60*/  @!P2 FMUL R10, R10, 0.5 ;  /* 0x3f0000000a0aa820 */ /* 0x000fe20000400000 */
[----:B------:R-:W-:-:S04]  /*1ca70*/  F2FP.F16.F32.PACK_AB R43, R159, R158 ;  /* 0x0000009e9f2b723e */ /* 0x000fc800000000ff */
[----:B------:R1:W4:Y:S01]  /*1ca80*/  MUFU.EX2 R169, R9 ;  /* 0x0000000900a97308 */ /* 0x0003220000000800 */
[--C-:B--2---:R-:W-:Y:S02]  /*1ca90*/  FFMA2 R4, R154.F32x2.HI_LO, UR37.F32, R0.reuse.F32 ;  /* 0x000000259a047c49 */ /* 0x104fe40009200000 */
[----:B-----5:R-:W-:Y:S01]  /*1caa0*/  @!P4 FMUL R171, R171, R171 ;  /* 0x000000abababc220 */ /* 0x020fe20000400000 */
[----:B------:R-:W-:Y:S02]  /*1cab0*/  @!P6 FMUL R6, R6, 0.5 ;  /* 0x3f0000000606e820 */ /* 0x000fe40000400000 */
[----:B------:R-:W-:Y:S01]  /*1cac0*/  FSETP.GEU.AND P3, PT, R5, -126, PT ;  /* 0xc2fc00000500780b */ /* 0x000fe20003f6e000 */
[----:B------:R-:W-:Y:S01]  /*1cad0*/  @!P5 FMUL R7, R7, 0.5 ;  /* 0x3f0000000707d820 */ /* 0x000fe20000400000 */
[----:B------:R-:W-:Y:S01]  /*1cae0*/  FSETP.GEU.AND P4, PT, R4, -126, PT ;  /* 0xc2fc00000400780b */ /* 0x000fe20003f8e000 */
[----:B---3--:R-:W-:Y:S01]  /*1caf0*/  @!P1 FMUL R168, R168, R168 ;  /* 0x000000a8a8a89220 */ /* 0x008fe20000400000 */
[----:B------:R-:W-:Y:S01]  /*1cb00*/  FSETP.GEU.AND P1, PT, R11, -126, PT ;  /* 0xc2fc00000b00780b */ /* 0x000fe20003f2e000 */
[----:B------:R-:W2:Y:S01]  /*1cb10*/  MUFU.EX2 R154, R6 ;  /* 0x00000006009a7308 */ /* 0x000ea20000000800 */
[----:B------:R-:W-:Y:S01]  /*1cb20*/  F2FP.F16.F32.PACK_AB R44, R171, R170 ;  /* 0x000000aaab2c723e */ /* 0x000fe200000000ff */
[----:B-1----:R-:W-:-:S06]  /*1cb30*/  FFMA2 R8, R152.F32x2.HI_LO, UR37.F32, R0.F32 ;  /* 0x0000002598087c49 */ /* 0x002fcc0009200000 */
[----:B------:R-:W-:Y:S01]  /*1cb40*/  @!P3 FMUL R5, R5, 0.5 ;  /* 0x3f0000000505b820 */ /* 0x000fe20000400000 */
[----:B----4-:R-:W-:Y:S01]  /*1cb50*/  @!P0 FMUL R169, R169, R169 ;  /* 0x000000a9a9a98220 */ /* 0x010fe20000400000 */
[----:B------:R-:W1:Y:S01]  /*1cb60*/  MUFU.EX2 R152, R10 ;  /* 0x0000000a00987308 */ /* 0x000e620000000800 */
[----:B------:R-:W-:Y:S01]  /*1cb70*/  FSETP.GEU.AND P0, PT, R8, -126, PT ;  /* 0xc2fc00000800780b */ /* 0x000fe20003f0e000 */
[----:B------:R-:W-:Y:S01]  /*1cb80*/  @!P4 FMUL R4, R4, 0.5 ;  /* 0x3f0000000404c820 */ /* 0x000fe20000400000 */
[----:B------:R-:W-:Y:S01]  /*1cb90*/  @!P1 FMUL R11, R11, 0.5 ;  /* 0x3f0000000b0b9820 */ /* 0x000fe20000400000 */
[----:B------:R-:W-:Y:S01]  /*1cba0*/  F2FP.F16.F32.PACK_AB R46, R169, R168 ;  /* 0x000000a8a92e723e */ /* 0x000fe200000000ff */
[----:B--2---:R-:W-:-:S03]  /*1cbb0*/  @!P6 FMUL R154, R154, R154 ;  /* 0x0000009a9a9ae220 */ /* 0x004fc60000400000 */
[----:B------:R-:W2:Y:S01]  /*1cbc0*/  MUFU.EX2 R167, R5 ;  /* 0x0000000500a77308 */ /* 0x000ea20000000800 */
[----:B------:R-:W-:-:S05]  /*1cbd0*/  FSETP.GEU.AND P6, PT, R9, -126, PT ;  /* 0xc2fc00000900780b */ /* 0x000fca0003fce000 */
[----:B------:R-:W-:Y:S02]  /*1cbe0*/  @!P0 FMUL R8, R8, 0.5 ;  /* 0x3f00000008088820 */ /* 0x000fe40000400000 */
[----:B------:R3:W4:Y:S01]  /*1cbf0*/  MUFU.EX2 R166, R4 ;  /* 0x0000000400a67308 */ /* 0x0007220000000800 */
[----:B-1----:R-:W-:-:S05]  /*1cc00*/  @!P2 FMUL R152, R152, R152 ;  /* 0x000000989898a220 */ /* 0x002fca0000400000 */
[----:B------:R-:W-:Y:S02]  /*1cc10*/  @!P6 FMUL R9, R9, 0.5 ;  /* 0x3f0000000909e820 */ /* 0x000fe40000400000 */
[----:B------:R1:W5:Y:S01]  /*1cc20*/  MUFU.EX2 R155, R7 ;  /* 0x00000007009b7308 */ /* 0x0003620000000800 */
[----:B--2---:R-:W-:-:S07]  /*1cc30*/  @!P3 FMUL R167, R167, R167 ;  /* 0x000000a7a7a7b220 */ /* 0x004fce0000400000 */
[----:B------:R-:W2:Y:S01]  /*1cc40*/  MUFU.EX2 R153, R11 ;  /* 0x0000000b00997308 */ /* 0x000ea20000000800 */
[----:B---3--:R-:W-:Y:S02]  /*1cc50*/  FFMA2 R4, R150.F32x2.HI_LO, UR37.F32, R0.F32 ;  /* 0x0000002596047c49 */ /* 0x008fe40009200000 */
[----:B----4-:R-:W-:-:S03]  /*1cc60*/  @!P4 FMUL R166, R166, R166 ;  /* 0x000000a6a6a6c220 */ /* 0x010fc60000400000 */
[----:B------:R-:W-:Y:S02]  /*1cc70*/  FSETP.GEU.AND P3, PT, R4, -126, PT ;  /* 0xc2fc00000400780b */ /* 0x000fe40003f6e000 */
[----:B------:R-:W-:Y:S01]  /*1cc80*/  FSETP.GEU.AND P2, PT, R5, -126, PT ;  /* 0xc2fc00000500780b */ /* 0x000fe20003f4e000 */
[----:B-1----:R-:W-:Y:S01]  /*1cc90*/  FFMA2 R6, R164.F32x2.HI_LO, UR37.F32, R0.F32 ;  /* 0x00000025a4067c49 */ /* 0x002fe20009200000 */
[----:B------:R-:W-:Y:S01]  /*1cca0*/  MOV R0, UR54 ;  /* 0x0000003600007c02 */ /* 0x000fe20008000f00 */
[----:B------:R-:W1:Y:S01]  /*1ccb0*/  MUFU.EX2 R164, R8 ;  /* 0x0000000800a47308 */ /* 0x000e620000000800 */
[----:B-----5:R-:W-:Y:S01]  /*1ccc0*/  @!P5 FMUL R155, R155, R155 ;  /* 0x0000009b9b9bd220 */ /* 0x020fe20000400000 */
[----:B------:R-:W-:Y:S01]  /*1ccd0*/  F2FP.F16.F32.PACK_AB R48, R167, R166 ;  /* 0x000000a6a730723e */ /* 0x000fe200000000ff */
[----:B------:R3:W-:Y:S01]  /*1cce0*/  SYNCS.ARRIVE.TRANS64.A1T0 RZ, [R0+UR50+0x280d0], RZ ;  /* 0x0280d0ff00ff79a7 */ /* 0x0007e20008100032 */
[----:B------:R-:W-:Y:S01]  /*1ccf0*/  FSETP.GEU.AND P5, PT, R6, -126, PT ;  /* 0xc2fc00000600780b */ /* 0x000fe20003fae000 */
[----:B--2---:R-:W-:Y:S01]  /*1cd00*/  @!P1 FMUL R153, R153, R153 ;  /* 0x0000009999999220 */ /* 0x004fe20000400000 */
[----:B------:R-:W-:-:S02]  /*1cd10*/  FSETP.GEU.AND P1, PT, R162, -126, PT ;  /* 0xc2fc0000a200780b */ /* 0x000fc40003f2e000 */
[----:B------:R-:W-:Y:S01]  /*1cd20*/  @!P3 FMUL R4, R4, 0.5 ;  /* 0x3f0000000404b820 */ /* 0x000fe20000400000 */
[----:B------:R-:W-:Y:S01]  /*1cd30*/  FSETP.GEU.AND P4, PT, R7, -126, PT ;  /* 0xc2fc00000700780b */ /* 0x000fe20003f8e000 */
[----:B------:R-:W-:Y:S01]  /*1cd40*/  @!P2 FMUL R5, R5, 0.5 ;  /* 0x3f0000000505a820 */ /* 0x000fe20000400000 */
[----:B------:R-:W2:Y:S01]  /*1cd50*/  MUFU.EX2 R165, R9 ;  /* 0x0000000900a57308 */ /* 0x000ea20000000800 */
[----:B------:R-:W-:Y:S02]  /*1cd60*/  F2FP.F16.F32.PACK_AB R47, R155, R154 ;  /* 0x0000009a9b2f723e */ /* 0x000fe400000000ff */
[----:B------:R-:W-:Y:S01]  /*1cd70*/  F2FP.F16.F32.PACK_AB R49, R153, R152 ;  /* 0x000000989931723e */ /* 0x000fe200000000ff */
[----:B-1----:R-:W-:Y:S01]  /*1cd80*/  @!P0 FMUL R164, R164, R164 ;  /* 0x000000a4a4a48220 */ /* 0x002fe20000400000 */
[----:B------:R-:W-:-:S03]  /*1cd90*/  FSETP.GEU.AND P0, PT, R163, -126, PT ;  /* 0xc2fc0000a300780b */ /* 0x000fc60003f0e000 */
[----:B------:R-:W1:Y:S01]  /*1cda0*/  MUFU.EX2 R12, R4 ;  /* 0x00000004000c7308 */ /* 0x000e620000000800 */
[----:B------:R-:W-:Y:S01]  /*1cdb0*/  @!P1 FMUL R162, R162, 0.5 ;  /* 0x3f000000a2a29820 */ /* 0x000fe20000400000 */
[----:B------:R-:W-:Y:S01]  /*1cdc0*/  @!P5 FMUL R6, R6, 0.5 ;  /* 0x3f0000000606d820 */ /* 0x000fe20000400000 */
[----:B------:R-:W-:-:S05]  /*1cdd0*/  @!P4 FMUL R7, R7, 0.5 ;  /* 0x3f0000000707c820 */ /* 0x000fca0000400000 */
[----:B------:R-:W4:Y:S01]  /*1cde0*/  MUFU.EX2 R13, R5 ;  /* 0x00000005000d7308 */ /* 0x000f220000000800 */
[----:B--2---:R-:W-:Y:S01]  /*1cdf0*/  @!P6 FMUL R165, R165, R165 ;  /* 0x000000a5a5a5e220 */ /* 0x004fe20000400000 */
[----:B------:R-:W-:Y:S01]  /*1ce00*/  LOP3.LUT P6, RZ, R3, 0x3, R24, 0x48, !PT ;  /* 0x0000000303ff7812 */ /* 0x000fe200078c4818 */
[----:B------:R-:W-:Y:S01]  /*1ce10*/  @!P0 FMUL R163, R163, 0.5 ;  /* 0x3f000000a3a38820 */ /* 0x000fe20000400000 */
[----:B------:R-:W-:Y:S02]  /*1ce20*/  F2FP.F16.F32.PACK_AB R24, R181, R180 ;  /* 0x000000b4b518723e */ /* 0x000fe400000000ff */
[----:B------:R-:W-:Y:S02]  /*1ce30*/  F2FP.F16.F32.PACK_AB R50, R165, R164 ;  /* 0x000000a4a532723e */ /* 0x000fe400000000ff */
[----:B------:R-:W2:Y:S01]  /*1ce40*/  MUFU.EX2 R150, R6 ;  /* 0x0000000600967308 */ /* 0x000ea20000000800 */
[----:B-1----:R-:W-:-:S05]  /*1ce50*/  @!P3 FMUL R12, R12, R12 ;  /* 0x0000000c0c0cb220 */ /* 0x002fca0000400000 */
[----:B------:R3:W-:Y:S02]  /*1ce60*/  STL [R1+0x60], R12 ;  /* 0x0000600c01007387 */ /* 0x0007e40000100800 */
[----:B------:R-:W1:Y:S01]  /*1ce70*/  MUFU.EX2 R151, R7 ;  /* 0x0000000700977308 */ /* 0x000e620000000800 */
[----:B----4-:R-:W-:-:S05]  /*1ce80*/  @!P2 FMUL R13, R13, R13 ;  /* 0x0000000d0d0da220 */ /* 0x010fca0000400000 */
[----:B------:R3:W-:Y:S01]  /*1ce90*/  STL [R1+0x64], R13 ;  /* 0x0000640d01007387 */ /* 0x0007e20000100800 */
[----:B------:R-:W-:Y:S01]  /*1cea0*/  F2FP.F16.F32.PACK_AB R52, R13, R12 ;  /* 0x0000000c0d34723e */ /* 0x000fe200000000ff */
[----:B------:R-:W4:Y:S01]  /*1ceb0*/  MUFU.EX2 R162, R162 ;  /* 0x000000a200a27308 */ /* 0x000f220000000800 */
[----:B--2---:R-:W-:-:S07]  /*1cec0*/  @!P5 FMUL R150, R150, R150 ;  /* 0x000000969696d220 */ /* 0x004fce0000400000 */
[----:B------:R-:W2:Y:S01]  /*1ced0*/  MUFU.EX2 R163, R163 ;  /* 0x000000a300a37308 */ /* 0x000ea20000000800 */
[----:B-1----:R-:W-:-:S05]  /*1cee0*/  @!P4 FMUL R151, R151, R151 ;  /* 0x000000979797c220 */ /* 0x002fca0000400000 */
[----:B------:R-:W-:Y:S01]  /*1cef0*/  F2FP.F16.F32.PACK_AB R51, R151, R150 ;  /* 0x000000969733723e */ /* 0x000fe200000000ff */
[----:B----4-:R-:W-:Y:S01]  /*1cf00*/  @!P1 FMUL R162, R162, R162 ;  /* 0x000000a2a2a29220 */ /* 0x010fe20000400000 */
[----:B--2---:R-:W-:-:S05]  /*1cf10*/  @!P0 FMUL R163, R163, R163 ;  /* 0x000000a3a3a38220 */ /* 0x004fca0000400000 */
[----:B------:R-:W-:Y:S01]  /*1cf20*/  F2FP.F16.F32.PACK_AB R53, R163, R162 ;  /* 0x000000a2a335723e */ /* 0x000fe200000000ff */
[----:B---3--:R-:W-:Y:S06]  /*1cf30*/  @!P6 BRA `(.L_x_291) ;  /* 0x000000000040e947 */ /* 0x008fec0003800000 */
[----:B------:R-:W-:Y:S01]  /*1cf40*/  MOV R14, 0x8 ;  /* 0x00000008000e7802 */ /* 0x000fe20000000f00 */
        /* <DEDUP_REMOVED lines=15> */
.L_x_291:
[----:B------:R-:W-:Y:S05]  /*1d040*/  WARPSYNC.ALL ;  /* 0x0000000000007948 */ /* 0x000fea0003800000 */
[----:B------:R1:W-:Y:S02]  /*1d050*/  STTM.x32 tmem[UR38], R56 ;  /* 0x00000038000079ed */ /* 0x0003e400082c0026 */
[----:B-1----:R-:W2:Y:S01]  /*1d060*/  LDL R87, [R1+0x6c] ;  /* 0x00006c0001577983 */ /* 0x002ea20000100800 */
[----:B------:R-:W-:Y:S01]  /*1d070*/  UIADD3 UR4, UPT, UPT, UR38, 0x20, URZ ;  /* 0x0000002026047890 */ /* 0x000fe2000fffe0ff */
[----:B------:R-:W1:Y:S03]  /*1d080*/  S2R R58, SR_TID.X ;  /* 0x00000000003a7919 */ /* 0x000e660000002100 */
[----:B------:R-:W-:-:S06]  /*1d090*/  USHF.R.U32.HI UR4, URZ, 0x15, UR4 ;  /* 0x00000015ff047899 */ /* 0x000fcc0008011604 */
[----:B------:R-:W-:Y:S02]  /*1d0a0*/  MOV R0, UR4 ;  /* 0x0000000400007c02 */ /* 0x000fe40008000f00 */
[----:B-1----:R-:W-:Y:S02]  /*1d0b0*/  SHF.R.U32.HI R59, RZ, 0x5, R58 ;  /* 0x00000005ff3b7819 */ /* 0x002fe4000001163a */
[----:B--2---:R-:W-:-:S04]  /*1d0c0*/  FSETP.NEU.AND P0, PT, R87, -INF , PT ;  /* 0xff8000005700780b */ /* 0x004fc80003f0d000 */
[----:B------:R-:W-:Y:S02]  /*1d0d0*/  FSEL R4, R87, RZ, P0 ;  /* 0x000000ff57047208 */ /* 0x000fe40000000000 */
[----:B------:R-:W-:-:S03]  /*1d0e0*/  LOP3.LUT P0, RZ, R0, 0x3, R59, 0x48, !PT ;  /* 0x0000000300ff7812 */ /* 0x000fc6000780483b */
[----:B------:R-:W-:-:S04]  /*1d0f0*/  FMUL R4, R4, -UR37 ;  /* 0x8000002504047c20 */ /* 0x000fc80008400000 */
[--C-:B------:R-:W-:Y:S02]  /*1d100*/  FFMA2 R54, R54.F32x2.HI_LO, UR37.F32, R4.reuse.F32 ;  /* 0x0000002536367c49 */ /* 0x100fe40009200004 */
[----:B------:R-:W-:-:S03]  /*1d110*/  FFMA2 R4, R18.F32x2.HI_LO, UR37.F32, R4.F32 ;  /* 0x0000002512047c49 */ /* 0x000fc60009200004 */
[----:B------:R-:W-:Y:S02]  /*1d120*/  FSETP.GEU.AND P4, PT, R54, -126, PT ;  /* 0xc2fc00003600780b */ /* 0x000fe40003f8e000 */
[----:B------:R-:W-:Y:S02]  /*1d130*/  FSETP.GEU.AND P3, PT, R55, -126, PT ;  /* 0xc2fc00003700780b */ /* 0x000fe40003f6e000 */
[----:B------:R-:W-:Y:S02]  /*1d140*/  FSETP.GEU.AND P2, PT, R4, -126, PT ;  /* 0xc2fc00000400780b */ /* 0x000fe40003f4e000 */
[----:B------:R-:W-:-:S07]  /*1d150*/  FSETP.GEU.AND P1, PT, R5, -126, PT ;  /* 0xc2fc00000500780b */ /* 0x000fce0003f2e000 */
[----:B------:R-:W-:Y:S02]  /*1d160*/  @!P4 FMUL R54, R54, 0.5 ;  /* 0x3f0000003636c820 */ /* 0x000fe40000400000 */
[----:B------:R-:W-:Y:S02]  /*1d170*/  @!P3 FMUL R55, R55, 0.5 ;  /* 0x3f0000003737b820 */ /* 0x000fe40000400000 */
[----:B------:R-:W-:Y:S01]  /*1d180*/  @!P2 FMUL R4, R4, 0.5 ;  /* 0x3f0000000404a820 */ /* 0x000fe20000400000 */
[----:B------:R-:W1:Y:S01]  /*1d190*/  MUFU.EX2 R56, R54 ;  /* 0x0000003600387308 */ /* 0x000e620000000800 */
[----:B------:R-:W-:-:S07]  /*1d1a0*/  @!P1 FMUL R5, R5, 0.5 ;  /* 0x3f00000005059820 */ /* 0x000fce0000400000 */
[----:B------:R-:W2:Y:S08]  /*1d1b0*/  MUFU.EX2 R57, R55 ;  /* 0x0000003700397308 */ /* 0x000eb00000000800 */
[----:B------:R-:W3:Y:S01]  /*1d1c0*/  MUFU.EX2 R18, R4 ;  /* 0x0000000400127308 */ /* 0x000ee20000000800 */
[----:B-1----:R-:W-:-:S07]  /*1d1d0*/  @!P4 FMUL R56, R56, R56 ;  /* 0x000000383838c220 */ /* 0x002fce0000400000 */
[----:B------:R-:W1:Y:S01]  /*1d1e0*/  MUFU.EX2 R19, R5 ;  /* 0x0000000500137308 */ /* 0x000e620000000800 */
[----:B--2---:R-:W-:-:S05]  /*1d1f0*/  @!P3 FMUL R57, R57, R57 ;  /* 0x000000393939b220 */ /* 0x004fca0000400000 */
[----:B------:R-:W-:Y:S01]  /*1d200*/  F2FP.F16.F32.PACK_AB R54, R57, R56 ;  /* 0x000000383936723e */ /* 0x000fe200000000ff */
[----:B---3--:R-:W-:Y:S01]  /*1d210*/  @!P2 FMUL R18, R18, R18 ;  /* 0x000000121212a220 */ /* 0x008fe20000400000 */
[----:B-1----:R-:W-:-:S05]  /*1d220*/  @!P1 FMUL R19, R19, R19 ;  /* 0x0000001313139220 */ /* 0x002fca0000400000 */
[----:B------:R-:W-:Y:S01]  /*1d230*/  F2FP.F16.F32.PACK_AB R55, R19, R18 ;  /* 0x000000121337723e */ /* 0x000fe200000000ff */
[----:B------:R-:W-:Y:S06]  /*1d240*/  @!P0 BRA `(.L_x_292) ;  /* 0x0000000000408947 */ /* 0x000fec0003800000 */
        /* <DEDUP_REMOVED lines=16> */
.L_x_292:
        /* <DEDUP_REMOVED lines=10> */
.L_x_293:
[----:B------:R-:W3:Y:S01]  /*1d3f0*/  S2UR UR6, SR_CgaCtaId ;  /* 0x00000000000679c3 */ /* 0x000ee20000008800 */
[----:B------:R-:W-:Y:S01]  /*1d400*/  UISETP.NE.AND UP0, UPT, UR39, URZ, UPT ;  /* 0x000000ff2700728c */ /* 0x000fe2000bf05270 */
[----:B------:R-:W-:Y:S02]  /*1d410*/  UMOV UR5, 0x400 ;  /* 0x0000040000057882 */ /* 0x000fe40000000000 */
[----:B---3--:R-:W-:-:S04]  /*1d420*/  ULEA UR5, UR6, UR5, 0x18 ;  /* 0x0000000506057291 */ /* 0x008fc8000f8ec0ff */
[----:B------:R-:W-:-:S04]  /*1d430*/  UIADD3 UR4, UPT, UPT, UR5, 0x28068, URZ ;  /* 0x0002806805047890 */ /* 0x000fc8000fffe0ff */
[----:B------:R-:W-:-:S04]  /*1d440*/  @UP0 UIADD3 UR4, UPT, UPT, UR5, 0x28058, URZ ;  /* 0x0002805805040890 */ /* 0x000fc8000fffe0ff */
[----:B------:R-:W-:-:S09]  /*1d450*/  UPRMT UR4, UR6, 0x654, UR4 ;  /* 0x0000065406047896 */ /* 0x000fd20008000004 */
[----:B--2---:R-:W-:Y:S01]  /*1d460*/  SYNCS.ARRIVE.TRANS64.RED.A1T0 RZ, [UR4], RZ ;  /* 0x000000ffffff79a7 */ /* 0x004fe20008100404 */
[----:B------:R-:W-:Y:S02]  /*1d470*/  USEL UR4, UR43, UR42, UP0 ;  /* 0x0000002a2b047287 */ /* 0x000fe40008000000 */
[----:B------:R-:W-:Y:S02]  /*1d480*/  UISETP.NE.AND UP0, UPT, UR48, URZ, UPT ;  /* 0x000000ff3000728c */ /* 0x000fe4000bf05270 */
[----:B------:R-:W-:-:S07]  /*1d490*/  ULOP3.LUT UR38, UR4, 0x1, URZ, 0x3c, !UPT ;  /* 0x0000000104267892 */ /* 0x000fce000f8e3cff */
[----:B------:R-:W-:Y:S05]  /*1d4a0*/  BRA.U UP0, `(.L_x_294) ;  /* 0x0000000100047547 */ /* 0x000fea000b800000 */
[----:B------:R-:W-:Y:S05]  /*1d4b0*/  BPT.TRAP 0x1 ;  /* 0x000000040000795c */ /* 0x000fea0000300000 */
.L_x_294:
        /* <DEDUP_REMOVED lines=26> */
.L_x_456:
        /* <DEDUP_REMOVED lines=10> */
.L_x_297:
[----:B------:R-:W-:Y:S05]  /*1d700*/  BSYNC.RECONVERGENT B0 ;  /* 0x0000000000007941 */ /* 0x000fea0003800200 */
.L_x_296:
[----:B------:R-:W2:Y:S04]  /*1d710*/  LDL.LU.64 R4, [R1+0x18] ;  /* 0x0000180001047983 */ /* 0x000ea80000300a00 */
[----:B-1----:R-:W3:Y:S04]  /*1d720*/  LDL.LU.64 R26, [R1+0x20] ;  /* 0x00002000011a7983 */ /* 0x002ee80000300a00 */
[----:B------:R-:W4:Y:S04]  /*1d730*/  LDL.LU.64 R24, [R1+0x28] ;  /* 0x0000280001187983 */ /* 0x000f280000300a00 */
[----:B------:R-:W5:Y:S04]  /*1d740*/  LDL.LU.64 R20, [R1+0x38] ;  /* 0x0000380001147983 */ /* 0x000f680000300a00 */
[----:B------:R-:W5:Y:S04]  /*1d750*/  LDL.LU.64 R14, [R1+0x40] ;  /* 0x00004000010e7983 */ /* 0x000f680000300a00 */
[----:B------:R-:W5:Y:S04]  /*1d760*/  LDL.LU.64 R12, [R1+0x48] ;  /* 0x00004800010c7983 */ /* 0x000f680000300a00 */
[----:B------:R-:W5:Y:S01]  /*1d770*/  LDL.LU.64 R6, [R1+0x30] ;  /* 0x0000300001067983 */ /* 0x000f620000300a00 */
[----:B------:R-:W-:-:S03]  /*1d780*/  FADD2 R90, R90.F32x2.HI_LO, R138.F32x2.HI_LO ;  /* 0x0000008a5a5a724b */ /* 0x000fc60000000000 */
[----:B------:R-:W5:Y:S01]  /*1d790*/  LDL.LU.64 R10, [R1+0x50] ;  /* 0x00005000010a7983 */ /* 0x000f620000300a00 */
[----:B------:R-:W-:-:S03]  /*1d7a0*/  FADD2 R90, R90.F32x2.HI_LO, R174.F32x2.HI_LO ;  /* 0x000000ae5a5a724b */ /* 0x000fc60000000000 */
[----:B------:R-:W5:Y:S01]  /*1d7b0*/  LDL.LU.64 R8, [R1+0x58] ;  /* 0x0000580001087983 */ /* 0x000f620000300a00 */
[----:B------:R-:W-:Y:S02]  /*1d7c0*/  FADD2 R90, R90.F32x2.HI_LO, R182.F32x2.HI_LO ;  /* 0x000000b65a5a724b */ /* 0x000fe40000000000 */
[----:B------:R-:W-:-:S04]  /*1d7d0*/  FMUL R16, R3, R16 ;  /* 0x0000001003107220 */ /* 0x000fc80000400000 */
[----:B------:R-:W-:-:S04]  /*1d7e0*/  FADD2 R88, R16.F32, R88.F32x2.HI_LO ;  /* 0x000000581058724b */ /* 0x000fc80000040000 */
[----:B------:R-:W-:-:S04]  /*1d7f0*/  FADD2 R88, R88.F32x2.HI_LO, R94.F32x2.HI_LO ;  /* 0x0000005e5858724b */ /* 0x000fc80000000000 */
[----:B------:R-:W-:Y:S02]  /*1d800*/  FADD2 R88, R88.F32x2.HI_LO, R102.F32x2.HI_LO ;  /* 0x000000665858724b */ /* 0x000fe40000000000 */
[----:B--2---:R-:W-:Y:S02]  /*1d810*/  FADD2 R90, R90.F32x2.HI_LO, R4.F32x2.HI_LO ;  /* 0x000000045a5a724b */ /* 0x004fe40000000000 */
[----:B------:R-:W2:Y:S01]  /*1d820*/  LDL.LU.64 R4, [R1+0x60] ;  /* 0x0000600001047983 */ /* 0x000ea20000300a00 */
        /* <DEDUP_REMOVED lines=14> */
[----:B---3--:R-:W-:Y:S02]  /*1d910*/  FADD2 R22, R22.F32x2.HI_LO, R26.F32x2.HI_LO ;  /* 0x0000001a1616724b */ /* 0x008fe40000000000 */
[----:B----4-:R-:W-:Y:S02]  /*1d920*/  FADD2 R92, R92.F32x2.HI_LO, R24.F32x2.HI_LO ;  /* 0x000000185c5c724b */ /* 0x010fe40000000000 */
[----:B------:R-:W-:Y:S02]  /*1d930*/  FADD2 R88, R88.F32x2.HI_LO, R188.F32x2.HI_LO ;  /* 0x000000bc5858724b */ /* 0x000fe40000000000 */
[----:B-----5:R-:W-:Y:S02]  /*1d940*/  FADD2 R90, R90.F32x2.HI_LO, R20.F32x2.HI_LO ;  /* 0x000000145a5a724b */ /* 0x020fe40000000000 */
        /* <DEDUP_REMOVED lines=19> */
[----:B------:R-:W-:Y:S01]  /*1da80*/  UISETP.NE.AND UP0, UPT, UR47, 0x1, UPT ;  /* 0x000000012f00788c */ /* 0x000fe2000bf05270 */
[----:B------:R-:W-:-:S02]  /*1da90*/  FADD2 R90, R90.F32x2.HI_LO, R162.F32x2.HI_LO ;  /* 0x000000a25a5a724b */ /* 0x000fc40000000000 */
[----:B------:R-:W-:Y:S02]  /*1daa0*/  FADD2 R22, R22.F32x2.HI_LO, R56.F32x2.HI_LO ;  /* 0x000000381616724b */ /* 0x000fe40000000000 */
[----:B------:R-:W-:-:S04]  /*1dab0*/  FADD2 R92, R92.F32x2.HI_LO, R18.F32x2.HI_LO ;  /* 0x000000125c5c724b */ /* 0x000fc80000000000 */
[----:B------:R-:W-:Y:S02]  /*1dac0*/  FADD2 R22, R22.F32x2.HI_LO, R92.F32x2.HI_LO ;  /* 0x0000005c1616724b */ /* 0x000fe40000000000 */
[----:B--2---:R-:W-:-:S04]  /*1dad0*/  FADD2 R88, R88.F32x2.HI_LO, R4.F32x2.HI_LO ;  /* 0x000000045858724b */ /* 0x004fc80000000000 */
[----:B------:R-:W-:-:S04]  /*1dae0*/  FADD2 R88, R88.F32x2.HI_LO, R90.F32x2.HI_LO ;  /* 0x0000005a5858724b */ /* 0x000fc80000000000 */
[----:B------:R-:W-:-:S04]  /*1daf0*/  FADD2 R22, R88.F32x2.HI_LO, R22.F32x2.HI_LO ;  /* 0x000000165816724b */ /* 0x000fc80000000000 */
[----:B------:R-:W-:Y:S01]  /*1db00*/  FADD R16, R22, R23 ;  /* 0x0000001716107221 */ /* 0x000fe20000000000 */
[----:B------:R-:W-:Y:S06]  /*1db10*/  BRA.U UP0, `(.L_x_298) ;  /* 0x0000000100987547 */ /* 0x000fec000b800000 */
[----:B------:R-:W-:Y:S05]  /*1db20*/  @P1 BRA `(.L_x_299) ;  /* 0x0000000000041947 */ /* 0x000fea0003800000 */
[----:B------:R-:W-:Y:S05]  /*1db30*/  BPT.TRAP 0x1 ;  /* 0x000000040000795c */ /* 0x000fea0000300000 */
.L_x_299:
[----:B------:R-:W-:Y:S01]  /*1db40*/  UISETP.NE.AND UP0, UPT, UR39, URZ, UPT ;  /* 0x000000ff2700728c */ /* 0x000fe2000bf05270 */
[----:B------:R-:W-:Y:S01]  /*1db50*/  IMAD.U32 R0, RZ, RZ, UR38 ;  /* 0x00000026ff007e24 */ /* 0x000fe2000f8e00ff */
[----:B------:R-:W-:Y:S01]  /*1db60*/  UIADD3 UR4, UPT, UPT, UR5, 0x28060, URZ ;  /* 0x0002806005047890 */ /* 0x000fe2000fffe0ff */
[----:B------:R-:W-:Y:S01]  /*1db70*/  IMAD.U32 R17, R58, 0x10000, RZ ;  /* 0x000100003a117824 */ /* 0x000fe200078e00ff */
[----:B------:R-:W-:Y:S02]  /*1db80*/  LOP3.LUT R59, R59, 0x3, RZ, 0xc0, !PT ;  /* 0x000000033b3b7812 */ /* 0x000fe400078ec0ff */
[----:B------:R-:W-:Y:S02]  /*1db90*/  SHF.L.U32 R0, R0, 0x1f, RZ ;  /* 0x0000001f00007819 */ /* 0x000fe400000006ff */
[----:B------:R-:W-:-:S03]  /*1dba0*/  LOP3.LUT R17, R17, 0x600000, RZ, 0xc0, !PT ;  /* 0x0060000011117812 */ /* 0x000fc600078ec0ff */
[----:B------:R-:W-:Y:S01]  /*1dbb0*/  @UP0 UIADD3 UR4, UPT, UPT, UR5, 0x28050, URZ ;  /* 0x0002805005040890 */ /* 0x000fe2000fffe0ff */
[----:B------:R-:W-:Y:S01]  /*1dbc0*/  SHF.R.U32.HI R4, RZ, 0x15, R17 ;  /* 0x00000015ff047819 */ /* 0x000fe20000011611 */
[----:B------:R-:W-:-:S03]  /*1dbd0*/  USEL UR5, URZ, 0x80, UP0 ;  /* 0x00000080ff057887 */ /* 0x000fc60008000000 */
[----:B------:R-:W-:-:S03]  /*1dbe0*/  ISETP.NE.AND P0, PT, R59, R4, PT ;  /* 0x000000043b00720c */ /* 0x000fc60003f05270 */
[----:B------:R-:W-:Y:S01]  /*1dbf0*/  LOP3.LUT R17, R17, UR5, RZ, 0xfc, !PT ;  /* 0x0000000511117c12 */ /* 0x000fe2000f8efcff */
[----:B------:R-:W1:Y:S02]  /*1dc00*/  SYNCS.PHASECHK.TRANS64.TRYWAIT P1, [UR4], R0 ;  /* 0x00000000ff0075a7 */ /* 0x000e640008021104 */
[----:B-1----:R-:W-:Y:S07]  /*1dc10*/  @!P1 BRA `(.L_x_300) ;  /* 0x0000005800449947 */ /* 0x002fee0003800000 */
.L_x_458:
        /* <DEDUP_REMOVED lines=17> */
.L_x_301:
[----:B------:R-:W2:Y:S01]  /*1dd30*/  LDL R19, [R1+0x6c] ;  /* 0x00006c0001137983 */ /* 0x000ea20000100800 */
[----:B------:R-:W-:Y:S05]  /*1dd40*/  WARPSYNC.ALL ;  /* 0x0000000000007948 */ /* 0x000fea0003800000 */
[----:B------:R-:W-:Y:S02]  /*1dd50*/  R2UR UR4, R17 ;  /* 0x00000000110472ca */ /* 0x000fe400000e0000 */
[----:B------:R-:W-:-:S11]  /*1dd60*/  MOV R18, R16 ;  /* 0x0000001000127202 */ /* 0x000fd60000000f00 */
[----:B--2---:R2:W-:Y:S02]  /*1dd70*/  STTM.x2 tmem[UR4], R18 ;  /* 0x00000012000079ed */ /* 0x0045e400080c0004 */
.L_x_298:
[----:B-1----:R-:W3:Y:S01]  /*1dd80*/  LDL.LU R0, [R1+0x6c] ;  /* 0x00006c0001007983 */ /* 0x002ee20000300800 */
[----:B------:R-:W-:Y:S01]  /*1dd90*/  UISETP.NE.AND UP0, UPT, UR39, URZ, UPT ;  /* 0x000000ff2700728c */ /* 0x000fe2000bf05270 */
[----:B------:R-:W-:Y:S01]  /*1dda0*/  IADD3 R2, PT, PT, R2, 0x80, RZ ;  /* 0x0000008002027810 */ /* 0x000fe20007ffe0ff */
[----:B------:R-:W-:Y:S02]  /*1ddb0*/  UIADD3 UR4, UPT, UPT, UR47, -0x1, URZ ;  /* 0xffffffff2f047890 */ /* 0x000fe4000fffe0ff */
[----:B------:R-:W-:Y:S02]  /*1ddc0*/  USEL UR42, UR42, UR38, UP0 ;  /* 0x000000262a2a7287 */ /* 0x000fe40008000000 */
[----:B------:R-:W-:Y:S02]  /*1ddd0*/  USEL UR43, UR38, UR43, UP0 ;  /* 0x0000002b262b7287 */ /* 0x000fe40008000000 */
[----:B------:R-:W-:Y:S02]  /*1dde0*/  UISETP.GT.AND UP0, UPT, UR47, 0x1, UPT ;  /* 0x000000012f00788c */ /* 0x000fe4000bf04270 */
[----:B------:R-:W-:Y:S01]  /*1ddf0*/  ULOP3.LUT UR44, UR44, 0x1, URZ, 0x3c, !UPT ;  /* 0x000000012c2c7892 */ /* 0x000fe2000f8e3cff */
[----:B------:R-:W-:Y:S01]  /*1de00*/  UMOV UR47, UR4 ;  /* 0x00000004002f7c82 */ /* 0x000fe20008000000 */
[----:B---3--:R-:W-:-:S05]  /*1de10*/  MOV R17, R0 ;  /* 0x0000000000117202 */ /* 0x008fca0000000f00 */
[----:B------:R-:W-:Y:S05]  /*1de20*/  BRA.U UP0, `(.L_x_302) ;  /* 0xffffff91006c7547 */ /* 0x000fea000b83ffff */
.L_x_281:
[----:B------:R-:W-:-:S09]  /*1de30*/  UISETP.NE.AND UP0, UPT, UR48, URZ, UPT ;  /* 0x000000ff3000728c */ /* 0x000fd2000bf05270 */
[----:B------:R-:W-:Y:S05]  /*1de40*/  BRA.U UP0, `(.L_x_303) ;  /* 0x0000000100047547 */ /* 0x000fea000b800000 */
[----:B------:R-:W-:Y:S05]  /*1de50*/  BPT.TRAP 0x1 ;  /* 0x000000040000795c */ /* 0x000fea0000300000 */
.L_x_303:
[----:B------:R-:W3:Y:S01]  /*1de60*/  S2UR UR7, SR_CgaCtaId ;  /* 0x00000000000779c3 */ /* 0x000ee20000008800 */
[----:B------:R-:W-:Y:S01]  /*1de70*/  UISETP.NE.AND UP1, UPT, UR39, URZ, UPT ;  /* 0x000000ff2700728c */ /* 0x000fe2000bf25270 */
[----:B------:R-:W-:Y:S02]  /*1de80*/  UMOV UR5, 0x400 ;  /* 0x0000040000057882 */ /* 0x000fe40000000000 */
[----:B---3--:R-:W-:-:S04]  /*1de90*/  ULEA UR5, UR7, UR5, 0x18 ;  /* 0x0000000507057291 */ /* 0x008fc8000f8ec0ff */
[----:B------:R-:W-:-:S04]  /*1dea0*/  UIADD3 UR4, UPT, UPT, UR5, 0x28080, URZ ;  /* 0x0002808005047890 */ /* 0x000fc8000fffe0ff */
[----:B------:R-:W-:-:S09]  /*1deb0*/  @UP1 UIADD3 UR4, UPT, UPT, UR5, 0x28070, URZ ;  /* 0x0002807005041890 */ /* 0x000fd2000fffe0ff */
[----:B------:R-:W-:Y:S01]  /*1dec0*/  SYNCS.ARRIVE.TRANS64.A1T0 RZ, [UR4], RZ ;  /* 0x000000ffffff79a7 */ /* 0x000fe20008100004 */
[----:B------:R-:W-:Y:S01]  /*1ded0*/  USEL UR4, UR46, UR45, UP1 ;  /* 0x0000002d2e047287 */ /* 0x000fe20008800000 */
[----:B------:R-:W-:Y:S11]  /*1dee0*/  BRA.U UP0, `(.L_x_304) ;  /* 0x0000000100047547 */ /* 0x000ff6000b800000 */
[----:B------:R-:W-:Y:S05]  /*1def0*/  BPT.TRAP 0x1 ;  /* 0x000000040000795c */ /* 0x000fea0000300000 */
.L_x_304:
[----:B------:R-:W-:Y:S02]  /*1df00*/  UISETP.NE.AND UP0, UPT, UR39, URZ, UPT ;  /* 0x000000ff2700728c */ /* 0x000fe4000bf05270 */
[----:B------:R-:W-:Y:S02]  /*1df10*/  ULOP3.LUT UR6, UR4, 0x1, URZ, 0x3c, !UPT ;  /* 0x0000000104067892 */ /* 0x000fe4000f8e3cff */
[----:B------:R-:W-:-:S04]  /*1df20*/  UIADD3 UR4, UPT, UPT, UR5, 0x28088, URZ ;  /* 0x0002808805047890 */ /* 0x000fc8000fffe0ff */
[----:B-1----:R-:W-:-:S03]  /*1df30*/  MOV R3, UR6 ;  /* 0x0000000600037c02 */ /* 0x002fc60008000f00 */
[----:B------:R-:W-:Y:S01]  /*1df40*/  @UP0 UIADD3 UR4, UPT, UPT, UR5, 0x28078, URZ ;  /* 0x0002807805040890 */ /* 0x000fe2000fffe0ff */
[----:B------:R-:W-:-:S08]  /*1df50*/  SHF.L.U32 R3, R3, 0x1f, RZ ;  /* 0x0000001f03037819 */ /* 0x000fd000000006ff */
[----:B------:R-:W1:Y:S02]  /*1df60*/  SYNCS.PHASECHK.TRANS64.TRYWAIT P0, [UR4], R3 ;  /* 0x00000003ff0075a7 */ /* 0x000e640008001104 */
[----:B-1----:R-:W-:Y:S05]  /*1df70*/  @!P0 BRA `(.L_x_305) ;  /* 0x0000005400848947 */ /* 0x002fea0003800000 */
.L_x_460:
[----:B------:R-:W-:-:S04]  /*1df80*/  UISETP.NE.AND UP0, UPT, UR39, URZ, UPT ;  /* 0x000000ff2700728c */ /* 0x000fc8000bf05270 */
[----:B------:R-:W-:-:S04]  /*1df90*/  USEL UR4, UR51, UR52, UP0 ;  /* 0x0000003433047287 */ /* 0x000fc80008000000 */
[----:B------:R-:W-:-:S09]  /*1dfa0*/  UISETP.GT.U32.AND UP0, UPT, UR4, 0x1, UPT ;  /* 0x000000010400788c */ /* 0x000fd2000bf04070 */
[----:B------:R-:W-:Y:S05]  /*1dfb0*/  BRA.U UP0, `(.L_x_306) ;  /* 0x0000000100087547 */ /* 0x000fea000b800000 */
[----:B------:R-:W-:Y:S05]  /*1dfc0*/  BPT.TRAP 0x1 ;  /* 0x000000040000795c */ /* 0x000fea0000300000 */
[----:B------:R-:W-:Y:S05]  /*1dfd0*/  BPT.TRAP 0x1 ;  /* 0x000000040000795c */ /* 0x000fea0000300000 */
.L_x_306:
[----:B------:R-:W-:Y:S02]  /*1dfe0*/  UISETP.NE.AND UP0, UPT, UR39, URZ, UPT ;  /* 0x000000ff2700728c */ /* 0x000fe4000bf05270 */
[----:B------:R-:W-:-:S09]  /*1dff0*/  UIADD3 UR4, UPT, UPT, UR5, 0x28068, URZ ;  /* 0x0002806805047890 */ /* 0x000fd2000fffe0ff */
[----:B------:R-:W-:-:S04]  /*1e000*/  @UP0 UIADD3 UR4, UPT, UPT, UR5, 0x28058, URZ ;  /* 0x0002805805040890 */ /* 0x000fc8000fffe0ff */
[----:B------:R-:W-:-:S09]  /*1e010*/  UPRMT UR4, UR7, 0x654, UR4 ;  /* 0x0000065407047896 */ /* 0x000fd20008000004 */
[----:B------:R-:W-:Y:S01]  /*1e020*/  SYNCS.ARRIVE.TRANS64.RED.A1T0 RZ, [UR4], RZ ;  /* 0x000000ffffff79a7 */ /* 0x000fe20008100404 */
[----:B------:R-:W-:Y:S05]  /*1e030*/  EXIT ;  /* 0x000000000000794d */ /* 0x000fea0003800000 */
.L_x_26:
[----:B------:R-:W-:-:S05]  /*1e040*/  IMAD.MOV.U32 R3, RZ, RZ, -0x4 ;  /* 0xfffffffcff037424 */ /* 0x000fca00078e00ff */
[----:B------:R-:W-:-:S05]  /*1e050*/  VIADDMNMX.U32 R0, R2, R3, 0x2, PT ;  /* 0x0000000202007446 */ /* 0x000fca0003800003 */
[----:B------:R-:W-:-:S04]  /*1e060*/  IMAD.SHL.U32 R0, R0, 0x4, RZ ;  /* 0x0000000400007824 */ /* 0x000fc800078e00ff */
[----:B------:R-:W1:Y:S02]  /*1e070*/  LDC R2, c[0x2][R0] ;  /* 0x0080000000027b82 */ /* 0x000e640000000800 */
[----:B-1----:R-:W-:-:S04]  /*1e080*/  SHF.R.S32.HI R3, RZ, 0x1f, R2 ;  /* 0x0000001fff037819 */ /* 0x002fc80000011402 */
.L_x_505:
[----:B------:R-:W-:Y:S05]  /*1e090*/  BRX R2 -0x1e0a0                                                                                                                                                                                                                                                                                                                                                                                                                                                                                                                                                                            (*"BRANCH_TARGETS .L_x_506,.L_x_507,.L_x_508"*) ;  /* 0xfffffe1c02d87949 */ /* 0x000fea000383ffff */
.L_x_508:
[----:B------:R-:W-:-:S08]  /*1e0a0*/  NOP ;  /* 0x0000000000007918 */ /* 0x000fd00000000000 */
[----:B------:R-:W-:-:S00]  /*1e0b0*/  USETMAXREG.DEALLOC.CTAPOOL 0x18 ;  /* 0x00000018000079c8 */ /* 0x000fc000080e0500 */
[----:B------:R-:W-:Y:S05]  /*1e0c0*/  EXIT ;  /* 0x000000000000794d */ /* 0x000fea0003800000 */
.L_x_506:
[----:B------:R-:W-:-:S08]  /*1e0d0*/  NOP ;  /* 0x0000000000007918 */ /* 0x000fd00000000000 */
[----:B------:R-:W1:-:S00]  /*1e0e0*/  USETMAXREG.DEALLOC.CTAPOOL 0x20 ;  /* 0x00000020000079c8 */ /* 0x000e4000080e0500 */
[----:B------:R-:W2:Y:S01]  /*1e0f0*/  S2UR UR9, SR_CTAID.X ;  /* 0x00000000000979c3 */ /* 0x000ea20000002500 */
[----:B------:R-:W3:Y:S07]  /*1e100*/  LDCU.64 UR6, c[0x0][0x380] ;  /* 0x00007000ff0677ac */ /* 0x000eee0008000a00 */
[----:B------:R-:W4:Y:S01]  /*1e110*/  S2UR UR45, SR_CTAID.Z ;  /* 0x00000000002d79c3 */ /* 0x000f220000002700 */
[----:B---3--:R-:W-:Y:S02]  /*1e120*/  UISETP.NE.AND UP1, UPT, UR7, URZ, UPT ;  /* 0x000000ff0700728c */ /* 0x008fe4000bf25270 */
[----:B--2---:R-:W-:-:S04]  /*1e130*/  USHF.L.U32 UR11, UR9, 0x8, URZ ;  /* 0x00000008090b7899 */ /* 0x004fc800080006ff */
[----:B------:R-:W-:-:S06]  /*1e140*/  UISETP.GE.U32.OR UP1, UPT, UR11, UR6, !UP1 ;  /* 0x000000060b00728c */ /* 0x000fcc000cf26470 */
[----:B------:R-:W-:-:S13]  /*1e150*/  PLOP3.LUT P1, PT, PT, PT, UP1, 0x80, 0x8 ;  /* 0x000000000008781c */ /* 0x000fda0003f2f018 */
[----:B-1--4-:R-:W-:Y:S05]  /*1e160*/  @P1 EXIT ;  /* 0x000000000000194d */ /* 0x012fea0003800000 */
[----:B------:R-:W1:Y:S01]  /*1e170*/  LDCU UR8, c[0x0][0x38c] ;  /* 0x00007180ff0877ac */ /* 0x000e620008000800 */
[----:B------:R-:W2:Y:S01]  /*1e180*/  S2UR UR10, SR_CTAID.Y ;  /* 0x00000000000a79c3 */ /* 0x000ea20000002600 */
[----:B------:R-:W-:Y:S01]  /*1e190*/  BSSY.RECONVERGENT B0, `(.L_x_307) ;  /* 0x0000022000007945 */ /* 0x000fe20003800200 */
[----:B-1----:R-:W1:Y:S01]  /*1e1a0*/  I2F.U32.RP R2, UR8 ;  /* 0x0000000800027d06 */ /* 0x002e620008209000 */
[----:B------:R-:W-:-:S07]  /*1e1b0*/  UISETP.NE.U32.AND UP1, UPT, UR8, URZ, UPT ;  /* 0x000000ff0800728c */ /* 0x000fce000bf25070 */
[----:B-1----:R-:W1:Y:S02]  /*1e1c0*/  MUFU.RCP R0, R2 ;  /* 0x0000000200007308 */ /* 0x002e640000001000 */
[----:B-1----:R-:W-:-:S06]  /*1e1d0*/  IADD3 R0, PT, PT, R0, 0xffffffe, RZ ;  /* 0x0ffffffe00007810 */ /* 0x002fcc0007ffe0ff */
[----:B------:R-:W1:Y:S02]  /*1e1e0*/  F2I.FTZ.U32.TRUNC.NTZ R0, R0 ;  /* 0x0000000000007305 */ /* 0x000e64000021f000 */
[----:B-1----:R-:W-:-:S13]  /*1e1f0*/  R2UR UR5, R0 ;  /* 0x00000000000572ca */ /* 0x002fda00000e0000 */
[----:B------:R-:W-:-:S04]  /*1e200*/  UIADD3 UR4, UPT, UPT, URZ, -UR5, URZ ;  /* 0x80000005ff047290 */ /* 0x000fc8000fffe0ff */
[----:B------:R-:W-:-:S03]  /*1e210*/  UIMAD UR6, UR4, UR8, URZ ;  /* 0x00000008040672a4 */ /* 0x000fc6000f8e02ff */
[----:B------:R-:W-:Y:S02]  /*1e220*/  UMOV UR4, URZ ;  /* 0x000000ff00047c82 */ /* 0x000fe40008000000 */
[----:B------:R-:W-:Y:S02]  /*1e230*/  UIMAD.WIDE.U32 UR4, UR5, UR6, UR4 ;  /* 0x00000006050472a5 */ /* 0x000fe4000f8e0004 */
[----:B------:R-:W-:-:S05]  /*1e240*/  ULEA UR6, UR9, 0x2, 0x1 ;  /* 0x0000000209067891 */ /* 0x000fca000f8e08ff */
[----:B------:R-:W-:Y:S02]  /*1e250*/  UMOV UR4, UR5 ;  /* 0x0000000500047c82 */ /* 0x000fe40008000000 */
[----:B--2---:R-:W-:-:S07]  /*1e260*/  UIMAD.WIDE.U32 UR4, UR4, UR10, URZ ;  /* 0x0000000a040472a5 */ /* 0x004fce000f8e00ff */
[----:B------:R-:W-:Y:S01]  /*1e270*/  UMOV UR44, UR5 ;  /* 0x00000005002c7c82 */ /* 0x000fe20008000000 */
[----:B------:R-:W-:Y:S02]  /*1e280*/  UIADD3 UR5, UPT, UPT, UR7, 0x7f, URZ ;  /* 0x0000007f07057890 */ /* 0x000fe4000fffe0ff */
[----:B------:R-:W-:-:S04]  /*1e290*/  UIADD3 UR4, UPT, UPT, -UR44, URZ, URZ ;  /* 0x000000ff2c047290 */ /* 0x000fc8000fffe1ff */
[----:B------:R-:W-:-:S04]  /*1e2a0*/  UIMAD UR4, UR8, UR4, UR10 ;  /* 0x00000004080472a4 */ /* 0x000fc8000f8e020a */
[----:B------:R-:W-:-:S11]  /*1e2b0*/  UISETP.GE.U32.AND UP5, UPT, UR4, UR8, UPT ;  /* 0x000000080400728c */ /* 0x000fd6000bfa6070 */
[----:B------:R-:W-:Y:S02]  /*1e2c0*/  @UP5 UIADD3 UR4, UPT, UPT, UR4, -UR8, URZ ;  /* 0x8000000804045290 */ /* 0x000fe4000fffe0ff */
[----:B------:R-:W-:Y:S02]  /*1e2d0*/  @UP5 UIADD3 UR44, UPT, UPT, UR44, 0x1, URZ ;  /* 0x000000012c2c5890 */ /* 0x000fe4000fffe0ff */
[----:B------:R-:W-:Y:S02]  /*1e2e0*/  UISETP.GE.U32.AND UP4, UPT, UR4, UR8, UPT ;  /* 0x000000080400728c */ /* 0x000fe4000bf86070 */
[----:B------:R-:W-:-:S04]  /*1e2f0*/  USHF.R.S32.HI UR4, URZ, 0x1f, UR5 ;  /* 0x0000001fff047899 */ /* 0x000fc80008011405 */
[----:B------:R-:W-:Y:S02]  /*1e300*/  ULEA.HI UR5, UR4, UR5, URZ, 0x7 ;  /* 0x0000000504057291 */ /* 0x000fe4000f8f38ff */
[----:B------:R-:W-:Y:S02]  /*1e310*/  ULOP3.LUT UR4, UR6, 0x1fffffe, URZ, 0xc0, !UPT ;  /* 0x01fffffe06047892 */ /* 0x000fe4000f8ec0ff */
[----:B------:R-:W-:Y:S02]  /*1e320*/  USHF.R.S32.HI UR5, URZ, 0x7, UR5 ;  /* 0x00000007ff057899 */ /* 0x000fe40008011405 */
[----:B------:R-:W-:Y:S02]  /*1e330*/  @UP4 UIADD3 UR44, UPT, UPT, UR44, 0x1, URZ ;  /* 0x000000012c2c4890 */ /* 0x000fe4000fffe0ff */
[----:B------:R-:W-:Y:S02]  /*1e340*/  @!UP1 ULOP3.LUT UR44, URZ, UR8, URZ, 0x33, !UPT ;  /* 0x00000008ff2c9292 */ /* 0x000fe4000f8e33ff */
[----:B------:R-:W-:-:S02]  /*1e350*/  UISETP.LT.AND UP1, UPT, UR5, UR4, UPT ;  /* 0x000000040500728c */ /* 0x000fc4000bf21270 */
[----:B------:R-:W-:Y:S02]  /*1e360*/  UIADD3 UR12, UPT, UPT, -UR44, URZ, URZ ;  /* 0x000000ff2c0c7290 */ /* 0x000fe4000fffe1ff */
[----:B------:R-:W-:Y:S02]  /*1e370*/  USEL UR15, UR5, UR4, UP1 ;  /* 0x00000004050f7287 */ /* 0x000fe40008800000 */
[----:B------:R-:W-:Y:S01]  /*1e380*/  UIMAD UR12, UR8, UR12, UR10 ;  /* 0x0000000c080c72a4 */ /* 0x000fe2000f8e020a */
[----:B------:R-:W-:Y:S11]  /*1e390*/  @!P3 BRA `(.L_x_308) ;  /* 0x000000000004b947 */ /* 0x000ff60003800000 */
[----:B------:R-:W-:Y:S05]  /*1e3a0*/  BPT.TRAP 0x1 ;  /* 0x000000040000795c */ /* 0x000fea0000300000 */
.L_x_308:
[----:B------:R-:W-:Y:S05]  /*1e3b0*/  BSYNC.RECONVERGENT B0 ;  /* 0x0000000000007941 */ /* 0x000fea0003800200 */
.L_x_307:
[----:B------:R-:W1:Y:S01]  /*1e3c0*/  S2UR UR8, SR_CgaCtaId ;  /* 0x00000000000879c3 */ /* 0x000e620000008800 */
[----:B------:R-:W-:Y:S01]  /*1e3d0*/  UMOV UR4, 0x400 ;  /* 0x0000040000047882 */ /* 0x000fe20000000000 */
[----:B------:R-:W-:Y:S01]  /*1e3e0*/  IMAD.MOV.U32 R3, RZ, RZ, 0x1 ;  /* 0x00000001ff037424 */ /* 0x000fe200078e00ff */
[----:B------:R-:W-:-:S04]  /*1e3f0*/  @!P0 MOV R2, 0x8000 ;  /* 0x0000800000028802 */ /* 0x000fc80000000f00 */
[----:B------:R-:W-:Y:S01]  /*1e400*/  SHF.L.U32 R3, R3, 0x1f, RZ ;  /* 0x0000001f03037819 */ /* 0x000fe200000006ff */
[----:B-1----:R-:W-:-:S09]  /*1e410*/  ULEA UR8, UR8, UR4, 0x18 ;  /* 0x0000000408087291 */ /* 0x002fd2000f8ec0ff */
[----:B------:R-:W1:Y:S02]  /*1e420*/  SYNCS.PHASECHK.TRANS64.TRYWAIT P1, [UR8+0x28010], R3 ;  /* 0x02801003ff0075a7 */ /* 0x000e640008021108 */
[----:B-1----:R-:W-:Y:S05]  /*1e430*/  @!P1 BRA `(.L_x_309) ;  /* 0x00000050006c9947 */ /* 0x002fea0003800000 */
.L_x_462:
[----:B------:R-:W-:Y:S01]  /*1e440*/  PLOP3.LUT P5, PT, P5, P6, PT, 0xf8, 0x8f ;  /* 0x00000000008f781c */ /* 0x000fe20002fadf70 */
[----:B------:R2:W-:Y:S01]  /*1e450*/  @!P0 SYNCS.ARRIVE.TRANS64 RZ, [UR8+0x28000], R2 ;  /* 0x02800002ffff89a7 */ /* 0x0005e20008000008 */
[----:B------:R-:W-:Y:S11]  /*1e460*/  BSSY.RECONVERGENT B0, `(.L_x_310) ;  /* 0x0000003000007945 */ /* 0x000ff60003800200 */
[----:B------:R-:W-:Y:S05]  /*1e470*/  @!P5 BRA `(.L_x_311) ;  /* 0x000000000004d947 */ /* 0x000fea0003800000 */
[----:B------:R-:W-:Y:S05]  /*1e480*/  BPT.TRAP 0x1 ;  /* 0x000000040000795c */ /* 0x000fea0000300000 */
.L_x_311:
[----:B------:R-:W-:Y:S05]  /*1e490*/  BSYNC.RECONVERGENT B0 ;  /* 0x0000000000007941 */ /* 0x000fea0003800200 */
.L_x_310:
[----:B------:R-:W-:Y:S01]  /*1e4a0*/  LOP3.LUT P1, R16, R16, 0x1f, RZ, 0xc0, !PT ;  /* 0x0000001f10107812 */ /* 0x000fe2000782c0ff */
[----:B------:R-:W-:Y:S03]  /*1e4b0*/  BSSY.RECONVERGENT B0, `(.L_x_312) ;  /* 0x0000004000007945 */ /* 0x000fe60003800200 */
[----:B------:R-:W-:-:S13]  /*1e4c0*/  PLOP3.LUT P1, PT, P1, P0, PT, 0x8f, 0xf8 ;  /* 0x0000000000f8781c */ /* 0x000fda0000f21177 */
[----:B------:R-:W-:Y:S05]  /*1e4d0*/  @P1 BRA `(.L_x_313) ;  /* 0x0000000000041947 */ /* 0x000fea0003800000 */
[----:B------:R-:W-:Y:S05]  /*1e4e0*/  BPT.TRAP 0x1 ;  /* 0x000000040000795c */ /* 0x000fea0000300000 */
.L_x_313:
[----:B------:R-:W-:Y:S05]  /*1e4f0*/  BSYNC.RECONVERGENT B0 ;  /* 0x0000000000007941 */ /* 0x000fea0003800200 */
.L_x_312:
[----:B------:R-:W3:Y:S01]  /*1e500*/  LDCU.64 UR4, c[0x0][0x348] ;  /* 0x00006900ff0477ac */ /* 0x000ee20008000a00 */
[----:B------:R-:W-:Y:S02]  /*1e510*/  UIADD3 UR9, UPT, UPT, UR8, 0x28000, URZ ;  /* 0x0002800008097890 */ /* 0x000fe4000fffe0ff */
[----:B------:R-:W-:Y:S01]  /*1e520*/  UIADD3 UR16, UPT, UPT, UR8, 0x4000, URZ ;  /* 0x0000400008107890 */ /* 0x000fe2000fffe0ff */
[----:B------:R-:W-:Y:S01]  /*1e530*/  UMOV UR6, 0x0 ;  /* 0x0000000000067882 */ /* 0x000fe20000000000 */
[----:B------:R-:W-:Y:S01]  /*1e540*/  UMOV UR7, 0x10000000 ;  /* 0x1000000000077882 */ /* 0x000fe20000000000 */
[----:B------:R-:W-:Y:S01]  /*1e550*/  UMOV UR10, URZ ;  /* 0x000000ff000a7c82 */ /* 0x000fe20008000000 */
[----:B------:R-:W-:Y:S01]  /*1e560*/  UMOV UR13, UR44 ;  /* 0x0000002c000d7c82 */ /* 0x000fe20008000000 */
[----:B------:R-:W-:Y:S01]  /*1e570*/  UMOV UR14, UR45 ;  /* 0x0000002d000e7c82 */ /* 0x000fe20008000000 */
[----:B------:R-:W-:Y:S01]  /*1e580*/  UMOV UR18, 0x40 ;  /* 0x0000004000127882 */ /* 0x000fe20000000000 */
[----:B------:R-:W-:Y:S01]  /*1e590*/  UMOV UR19, UR11 ;  /* 0x0000000b00137c82 */ /* 0x000fe20008000000 */
[----:B------:R-:W-:Y:S01]  /*1e5a0*/  UMOV UR20, UR12 ;  /* 0x0000000c00147c82 */ /* 0x000fe20008000000 */
[----:B------:R-:W-:Y:S01]  /*1e5b0*/  UMOV UR21, UR44 ;  /* 0x0000002c00157c82 */ /* 0x000fe20008000000 */
[----:B------:R-:W-:Y:S01]  /*1e5c0*/  UMOV UR22, UR45 ;  /* 0x0000002d00167c82 */ /* 0x000fe20008000000 */
[----:B---3--:R-:W-:Y:S01]  /*1e5d0*/  UIADD3 UR4, UP1, UPT, UR4, 0x80, URZ ;  /* 0x0000008004047890 */ /* 0x008fe2000ff3e0ff */
[----:B------:R-:W-:-:S03]  /*1e5e0*/  UMOV UR17, UR9 ;  /* 0x0000000900117c82 */ /* 0x000fc60008000000 */
[----:B------:R-:W-:-:S09]  /*1e5f0*/  UIADD3.X UR5, UPT, UPT, URZ, UR5, URZ, UP1, !UPT ;  /* 0x00000005ff057290 */ /* 0x000fd20008ffe4ff */
[----:B------:R3:W-:Y:S01]  /*1e600*/  UTMALDG.5D [UR8], [UR4], desc[UR6] ;  /* 0x00000608040075b4 */ /* 0x0007e20008021000 */
[----:B------:R3:W-:Y:S02]  /*1e610*/  UTMALDG.5D [UR16], [UR4], desc[UR6] ;  /* 0x00000610040075b4 */ /* 0x0007e40008021000 */
[----:B---3--:R-:W-:Y:S05]  /*1e620*/  BRA.U !UP0, `(.L_x_314) ;  /* 0x0000000108047547 */ /* 0x008fea000b800000 */
[----:B------:R-:W-:Y:S05]  /*1e630*/  BPT.TRAP 0x1 ;  /* 0x000000040000795c */ /* 0x000fea0000300000 */
.L_x_314:
[----:B------:R-:W3:Y:S01]  /*1e640*/  SYNCS.PHASECHK.TRANS64.TRYWAIT P1, [UR8+0x28038], R3 ;  /* 0x02803803ff0075a7 */ /* 0x000ee20008021108 */
[----:B--2---:R-:W-:Y:S01]  /*1e650*/  @!P0 MOV R2, 0x8000 ;  /* 0x0000800000028802 */ /* 0x004fe20000000f00 */
[----:B---3--:R-:W-:Y:S06]  /*1e660*/  @!P1 BRA `(.L_x_315) ;  /* 0x0000004c00f89947 */ /* 0x008fec0003800000 */
.L_x_464:
[----:B------:R2:W-:Y:S01]  /*1e670*/  @!P0 SYNCS.ARRIVE.TRANS64 RZ, [UR8+0x28020], R2 ;  /* 0x02802002ffff89a7 */ /* 0x0005e20008000008 */
[----:B------:R-:W-:-:S09]  /*1e680*/  UPLOP3.LUT UP2, UPT, UP2, UP3, UPT, 0xf8, 0x8f ;  /* 0x00000000008f789c */ /* 0x000fd20001747f70 */
[----:B------:R-:W-:Y:S05]  /*1e690*/  BRA.U !UP2, `(.L_x_316) ;  /* 0x000000010a047547 */ /* 0x000fea000b800000 */
[----:B------:R-:W-:Y:S05]  /*1e6a0*/  BPT.TRAP 0x1 ;  /* 0x000000040000795c */ /* 0x000fea0000300000 */
.L_x_316:
[----:B------:R-:W-:Y:S01]  /*1e6b0*/  ISETP.EQ.OR P1, PT, R16, RZ, P0 ;  /* 0x000000ff1000720c */ /* 0x000fe20000722670 */
[----:B------:R-:W-:-:S12]  /*1e6c0*/  BSSY.RECONVERGENT B0, `(.L_x_317) ;  /* 0x0000003000007945 */ /* 0x000fd80003800200 */
[----:B------:R-:W-:Y:S05]  /*1e6d0*/  @P1 BRA `(.L_x_318) ;  /* 0x0000000000041947 */ /* 0x000fea0003800000 */
[----:B------:R-:W-:Y:S05]  /*1e6e0*/  BPT.TRAP 0x1 ;  /* 0x000000040000795c */ /* 0x000fea0000300000 */
.L_x_318:
[----:B------:R-:W-:Y:S05]  /*1e6f0*/  BSYNC.RECONVERGENT B0 ;  /* 0x0000000000007941 */ /* 0x000fea0003800200 */
.L_x_317:
[----:B------:R-:W3:Y:S01]  /*1e700*/  LDCU.64 UR4, c[0x0][0x348] ;  /* 0x00006900ff0477ac */ /* 0x000ee20008000a00 */
[----:B------:R-:W-:Y:S01]  /*1e710*/  BSSY.RECONVERGENT B0, `(.L_x_319) ;  /* 0x0000015000007945 */ /* 0x000fe20003800200 */
[----:B------:R-:W-:Y:S02]  /*1e720*/  UIADD3 UR16, UPT, UPT, UR8, 0x10000, URZ ;  /* 0x0001000008107890 */ /* 0x000fe4000fffe0ff */
[----:B------:R-:W-:Y:S02]  /*1e730*/  UIADD3 UR17, UPT, UPT, UR8, 0x28020, URZ ;  /* 0x0002802008117890 */ /* 0x000fe4000fffe0ff */
[----:B------:R-:W-:Y:S01]  /*1e740*/  UIADD3 UR24, UPT, UPT, UR8, 0x14000, URZ ;  /* 0x0001400008187890 */ /* 0x000fe2000fffe0ff */
[----:B------:R-:W-:Y:S01]  /*1e750*/  UMOV UR19, URZ ;  /* 0x000000ff00137c82 */ /* 0x000fe20008000000 */
[----:B------:R-:W-:Y:S01]  /*1e760*/  UMOV UR6, 0x0 ;  /* 0x0000000000067882 */ /* 0x000fe20000000000 */
[----:B------:R-:W-:Y:S01]  /*1e770*/  UMOV UR7, 0x10000000 ;  /* 0x1000000000077882 */ /* 0x000fe20000000000 */
[----:B------:R-:W-:Y:S01]  /*1e780*/  UMOV UR18, URZ ;  /* 0x000000ff00127c82 */ /* 0x000fe20008000000 */
[----:B------:R-:W-:Y:S01]  /*1e790*/  UMOV UR20, UR44 ;  /* 0x0000002c00147c82 */ /* 0x000fe20008000000 */
[----:B------:R-:W-:Y:S01]  /*1e7a0*/  UMOV UR21, UR45 ;  /* 0x0000002d00157c82 */ /* 0x000fe20008000000 */
[----:B------:R-:W-:Y:S01]  /*1e7b0*/  UMOV UR26, 0x40 ;  /* 0x00000040001a7882 */ /* 0x000fe20000000000 */
[----:B------:R-:W-:Y:S01]  /*1e7c0*/  UMOV UR28, UR44 ;  /* 0x0000002c001c7c82 */ /* 0x000fe20008000000 */
[----:B---3--:R-:W-:Y:S01]  /*1e7d0*/  UIADD3 UR4, UP1, UPT, UR4, 0x180, URZ ;  /* 0x0000018004047890 */ /* 0x008fe2000ff3e0ff */
[----:B------:R-:W-:Y:S01]  /*1e7e0*/  UMOV UR29, UR45 ;  /* 0x0000002d001d7c82 */ /* 0x000fe20008000000 */
[----:B------:R-:W-:-:S02]  /*1e7f0*/  UMOV UR25, UR17 ;  /* 0x0000001100197c82 */ /* 0x000fc40008000000 */
[----:B------:R-:W-:Y:S01]  /*1e800*/  UIADD3.X UR5, UPT, UPT, URZ, UR5, URZ, UP1, !UPT ;  /* 0x00000005ff057290 */ /* 0x000fe20008ffe4ff */
[----:B------:R-:W-:-:S08]  /*1e810*/  UMOV UR27, UR19 ;  /* 0x00000013001b7c82 */ /* 0x000fd00008000000 */
[----:B------:R3:W-:Y:S01]  /*1e820*/  UTMALDG.4D [UR16], [UR4], desc[UR6] ;  /* 0x00000610040075b4 */ /* 0x0007e20008019000 */
[----:B------:R3:W-:Y:S02]  /*1e830*/  UTMALDG.4D [UR24], [UR4], desc[UR6] ;  /* 0x00000618040075b4 */ /* 0x0007e40008019000 */
[----:B---3--:R-:W-:Y:S05]  /*1e840*/  @!P3 BRA `(.L_x_320) ;  /* 0x000000000004b947 */ /* 0x008fea0003800000 */
[----:B------:R-:W-:Y:S05]  /*1e850*/  BPT.TRAP 0x1 ;  /* 0x000000040000795c */ /* 0x000fea0000300000 */
.L_x_320:
[----:B------:R-:W-:Y:S05]  /*1e860*/  BSYNC.RECONVERGENT B0 ;  /* 0x0000000000007941 */ /* 0x000fea0003800200 */
.L_x_319:
[----:B------:R-:W3:Y:S01]  /*1e870*/  SYNCS.PHASECHK.TRANS64.TRYWAIT P2, [UR8+0x28018], R3 ;  /* 0x02801803ff0075a7 */ /* 0x000ee20008041108 */
[----:B--2---:R-:W-:Y:S01]  /*1e880*/  @!P0 MOV R2, 0x8000 ;  /* 0x0000800000028802 */ /* 0x004fe20000000f00 */
[----:B---3--:R-:W-:Y:S06]  /*1e890*/  @!P2 BRA `(.L_x_321) ;  /* 0x0000004c0084a947 */ /* 0x008fec0003800000 */
.L_x_466:
[----:B------:R2:W-:Y:S01]  /*1e8a0*/  @!P0 SYNCS.ARRIVE.TRANS64 RZ, [UR8+0x28008], R2 ;  /* 0x02800802ffff89a7 */ /* 0x0005e20008000008 */
[----:B------:R-:W-:Y:S04]  /*1e8b0*/  BSSY.RECONVERGENT B0, `(.L_x_322) ;  /* 0x0000003000007945 */ /* 0x000fe80003800200 */
[----:B------:R-:W-:Y:S05]  /*1e8c0*/  @!P5 BRA `(.L_x_323) ;  /* 0x000000000004d947 */ /* 0x000fea0003800000 */
[----:B------:R-:W-:Y:S05]  /*1e8d0*/  BPT.TRAP 0x1 ;  /* 0x000000040000795c */ /* 0x000fea0000300000 */
.L_x_323:
[----:B------:R-:W-:Y:S05]  /*1e8e0*/  BSYNC.RECONVERGENT B0 ;  /* 0x0000000000007941 */ /* 0x000fea0003800200 */
.L_x_322:
[----:B------:R-:W-:Y:S04]  /*1e8f0*/  BSSY.RECONVERGENT B0, `(.L_x_324) ;  /* 0x0000003000007945 */ /* 0x000fe80003800200 */
[----:B------:R-:W-:Y:S05]  /*1e900*/  @P1 BRA `(.L_x_325) ;  /* 0x0000000000041947 */ /* 0x000fea0003800000 */
[----:B------:R-:W-:Y:S05]  /*1e910*/  BPT.TRAP 0x1 ;  /* 0x000000040000795c */ /* 0x000fea0000300000 */
.L_x_325:
[----:B------:R-:W-:Y:S05]  /*1e920*/  BSYNC.RECONVERGENT B0 ;  /* 0x0000000000007941 */ /* 0x000fea0003800200 */
.L_x_324:
[----:B------:R-:W3:Y:S01]  /*1e930*/  LDCU.64 UR4, c[0x0][0x348] ;  /* 0x00006900ff0477ac */ /* 0x000ee20008000a00 */
[----:B------:R-:W-:Y:S02]  /*1e940*/  UIADD3 UR27, UPT, UPT, UR11, 0x80, URZ ;  /* 0x000000800b1b7890 */ /* 0x000fe4000fffe0ff */
[----:B------:R-:W-:Y:S02]  /*1e950*/  UIADD3 UR24, UPT, UPT, UR8, 0x8000, URZ ;  /* 0x0000800008187890 */ /* 0x000fe4000fffe0ff */
[----:B------:R-:W-:Y:S02]  /*1e960*/  UIADD3 UR25, UPT, UPT, UR8, 0x28008, URZ ;  /* 0x0002800808197890 */ /* 0x000fe4000fffe0ff */
[----:B------:R-:W-:Y:S01]  /*1e970*/  UIADD3 UR16, UPT, UPT, UR8, 0xc000, URZ ;  /* 0x0000c00008107890 */ /* 0x000fe2000fffe0ff */
[----:B------:R-:W-:Y:S01]  /*1e980*/  UMOV UR6, 0x0 ;  /* 0x0000000000067882 */ /* 0x000fe20000000000 */
[----:B------:R-:W-:Y:S01]  /*1e990*/  UMOV UR7, 0x10000000 ;  /* 0x1000000000077882 */ /* 0x000fe20000000000 */
[----:B------:R-:W-:Y:S01]  /*1e9a0*/  UMOV UR26, URZ ;  /* 0x000000ff001a7c82 */ /* 0x000fe20008000000 */
[----:B------:R-:W-:Y:S01]  /*1e9b0*/  UMOV UR28, UR12 ;  /* 0x0000000c001c7c82 */ /* 0x000fe20008000000 */
[----:B------:R-:W-:Y:S01]  /*1e9c0*/  UMOV UR29, UR44 ;  /* 0x0000002c001d7c82 */ /* 0x000fe20008000000 */
[----:B------:R-:W-:Y:S01]  /*1e9d0*/  UMOV UR30, UR45 ;  /* 0x0000002d001e7c82 */ /* 0x000fe20008000000 */
[----:B---3--:R-:W-:Y:S01]  /*1e9e0*/  UIADD3 UR4, UP1, UPT, UR4, 0x80, URZ ;  /* 0x0000008004047890 */ /* 0x008fe2000ff3e0ff */
[----:B------:R-:W-:Y:S01]  /*1e9f0*/  UMOV UR18, 0x40 ;  /* 0x0000004000127882 */ /* 0x000fe20000000000 */
[----:B------:R-:W-:-:S02]  /*1ea00*/  UMOV UR20, UR12 ;  /* 0x0000000c00147c82 */ /* 0x000fc40008000000 */
[----:B------:R-:W-:Y:S01]  /*1ea10*/  UIADD3.X UR5, UPT, UPT, URZ, UR5, URZ, UP1, !UPT ;  /* 0x00000005ff057290 */ /* 0x000fe20008ffe4ff */
[----:B------:R-:W-:Y:S01]  /*1ea20*/  UMOV UR21, UR44 ;  /* 0x0000002c00157c82 */ /* 0x000fe20008000000 */
[----:B------:R-:W-:Y:S01]  /*1ea30*/  UMOV UR22, UR45 ;  /* 0x0000002d00167c82 */ /* 0x000fe20008000000 */
[----:B------:R-:W-:Y:S01]  /*1ea40*/  UMOV UR17, UR25 ;  /* 0x0000001900117c82 */ /* 0x000fe20008000000 */
[----:B------:R-:W-:-:S05]  /*1ea50*/  UMOV UR19, UR27 ;  /* 0x0000001b00137c82 */ /* 0x000fca0008000000 */
[----:B------:R3:W-:Y:S01]  /*1ea60*/  UTMALDG.5D [UR24], [UR4], desc[UR6] ;  /* 0x00000618040075b4 */ /* 0x0007e20008021000 */
[----:B------:R3:W-:Y:S02]  /*1ea70*/  UTMALDG.5D [UR16], [UR4], desc[UR6] ;  /* 0x00000610040075b4 */ /* 0x0007e40008021000 */
[----:B---3--:R-:W-:Y:S05]  /*1ea80*/  BRA.U !UP0, `(.L_x_326) ;  /* 0x0000000108047547 */ /* 0x008fea000b800000 */
[----:B------:R-:W-:Y:S05]  /*1ea90*/  BPT.TRAP 0x1 ;  /* 0x000000040000795c */ /* 0x000fea0000300000 */
.L_x_326:
[----:B------:R-:W3:Y:S01]  /*1eaa0*/  SYNCS.PHASECHK.TRANS64.TRYWAIT P2, [UR8+0x28040], R3 ;  /* 0x02804003ff0075a7 */ /* 0x000ee20008041108 */
[----:B--2---:R-:W-:Y:S01]  /*1eab0*/  @!P0 MOV R2, 0x8000 ;  /* 0x0000800000028802 */ /* 0x004fe20000000f00 */
[----:B---3--:R-:W-:Y:S06]  /*1eac0*/  @!P2 BRA `(.L_x_327) ;  /* 0x0000004c0010a947 */ /* 0x008fec0003800000 */
.L_x_468:
[----:B------:R2:W-:Y:S01]  /*1ead0*/  @!P0 SYNCS.ARRIVE.TRANS64 RZ, [UR8+0x28028], R2 ;  /* 0x02802802ffff89a7 */ /* 0x0005e20008000008 */
[----:B------:R-:W-:Y:S05]  /*1eae0*/  BRA.U !UP2, `(.L_x_328) ;  /* 0x000000010a047547 */ /* 0x000fea000b800000 */
[----:B------:R-:W-:Y:S05]  /*1eaf0*/  BPT.TRAP 0x1 ;  /* 0x000000040000795c */ /* 0x000fea0000300000 */
.L_x_328:
[----:B------:R-:W-:Y:S04]  /*1eb00*/  BSSY.RECONVERGENT B0, `(.L_x_329) ;  /* 0x0000003000007945 */ /* 0x000fe80003800200 */
[----:B------:R-:W-:Y:S05]  /*1eb10*/  @P1 BRA `(.L_x_330) ;  /* 0x0000000000041947 */ /* 0x000fea0003800000 */
[----:B------:R-:W-:Y:S05]  /*1eb20*/  BPT.TRAP 0x1 ;  /* 0x000000040000795c */ /* 0x000fea0000300000 */
.L_x_330:
[----:B------:R-:W-:Y:S05]  /*1eb30*/  BSYNC.RECONVERGENT B0 ;  /* 0x0000000000007941 */ /* 0x000fea0003800200 */
.L_x_329:
[----:B------:R-:W3:Y:S01]  /*1eb40*/  LDCU.64 UR4, c[0x0][0x348] ;  /* 0x00006900ff0477ac */ /* 0x000ee20008000a00 */
        /* <DEDUP_REMOVED lines=17> */
[----:B------:R3:W-:Y:S01]  /*1ec60*/  UTMALDG.4D [UR16], [UR4], desc[UR6] ;  /* 0x00000610040075b4 */ /* 0x0007e20008019000 */
[----:B------:R-:W-:Y:S01]  /*1ec70*/  NOP ;  /* 0x0000000000007918 */ /* 0x000fe20000000000 */
[----:B------:R-:W-:-:S06]  /*1ec80*/  UISETP.GE.AND UP1, UPT, UR15, 0x2, UPT ;  /* 0x000000020f00788c */ /* 0x000fcc000bf26270 */
[----:B------:R-:W-:-:S13]  /*1ec90*/  PLOP3.LUT P2, PT, PT, PT, UP1, 0x80, 0x8 ;  /* 0x000000000008781c */ /* 0x000fda0003f4f018 */
[----:B---3--:R-:W-:Y:S05]  /*1eca0*/  @!P2 EXIT ;  /* 0x000000000000a94d */ /* 0x008fea0003800000 */
[----:B------:R-:W-:Y:S01]  /*1ecb0*/  UIADD3 UR4, UPT, UPT, UR15, -0x2, URZ ;  /* 0xfffffffe0f047890 */ /* 0x000fe2000fffe0ff */
[----:B------:R-:W-:Y:S01]  /*1ecc0*/  HFMA2 R4, -RZ, RZ, 0, 5.9604644775390625e-08 ;  /* 0x00000001ff047431 */ /* 0x000fe200000001ff */
[----:B------:R-:W-:Y:S02]  /*1ecd0*/  UIADD3 UR6, UPT, UPT, UR15, -0x1, URZ ;  /* 0xffffffff0f067890 */ /* 0x000fe4000fffe0ff */
[----:B------:R-:W-:Y:S01]  /*1ece0*/  UISETP.GE.U32.AND UP1, UPT, UR4, 0x3, UPT ;  /* 0x000000030400788c */ /* 0x000fe2000bf26070 */
[----:B------:R-:W3:Y:S01]  /*1ecf0*/  LDCU.64 UR10, c[0x0][0x348] ;  /* 0x00006900ff0a77ac */ /* 0x000ee20008000a00 */
[----:B------:R-:W-:Y:S01]  /*1ed00*/  ULOP3.LUT UR22, UR6, 0x3, URZ, 0xc0, !UPT ;  /* 0x0000000306167892 */ /* 0x000fe2000f8ec0ff */
[----:B------:R-:W-:Y:S01]  /*1ed10*/  UMOV UR4, 0x2 ;  /* 0x0000000200047882 */ /* 0x000fe20000000000 */
[----:B------:R-:W-:-:S05]  /*1ed20*/  UMOV UR5, 0x1 ;  /* 0x0000000100057882 */ /* 0x000fca0000000000 */
[----:B------:R-:W-:Y:S05]  /*1ed30*/  BRA.U !UP1, `(.L_x_331) ;  /* 0x0000001109f07547 */ /* 0x000fea000b800000 */
[----:B------:R-:W-:Y:S01]  /*1ed40*/  ULOP3.LUT UR4, UR6, 0xfffffffc, URZ, 0xc0, !UPT ;  /* 0xfffffffc06047892 */ /* 0x000fe2000f8ec0ff */
[----:B------:R-:W-:Y:S01]  /*1ed50*/  MOV R4, 0x1 ;  /* 0x0000000100047802 */ /* 0x000fe20000000f00 */
[----:B------:R-:W-:Y:S01]  /*1ed60*/  UMOV UR14, URZ ;  /* 0x000000ff000e7c82 */ /* 0x000fe20008000000 */
[----:B------:R-:W-:Y:S01]  /*1ed70*/  UMOV UR35, 0x100 ;  /* 0x0000010000237882 */ /* 0x000fe20000000000 */
[----:B------:R-:W-:-:S03]  /*1ed80*/  UIADD3 UR9, UPT, UPT, -UR4, URZ, URZ ;  /* 0x000000ff04097290 */ /* 0x000fc6000fffe1ff */
[----:B------:R-:W-:-:S09]  /*1ed90*/  UMOV UR4, 0x2 ;  /* 0x0000000200047882 */ /* 0x000fd20000000000 */
.L_x_372:
[----:B-1----:R-:W-:Y:S05]  /*1eda0*/  BRA.U !UP0, `(.L_x_332) ;  /* 0x0000000108047547 */ /* 0x002fea000b800000 */
[----:B---3--:R-:W-:Y:S05]  /*1edb0*/  BPT.TRAP 0x1 ;  /* 0x000000040000795c */ /* 0x008fea0000300000 */
.L_x_332:
[----:B------:R-:W4:Y:S01]  /*1edc0*/  S2UR UR8, SR_CgaCtaId ;  /* 0x00000000000879c3 */ /* 0x000f220000008800 */
[----:B------:R-:W-:Y:S01]  /*1edd0*/  UMOV UR5, 0x400 ;  /* 0x0000040000057882 */ /* 0x000fe20000000000 */
[----:B-1----:R-:W-:Y:S02]  /*1ede0*/  SHF.L.U32 R3, R4, 0x1f, RZ ;  /* 0x0000001f04037819 */ /* 0x002fe400000006ff */
[----:B--2---:R-:W-:Y:S01]  /*1edf0*/  @!P0 MOV R2, 0x8000 ;  /* 0x0000800000028802 */ /* 0x004fe20000000f00 */
[----:B----4-:R-:W-:-:S04]  /*1ee00*/  ULEA UR8, UR8, UR5, 0x18 ;  /* 0x0000000508087291 */ /* 0x010fc8000f8ec0ff */
[----:B------:R-:W-:-:S09]  /*1ee10*/  ULEA UR41, UR4, UR8, 0x3 ;  /* 0x0000000804297291 */ /* 0x000fd2000f8e18ff */
[----:B------:R-:W1:Y:S02]  /*1ee20*/  SYNCS.PHASECHK.TRANS64.TRYWAIT P2, [UR41+0x28038], R3 ;  /* 0x02803803ff0075a7 */ /* 0x000e640008041129 */
[----:B-1----:R-:W-:Y:S05]  /*1ee30*/  @!P2 BRA `(.L_x_333) ;  /* 0x00000048004ca947 */ /* 0x002fea0003800000 */
.L_x_470:
[----:B------:R2:W-:Y:S01]  /*1ee40*/  @!P0 SYNCS.ARRIVE.TRANS64 RZ, [UR41+0x28020], R2 ;  /* 0x02802002ffff89a7 */ /* 0x0005e20008000029 */
[----:B------:R-:W-:Y:S05]  /*1ee50*/  BRA.U !UP2, `(.L_x_334) ;  /* 0x000000010a047547 */ /* 0x000fea000b800000 */
[----:B---3--:R-:W-:Y:S05]  /*1ee60*/  BPT.TRAP 0x1 ;  /* 0x000000040000795c */ /* 0x008fea0000300000 */
.L_x_334:
[----:B------:R-:W-:Y:S04]  /*1ee70*/  BSSY.RECONVERGENT B0, `(.L_x_335) ;  /* 0x0000003000007945 */ /* 0x000fe80003800200 */
[----:B------:R-:W-:Y:S05]  /*1ee80*/  @P1 BRA `(.L_x_336) ;  /* 0x0000000000041947 */ /* 0x000fea0003800000 */
[----:B---3--:R-:W-:Y:S05]  /*1ee90*/  BPT.TRAP 0x1 ;  /* 0x000000040000795c */ /* 0x008fea0000300000 */
.L_x_336:
[----:B---3--:R-:W-:Y:S05]  /*1eea0*/  BSYNC.RECONVERGENT B0 ;  /* 0x0000000000007941 */ /* 0x008fea0003800200 */
.L_x_335:
[----:B------:R-:W-:Y:S02]  /*1eeb0*/  ULEA UR16, UR4, UR8, 0xf ;  /* 0x0000000804107291 */ /* 0x000fe4000f8e78ff */
[----:B------:R-:W-:Y:S02]  /*1eec0*/  UIADD3 UR6, UP1, UPT, UR10, 0x180, URZ ;  /* 0x000001800a067890 */ /* 0x000fe4000ff3e0ff */
[----:B------:R-:W-:Y:S02]  /*1eed0*/  UIADD3 UR43, UPT, UPT, UR35, -0x80, URZ ;  /* 0xffffff80232b7890 */ /* 0x000fe4000fffe0ff */
[----:B------:R-:W-:Y:S02]  /*1eee0*/  UIADD3 UR41, UPT, UPT, UR41, 0x28020, URZ ;  /* 0x0002802029297890 */ /* 0x000fe4000fffe0ff */
[----:B------:R-:W-:Y:S02]  /*1eef0*/  UIADD3 UR40, UPT, UPT, UR16, 0x10000, URZ ;  /* 0x0001000010287890 */ /* 0x000fe4000fffe0ff */
[----:B------:R-:W-:-:S02]  /*1ef00*/  UIADD3.X UR7, UPT, UPT, URZ, UR11, URZ, UP1, !UPT ;  /* 0x0000000bff077290 */ /* 0x000fc40008ffe4ff */
[----:B------:R-:W-:Y:S01]  /*1ef10*/  UIADD3 UR16, UPT, UPT, UR16, 0x14000, URZ ;  /* 0x0001400010107890 */ /* 0x000fe2000fffe0ff */
[----:B------:R-:W-:Y:S01]  /*1ef20*/  UMOV UR12, 0x0 ;  /* 0x00000000000c7882 */ /* 0x000fe20000000000 */
[----:B------:R-:W-:Y:S01]  /*1ef30*/  UMOV UR13, 0x10000000 ;  /* 0x10000000000d7882 */ /* 0x000fe20000000000 */
[----:B------:R-:W-:Y:S01]  /*1ef40*/  UMOV UR42, URZ ;  /* 0x000000ff002a7c82 */ /* 0x000fe20008000000 */
[----:B------:R-:W-:Y:S01]  /*1ef50*/  UMOV UR18, 0x40 ;  /* 0x0000004000127882 */ /* 0x000fe20000000000 */
[----:B------:R-:W-:Y:S01]  /*1ef60*/  UMOV UR20, UR44 ;  /* 0x0000002c00147c82 */ /* 0x000fe20008000000 */
[----:B------:R-:W-:Y:S01]  /*1ef70*/  UMOV UR21, UR45 ;  /* 0x0000002d00157c82 */ /* 0x000fe20008000000 */
[----:B------:R-:W-:Y:S01]  /*1ef80*/  UMOV UR17, UR41 ;  /* 0x0000002900117c82 */ /* 0x000fe20008000000 */
[----:B------:R-:W-:Y:S01]  /*1ef90*/  UMOV UR19, UR43 ;  /* 0x0000002b00137c82 */ /* 0x000fe20008000000 */
[----:B------:R3:W-:Y:S01]  /*1efa0*/  UTMALDG.4D [UR40], [UR6], desc[UR12] ;  /* 0x00000c28060075b4 */ /* 0x0007e20008019000 */
[----:B------:R-:W-:-:S04]  /*1efb0*/  UIADD3 UR4, UPT, UPT, UR4, 0x1, URZ ;  /* 0x0000000104047890 */ /* 0x000fc8000fffe0ff */
[----:B------:R-:W-:Y:S01]  /*1efc0*/  UISETP.NE.AND UP1, UPT, UR4, 0x3, UPT ;  /* 0x000000030400788c */ /* 0x000fe2000bf25270 */
[----:B------:R3:W-:Y:S03]  /*1efd0*/  UTMALDG.4D [UR16], [UR6], desc[UR12] ;  /* 0x00000c10060075b4 */ /* 0x0007e60008019000 */
[----:B------:R-:W-:Y:S02]  /*1efe0*/  USEL UR5, URZ, 0x1, UP1 ;  /* 0x00000001ff057887 */ /* 0x000fe40008800000 */
[----:B------:R-:W-:-:S04]  /*1eff0*/  USEL UR4, UR4, URZ, UP1 ;  /* 0x000000ff04047287 */ /* 0x000fc80008800000 */
[----:B-1----:R-:W-:Y:S01]  /*1f000*/  LOP3.LUT R3, R4, UR5, RZ, 0x3c, !PT ;  /* 0x0000000504037c12 */ /* 0x002fe2000f8e3cff */
[----:B---3--:R-:W-:Y:S07]  /*1f010*/  BRA.U !UP0, `(.L_x_337) ;  /* 0x0000000108047547 */ /* 0x008fee000b800000 */
[----:B------:R-:W-:Y:S05]  /*1f020*/  BPT.TRAP 0x1 ;  /* 0x000000040000795c */ /* 0x000fea0000300000 */
.L_x_337:
[----:B------:R-:W-:Y:S01]  /*1f030*/  ULEA UR25, UR4, UR8, 0x3 ;  /* 0x0000000804197291 */ /* 0x000fe2000f8e18ff */
[----:B------:R-:W-:Y:S02]  /*1f040*/  SHF.L.U32 R5, R3, 0x1f, RZ ;  /* 0x0000001f03057819 */ /* 0x000fe400000006ff */
[----:B--2---:R-:W-:-:S06]  /*1f050*/  @!P0 MOV R2, 0x8000 ;  /* 0x0000800000028802 */ /* 0x004fcc0000000f00 */
[----:B------:R-:W1:Y:S02]  /*1f060*/  SYNCS.PHASECHK.TRANS64.TRYWAIT P2, [UR25+0x28038], R5 ;  /* 0x02803805ff0075a7 */ /* 0x000e640008041119 */
[----:B-1----:R-:W-:Y:S05]  /*1f070*/  @!P2 BRA `(.L_x_338) ;  /* 0x0000004400d4a947 */ /* 0x002fea0003800000 */
.L_x_472:
[----:B------:R2:W-:Y:S01]  /*1f080*/  @!P0 SYNCS.ARRIVE.TRANS64 RZ, [UR25+0x28020], R2 ;  /* 0x02802002ffff89a7 */ /* 0x0005e20008000019 */
[----:B------:R-:W-:Y:S05]  /*1f090*/  BRA.U !UP2, `(.L_x_339) ;  /* 0x000000010a047547 */ /* 0x000fea000b800000 */
[----:B------:R-:W-:Y:S05]  /*1f0a0*/  BPT.TRAP 0x1 ;  /* 0x000000040000795c */ /* 0x000fea0000300000 */
.L_x_339:
[----:B------:R-:W-:Y:S04]  /*1f0b0*/  BSSY.RECONVERGENT B0, `(.L_x_340) ;  /* 0x0000003000007945 */ /* 0x000fe80003800200 */
[----:B------:R-:W-:Y:S05]  /*1f0c0*/  @P1 BRA `(.L_x_341) ;  /* 0x0000000000041947 */ /* 0x000fea0003800000 */
[----:B------:R-:W-:Y:S05]  /*1f0d0*/  BPT.TRAP 0x1 ;  /* 0x000000040000795c */ /* 0x000fea0000300000 */
.L_x_341:
[----:B------:R-:W-:Y:S05]  /*1f0e0*/  BSYNC.RECONVERGENT B0 ;  /* 0x0000000000007941 */ /* 0x000fea0003800200 */
.L_x_340:
        /* <DEDUP_REMOVED lines=23> */
[----:B------:R-:W-:Y:S01]  /*1f260*/  LOP3.LUT R3, R3, UR5, RZ, 0x3c, !PT ;  /* 0x0000000503037c12 */ /* 0x000fe2000f8e3cff */
[----:B---3--:R-:W-:Y:S07]  /*1f270*/  BRA.U !UP0, `(.L_x_342) ;  /* 0x0000000108047547 */ /* 0x008fee000b800000 */
[----:B------:R-:W-:Y:S05]  /*1f280*/  BPT.TRAP 0x1 ;  /* 0x000000040000795c */ /* 0x000fea0000300000 */
.L_x_342:
[----:B------:R-:W-:Y:S01]  /*1f290*/  ULEA UR33, UR4, UR8, 0x3 ;  /* 0x0000000804217291 */ /* 0x000fe2000f8e18ff */
[----:B-1----:R-:W-:Y:S02]  /*1f2a0*/  SHF.L.U32 R5, R3, 0x1f, RZ ;  /* 0x0000001f03057819 */ /* 0x002fe400000006ff */
[----:B--2---:R-:W-:-:S06]  /*1f2b0*/  @!P0 MOV R2, 0x8000 ;  /* 0x0000800000028802 */ /* 0x004fcc0000000f00 */
[----:B------:R-:W1:Y:S02]  /*1f2c0*/  SYNCS.PHASECHK.TRANS64.TRYWAIT P2, [UR33+0x28038], R5 ;  /* 0x02803805ff0075a7 */ /* 0x000e640008041121 */
[----:B-1----:R-:W-:Y:S05]  /*1f2d0*/  @!P2 BRA `(.L_x_343) ;  /* 0x000000440054a947 */ /* 0x002fea0003800000 */
.L_x_474:
[----:B------:R2:W-:Y:S01]  /*1f2e0*/  @!P0 SYNCS.ARRIVE.TRANS64 RZ, [UR33+0x28020], R2 ;  /* 0x02802002ffff89a7 */ /* 0x0005e20008000021 */
[----:B------:R-:W-:Y:S05]  /*1f2f0*/  BRA.U !UP2, `(.L_x_344) ;  /* 0x000000010a047547 */ /* 0x000fea000b800000 */
[----:B------:R-:W-:Y:S05]  /*1f300*/  BPT.TRAP 0x1 ;  /* 0x000000040000795c */ /* 0x000fea0000300000 */
.L_x_344:
[----:B------:R-:W-:Y:S04]  /*1f310*/  BSSY.RECONVERGENT B0, `(.L_x_345) ;  /* 0x0000003000007945 */ /* 0x000fe80003800200 */
[----:B------:R-:W-:Y:S05]  /*1f320*/  @P1 BRA `(.L_x_346) ;  /* 0x0000000000041947 */ /* 0x000fea0003800000 */
[----:B------:R-:W-:Y:S05]  /*1f330*/  BPT.TRAP 0x1 ;  /* 0x000000040000795c */ /* 0x000fea0000300000 */
.L_x_346:
[----:B------:R-:W-:Y:S05]  /*1f340*/  BSYNC.RECONVERGENT B0 ;  /* 0x0000000000007941 */ /* 0x000fea0003800200 */
.L_x_345:
[----:B------:R-:W-:Y:S02]  /*1f350*/  ULEA UR16, UR4, UR8, 0xf ;  /* 0x0000000804107291 */ /* 0x000fe4000f8e78ff */
[----:B------:R-:W-:Y:S02]  /*1f360*/  UIADD3 UR6, UP1, UPT, UR10, 0x180, URZ ;  /* 0x000001800a067890 */ /* 0x000fe4000ff3e0ff */
[----:B------:R-:W-:Y:S02]  /*1f370*/  UIADD3 UR33, UPT, UPT, UR33, 0x28020, URZ ;  /* 0x0002802021217890 */ /* 0x000fe4000fffe0ff */
[----:B------:R-:W-:Y:S02]  /*1f380*/  UIADD3 UR32, UPT, UPT, UR16, 0x10000, URZ ;  /* 0x0001000010207890 */ /* 0x000fe4000fffe0ff */
[----:B------:R-:W-:Y:S02]  /*1f390*/  UIADD3.X UR7, UPT, UPT, URZ, UR11, URZ, UP1, !UPT ;  /* 0x0000000bff077290 */ /* 0x000fe40008ffe4ff */
        /* <DEDUP_REMOVED lines=20> */
.L_x_347:
[----:B------:R-:W-:Y:S01]  /*1f4e0*/  ULEA UR25, UR4, UR8, 0x3 ;  /* 0x0000000804197291 */ /* 0x000fe2000f8e18ff */
[----:B-1----:R-:W-:Y:S02]  /*1f4f0*/  SHF.L.U32 R5, R3, 0x1f, RZ ;  /* 0x0000001f03057819 */ /* 0x002fe400000006ff */
[----:B--2---:R-:W-:-:S06]  /*1f500*/  @!P0 MOV R2, 0x8000 ;  /* 0x0000800000028802 */ /* 0x004fcc0000000f00 */
[----:B------:R-:W1:Y:S02]  /*1f510*/  SYNCS.PHASECHK.TRANS64.TRYWAIT P2, [UR25+0x28038], R5 ;  /* 0x02803805ff0075a7 */ /* 0x000e640008041119 */
[----:B-1----:R-:W-:Y:S05]  /*1f520*/  @!P2 BRA `(.L_x_348) ;  /* 0x0000004000d8a947 */ /* 0x002fea0003800000 */
.L_x_476:
[----:B------:R2:W-:Y:S01]  /*1f530*/  @!P0 SYNCS.ARRIVE.TRANS64 RZ, [UR25+0x28020], R2 ;  /* 0x02802002ffff89a7 */ /* 0x0005e20008000019 */
[----:B------:R-:W-:Y:S05]  /*1f540*/  BRA.U !UP2, `(.L_x_349) ;  /* 0x000000010a047547 */ /* 0x000fea000b800000 */
[----:B------:R-:W-:Y:S05]  /*1f550*/  BPT.TRAP 0x1 ;  /* 0x000000040000795c */ /* 0x000fea0000300000 */
.L_x_349:
[----:B------:R-:W-:Y:S04]  /*1f560*/  BSSY.RECONVERGENT B0, `(.L_x_350) ;  /* 0x0000003000007945 */ /* 0x000fe80003800200 */
[----:B------:R-:W-:Y:S05]  /*1f570*/  @P1 BRA `(.L_x_351) ;  /* 0x0000000000041947 */ /* 0x000fea0003800000 */
[----:B------:R-:W-:Y:S05]  /*1f580*/  BPT.TRAP 0x1 ;  /* 0x000000040000795c */ /* 0x000fea0000300000 */
.L_x_351:
[----:B------:R-:W-:Y:S05]  /*1f590*/  BSYNC.RECONVERGENT B0 ;  /* 0x0000000000007941 */ /* 0x000fea0003800200 */
.L_x_350:
        /* <DEDUP_REMOVED lines=26> */
.L_x_352:
[----:B------:R-:W-:Y:S01]  /*1f740*/  ULEA UR25, UR4, UR8, 0x3 ;  /* 0x0000000804197291 */ /* 0x000fe2000f8e18ff */
[----:B-1----:R-:W-:Y:S02]  /*1f750*/  SHF.L.U32 R5, R3, 0x1f, RZ ;  /* 0x0000001f03057819 */ /* 0x002fe400000006ff */
[----:B--2---:R-:W-:-:S06]  /*1f760*/  @!P0 MOV R2, 0x8000 ;  /* 0x0000800000028802 */ /* 0x004fcc0000000f00 */
[----:B------:R-:W1:Y:S02]  /*1f770*/  SYNCS.PHASECHK.TRANS64.TRYWAIT P2, [UR25+0x28038], R5 ;  /* 0x02803805ff0075a7 */ /* 0x000e640008041119 */
[----:B-1----:R-:W-:Y:S05]  /*1f780*/  @!P2 BRA `(.L_x_353) ;  /* 0x000000400058a947 */ /* 0x002fea0003800000 */
.L_x_478:
[----:B------:R2:W-:Y:S01]  /*1f790*/  @!P0 SYNCS.ARRIVE.TRANS64 RZ, [UR25+0x28020], R2 ;  /* 0x02802002ffff89a7 */ /* 0x0005e20008000019 */
[----:B------:R-:W-:Y:S05]  /*1f7a0*/  BRA.U !UP2, `(.L_x_354) ;  /* 0x000000010a047547 */ /* 0x000fea000b800000 */
[----:B------:R-:W-:Y:S05]  /*1f7b0*/  BPT.TRAP 0x1 ;  /* 0x000000040000795c */ /* 0x000fea0000300000 */
.L_x_354:
[----:B------:R-:W-:Y:S04]  /*1f7c0*/  BSSY.RECONVERGENT B0, `(.L_x_355) ;  /* 0x0000003000007945 */ /* 0x000fe80003800200 */
[----:B------:R-:W-:Y:S05]  /*1f7d0*/  @P1 BRA `(.L_x_356) ;  /* 0x0000000000041947 */ /* 0x000fea0003800000 */
[----:B------:R-:W-:Y:S05]  /*1f7e0*/  BPT.TRAP 0x1 ;  /* 0x000000040000795c */ /* 0x000fea0000300000 */
.L_x_356:
[----:B------:R-:W-:Y:S05]  /*1f7f0*/  BSYNC.RECONVERGENT B0 ;  /* 0x0000000000007941 */ /* 0x000fea0003800200 */
.L_x_355:
[----:B------:R-:W-:Y:S02]  /*1f800*/  ULEA UR16, UR4, UR8, 0xf ;  /* 0x0000000804107291 */ /* 0x000fe4000f8e78ff */
[----:B------:R-:W-:Y:S02]  /*1f810*/  UIADD3 UR6, UP1, UPT, UR10, 0x180, URZ ;  /* 0x000001800a067890 */ /* 0x000fe4000ff3e0ff */
[----:B------:R-:W-:Y:S02]  /*1f820*/  UIADD3 UR27, UPT, UPT, UR35, 0x80, URZ ;  /* 0x00000080231b7890 */ /* 0x000fe4000fffe0ff */
        /* <DEDUP_REMOVED lines=23> */
.L_x_357:
[----:B------:R-:W-:Y:S01]  /*1f9a0*/  ULEA UR25, UR4, UR8, 0x3 ;  /* 0x0000000804197291 */ /* 0x000fe2000f8e18ff */
[----:B-1----:R-:W-:Y:S02]  /*1f9b0*/  SHF.L.U32 R5, R3, 0x1f, RZ ;  /* 0x0000001f03057819 */ /* 0x002fe400000006ff */
[----:B--2---:R-:W-:-:S06]  /*1f9c0*/  @!P0 MOV R2, 0x8000 ;  /* 0x0000800000028802 */ /* 0x004fcc0000000f00 */
[----:B------:R-:W1:Y:S02]  /*1f9d0*/  SYNCS.PHASECHK.TRANS64.TRYWAIT P2, [UR25+0x28038], R5 ;  /* 0x02803805ff0075a7 */ /* 0x000e640008041119 */
[----:B-1----:R-:W-:Y:S05]  /*1f9e0*/  @!P2 BRA `(.L_x_358) ;  /* 0x0000003c00d8a947 */ /* 0x002fea0003800000 */
.L_x_480:
[----:B------:R2:W-:Y:S01]  /*1f9f0*/  @!P0 SYNCS.ARRIVE.TRANS64 RZ, [UR25+0x28020], R2 ;  /* 0x02802002ffff89a7 */ /* 0x0005e20008000019 */
[----:B------:R-:W-:Y:S05]  /*1fa00*/  BRA.U !UP2, `(.L_x_359) ;  /* 0x000000010a047547 */ /* 0x000fea000b800000 */
[----:B------:R-:W-:Y:S05]  /*1fa10*/  BPT.TRAP 0x1 ;  /* 0x000000040000795c */ /* 0x000fea0000300000 */
.L_x_359:
[----:B------:R-:W-:Y:S04]  /*1fa20*/  BSSY.RECONVERGENT B0, `(.L_x_360) ;  /* 0x0000003000007945 */ /* 0x000fe80003800200 */
[----:B------:R-:W-:Y:S05]  /*1fa30*/  @P1 BRA `(.L_x_361) ;  /* 0x0000000000041947 */ /* 0x000fea0003800000 */
[----:B------:R-:W-:Y:S05]  /*1fa40*/  BPT.TRAP 0x1 ;  /* 0x000000040000795c */ /* 0x000fea0000300000 */
.L_x_361:
[----:B------:R-:W-:Y:S05]  /*1fa50*/  BSYNC.RECONVERGENT B0 ;  /* 0x0000000000007941 */ /* 0x000fea0003800200 */
.L_x_360:
        /* <DEDUP_REMOVED lines=26> */
.L_x_362:
[----:B------:R-:W-:Y:S01]  /*1fc00*/  ULEA UR25, UR4, UR8, 0x3 ;  /* 0x0000000804197291 */ /* 0x000fe2000f8e18ff */
[----:B-1----:R-:W-:Y:S02]  /*1fc10*/  SHF.L.U32 R5, R3, 0x1f, RZ ;  /* 0x0000001f03057819 */ /* 0x002fe400000006ff */
[----:B--2---:R-:W-:-:S06]  /*1fc20*/  @!P0 MOV R2, 0x8000 ;  /* 0x0000800000028802 */ /* 0x004fcc0000000f00 */
[----:B------:R-:W1:Y:S02]  /*1fc30*/  SYNCS.PHASECHK.TRANS64.TRYWAIT P2, [UR25+0x28038], R5 ;  /* 0x02803805ff0075a7 */ /* 0x000e640008041119 */
[----:B-1----:R-:W-:Y:S05]  /*1fc40*/  @!P2 BRA `(.L_x_363) ;  /* 0x0000003c0058a947 */ /* 0x002fea0003800000 */
.L_x_482:
[----:B------:R2:W-:Y:S01]  /*1fc50*/  @!P0 SYNCS.ARRIVE.TRANS64 RZ, [UR25+0x28020], R2 ;  /* 0x02802002ffff89a7 */ /* 0x0005e20008000019 */
[----:B------:R-:W-:Y:S05]  /*1fc60*/  BRA.U !UP2, `(.L_x_364) ;  /* 0x000000010a047547 */ /* 0x000fea000b800000 */
[----:B------:R-:W-:Y:S05]  /*1fc70*/  BPT.TRAP 0x1 ;  /* 0x000000040000795c */ /* 0x000fea0000300000 */
.L_x_364:
[----:B------:R-:W-:Y:S04]  /*1fc80*/  BSSY.RECONVERGENT B0, `(.L_x_365) ;  /* 0x0000003000007945 */ /* 0x000fe80003800200 */
[----:B------:R-:W-:Y:S05]  /*1fc90*/  @P1 BRA `(.L_x_366) ;  /* 0x0000000000041947 */ /* 0x000fea0003800000 */
[----:B------:R-:W-:Y:S05]  /*1fca0*/  BPT.TRAP 0x1 ;  /* 0x000000040000795c */ /* 0x000fea0000300000 */
.L_x_366:
[----:B------:R-:W-:Y:S05]  /*1fcb0*/  BSYNC.RECONVERGENT B0 ;  /* 0x0000000000007941 */ /* 0x000fea0003800200 */
.L_x_365:
        /* <DEDUP_REMOVED lines=26> */
.L_x_367:
[----:B------:R-:W-:Y:S01]  /*1fe60*/  ULEA UR25, UR4, UR8, 0x3 ;  /* 0x0000000804197291 */ /* 0x000fe2000f8e18ff */
[----:B-1----:R-:W-:Y:S02]  /*1fe70*/  SHF.L.U32 R5, R3, 0x1f, RZ ;  /* 0x0000001f03057819 */ /* 0x002fe400000006ff */
[----:B--2---:R-:W-:-:S06]  /*1fe80*/  @!P0 MOV R2, 0x8000 ;  /* 0x0000800000028802 */ /* 0x004fcc0000000f00 */
[----:B------:R-:W1:Y:S02]  /*1fe90*/  SYNCS.PHASECHK.TRANS64.TRYWAIT P2, [UR25+0x28038], R5 ;  /* 0x02803805ff0075a7 */ /* 0x000e640008041119 */
[----:B-1----:R-:W-:Y:S05]  /*1fea0*/  @!P2 BRA `(.L_x_368) ;  /* 0x0000003800d8a947 */ /* 0x002fea0003800000 */
.L_x_484:
[----:B------:R2:W-:Y:S01]  /*1feb0*/  @!P0 SYNCS.ARRIVE.TRANS64 RZ, [UR25+0x28020], R2 ;  /* 0x02802002ffff89a7 */ /* 0x0005e20008000019 */
[----:B------:R-:W-:Y:S05]  /*1fec0*/  BRA.U !UP2, `(.L_x_369) ;  /* 0x000000010a047547 */ /* 0x000fea000b800000 */
[----:B------:R-:W-:Y:S05]  /*1fed0*/  BPT.TRAP 0x1 ;  /* 0x000000040000795c */ /* 0x000fea0000300000 */
.L_x_369:
[----:B------:R-:W-:Y:S04]  /*1fee0*/  BSSY.RECONVERGENT B0, `(.L_x_370) ;  /* 0x0000003000007945 */ /* 0x000fe80003800200 */
[----:B------:R-:W-:Y:S05]  /*1fef0*/  @P1 BRA `(.L_x_371) ;  /* 0x0000000000041947 */ /* 0x000fea0003800000 */
[----:B------:R-:W-:Y:S05]  /*1ff00*/  BPT.TRAP 0x1 ;  /* 0x000000040000795c */ /* 0x000fea0000300000 */
.L_x_371:
[----:B------:R-:W-:Y:S05]  /*1ff10*/  BSYNC.RECONVERGENT B0 ;  /* 0x0000000000007941 */ /* 0x000fea0003800200 */
.L_x_370:
        /* <DEDUP_REMOVED lines=18> */
[----:B------:R-:W-:-:S02]  /*20040*/  UIADD3 UR4, UPT, UPT, UR4, 0x1, URZ ;  /* 0x0000000104047890 */ /* 0x000fc4000fffe0ff */
[----:B------:R-:W-:Y:S02]  /*20050*/  UIADD3 UR9, UPT, UPT, UR9, 0x4, URZ ;  /* 0x0000000409097890 */ /* 0x000fe4000fffe0ff */
[----:B------:R-:W-:Y:S02]  /*20060*/  UISETP.NE.AND UP1, UPT, UR4, 0x3, UPT ;  /* 0x000000030400788c */ /* 0x000fe4000bf25270 */
[----:B------:R-:W-:Y:S01]  /*20070*/  UIADD3 UR14, UPT, UPT, UR14, 0x4, URZ ;  /* 0x000000040e0e7890 */ /* 0x000fe2000fffe0ff */
[----:B------:R4:W-:Y:S01]  /*20080*/  UTMALDG.4D [UR16], [UR6], desc[UR12] ;  /* 0x00000c10060075b4 */ /* 0x0009e20008019000 */
[----:B------:R-:W-:Y:S02]  /*20090*/  USEL UR5, URZ, 0x1, UP1 ;  /* 0x00000001ff057887 */ /* 0x000fe40008800000 */
[----:B------:R-:W-:Y:S02]  /*200a0*/  USEL UR4, UR4, URZ, UP1 ;  /* 0x000000ff04047287 */ /* 0x000fe40008800000 */
[----:B------:R-:W-:-:S02]  /*200b0*/  UISETP.NE.AND UP1, UPT, UR9, URZ, UPT ;  /* 0x000000ff0900728c */ /* 0x000fc4000bf25270 */
[----:B------:R-:W-:Y:S01]  /*200c0*/  LOP3.LUT R4, R3, UR5, RZ, 0x3c, !PT ;  /* 0x0000000503047c12 */ /* 0x000fe2000f8e3cff */
[----:B------:R-:W-:-:S06]  /*200d0*/  UIADD3 UR35, UPT, UPT, UR35, 0x200, URZ ;  /* 0x0000020023237890 */ /* 0x000fcc000fffe0ff */
[----:B----4-:R-:W-:Y:S06]  /*200e0*/  BRA.U UP1, `(.L_x_372) ;  /* 0xffffffed012c7547 */ /* 0x010fec000b83ffff */
[----:B------:R-:W-:Y:S02]  /*200f0*/  UIADD3 UR5, UPT, UPT, UR14, 0x1, URZ ;  /* 0x000000010e057890 */ /* 0x000fe4000fffe0ff */
.L_x_331:
[----:B------:R-:W-:-:S13]  /*20100*/  ISETP.NE.AND P2, PT, RZ, UR22, PT ;  /* 0x00000016ff007c0c */ /* 0x000fda000bf45270 */
[----:B---3--:R-:W-:Y:S05]  /*20110*/  @!P2 EXIT ;  /* 0x000000000000a94d */ /* 0x008fea0003800000 */
[----:B------:R-:W-:Y:S02]  /*20120*/  UIADD3 UR9, UPT, UPT, -UR22, URZ, URZ ;  /* 0x000000ff16097290 */ /* 0x000fe4000fffe1ff */
[----:B------:R-:W-:-:S12]  /*20130*/  USHF.L.U32 UR27, UR5, 0x7, URZ ;  /* 0x00000007051b7899 */ /* 0x000fd800080006ff */
.L_x_383:
[----:B------:R-:W-:Y:S05]  /*20140*/  BRA.U !UP0, `(.L_x_373) ;  /* 0x0000000108047547 */ /* 0x000fea000b800000 */
[----:B------:R-:W-:Y:S05]  /*20150*/  BPT.TRAP 0x1 ;  /* 0x000000040000795c */ /* 0x000fea0000300000 */
.L_x_373:
[----:B------:R-:W-:Y:S01]  /*20160*/  ULEA UR25, UR4, UR8, 0x3 ;  /* 0x0000000804197291 */ /* 0x000fe2000f8e18ff */
[----:B-1----:R-:W-:Y:S02]  /*20170*/  SHF.L.U32 R3, R4, 0x1f, RZ ;  /* 0x0000001f04037819 */ /* 0x002fe400000006ff */
[----:B--2---:R-:W-:-:S06]  /*20180*/  @!P0 MOV R2, 0x8000 ;  /* 0x0000800000028802 */ /* 0x004fcc0000000f00 */
[----:B------:R-:W1:Y:S02]  /*20190*/  SYNCS.PHASECHK.TRANS64.TRYWAIT P2, [UR25+0x28038], R3 ;  /* 0x02803803ff0075a7 */ /* 0x000e640008041119 */
[----:B-1----:R-:W-:Y:S05]  /*201a0*/  @!P2 BRA `(.L_x_374) ;  /* 0x000000380030a947 */ /* 0x002fea0003800000 */
.L_x_486:
[----:B------:R2:W-:Y:S01]  /*201b0*/  @!P0 SYNCS.ARRIVE.TRANS64 RZ, [UR25+0x28020], R2 ;  /* 0x02802002ffff89a7 */ /* 0x0005e20008000019 */
[----:B------:R-:W-:Y:S05]  /*201c0*/  BRA.U !UP2, `(.L_x_375) ;  /* 0x000000010a047547 */ /* 0x000fea000b800000 */
[----:B------:R-:W-:Y:S05]  /*201d0*/  BPT.TRAP 0x1 ;  /* 0x000000040000795c */ /* 0x000fea0000300000 */
.L_x_375:
[----:B------:R-:W-:Y:S04]  /*201e0*/  BSSY.RECONVERGENT B0, `(.L_x_376) ;  /* 0x0000003000007945 */ /* 0x000fe80003800200 */
[----:B------:R-:W-:Y:S05]  /*201f0*/  @P1 BRA `(.L_x_377) ;  /* 0x0000000000041947 */ /* 0x000fea0003800000 */
[----:B------:R-:W-:Y:S05]  /*20200*/  BPT.TRAP 0x1 ;  /* 0x000000040000795c */ /* 0x000fea0000300000 */
.L_x_377:
[----:B------:R-:W-:Y:S05]  /*20210*/  BSYNC.RECONVERGENT B0 ;  /* 0x0000000000007941 */ /* 0x000fea0003800200 */
.L_x_376:
        /* <DEDUP_REMOVED lines=25> */
.L_x_378:
[----:B------:R-:W-:Y:S01]  /*203b0*/  ULEA UR25, UR4, UR8, 0x3 ;  /* 0x0000000804197291 */ /* 0x000fe2000f8e18ff */
[----:B------:R-:W-:Y:S02]  /*203c0*/  SHF.L.U32 R5, R3, 0x1f, RZ ;  /* 0x0000001f03057819 */ /* 0x000fe400000006ff */
[----:B--2---:R-:W-:-:S06]  /*203d0*/  @!P0 MOV R2, 0x8000 ;  /* 0x0000800000028802 */ /* 0x004fcc0000000f00 */
[----:B------:R-:W1:Y:S02]  /*203e0*/  SYNCS.PHASECHK.TRANS64.TRYWAIT P2, [UR25+0x28038], R5 ;  /* 0x02803805ff0075a7 */ /* 0x000e640008041119 */
[----:B-1----:R-:W-:Y:S05]  /*203f0*/  @!P2 BRA `(.L_x_379) ;  /* 0x0000003400b4a947 */ /* 0x002fea0003800000 */
.L_x_488:
[----:B------:R2:W-:Y:S01]  /*20400*/  @!P0 SYNCS.ARRIVE.TRANS64 RZ, [UR25+0x28020], R2 ;  /* 0x02802002ffff89a7 */ /* 0x0005e20008000019 */
[----:B------:R-:W-:Y:S05]  /*20410*/  BRA.U !UP2, `(.L_x_380) ;  /* 0x000000010a047547 */ /* 0x000fea000b800000 */
[----:B------:R-:W-:Y:S05]  /*20420*/  BPT.TRAP 0x1 ;  /* 0x000000040000795c */ /* 0x000fea0000300000 */
.L_x_380:
[----:B------:R-:W-:Y:S04]  /*20430*/  BSSY.RECONVERGENT B0, `(.L_x_381) ;  /* 0x0000003000007945 */ /* 0x000fe80003800200 */
[----:B------:R-:W-:Y:S05]  /*20440*/  @P1 BRA `(.L_x_382) ;  /* 0x0000000000041947 */ /* 0x000fea0003800000 */
[----:B------:R-:W-:Y:S05]  /*20450*/  BPT.TRAP 0x1 ;  /* 0x000000040000795c */ /* 0x000fea0000300000 */
.L_x_382:
[----:B------:R-:W-:Y:S05]  /*20460*/  BSYNC.RECONVERGENT B0 ;  /* 0x0000000000007941 */ /* 0x000fea0003800200 */
.L_x_381:
        /* <DEDUP_REMOVED lines=19> */
[----:B------:R-:W-:Y:S01]  /*205a0*/  UISETP.NE.AND UP1, UPT, UR4, 0x3, UPT ;  /* 0x000000030400788c */ /* 0x000fe2000bf25270 */
[----:B------:R4:W-:Y:S03]  /*205b0*/  UTMALDG.4D [UR16], [UR6], desc[UR12] ;  /* 0x00000c10060075b4 */ /* 0x0009e60008019000 */
[----:B------:R-:W-:Y:S02]  /*205c0*/  USEL UR5, URZ, 0x1, UP1 ;  /* 0x00000001ff057887 */ /* 0x000fe40008800000 */
[----:B------:R-:W-:Y:S02]  /*205d0*/  USEL UR4, UR4, URZ, UP1 ;  /* 0x000000ff04047287 */ /* 0x000fe40008800000 */
[----:B------:R-:W-:-:S02]  /*205e0*/  UISETP.NE.AND UP1, UPT, UR9, URZ, UPT ;  /* 0x000000ff0900728c */ /* 0x000fc4000bf25270 */
[----:B------:R-:W-:Y:S01]  /*205f0*/  LOP3.LUT R4, R3, UR5, RZ, 0x3c, !PT ;  /* 0x0000000503047c12 */ /* 0x000fe2000f8e3cff */
[----:B---3--:R-:W-:-:S06]  /*20600*/  UIADD3 UR27, UPT, UPT, UR27, 0x80, URZ ;  /* 0x000000801b1b7890 */ /* 0x008fcc000fffe0ff */
[----:B----4-:R-:W-:Y:S05]  /*20610*/  BRA.U UP1, `(.L_x_383) ;  /* 0xfffffff901c87547 */ /* 0x010fea000b83ffff */
[----:B------:R-:W-:Y:S05]  /*20620*/  EXIT ;  /* 0x000000000000794d */ /* 0x000fea0003800000 */
.L_x_507:
[----:B------:R-:W-:-:S08]  /*20630*/  NOP ;  /* 0x0000000000007918 */ /* 0x000fd00000000000 */
[----:B------:R-:W1:-:S00]  /*20640*/  USETMAXREG.DEALLOC.CTAPOOL 0x20 ;  /* 0x00000020000079c8 */ /* 0x000e4000080e0500 */
[----:B------:R-:W2:Y:S08]  /*20650*/  S2UR UR26, SR_CTAID.X ;  /* 0x00000000001a79c3 */ /* 0x000eb00000002500 */
[----:B-1----:R-:W1:Y:S01]  /*20660*/  LDC R0, c[0x0][0x380] ;  /* 0x0000e000ff007b82 */ /* 0x002e620000000800 */
[----:B--2---:R-:W-:-:S06]  /*20670*/  USHF.L.U32 UR26, UR26, 0x8, URZ ;  /* 0x000000081a1a7899 */ /* 0x004fcc00080006ff */
[----:B-1----:R-:W-:-:S13]  /*20680*/  ISETP.LE.U32.AND P0, PT, R0, UR26, PT ;  /* 0x0000001a00007c0c */ /* 0x002fda000bf03070 */
[----:B------:R-:W-:Y:S05]  /*20690*/  @P0 EXIT ;  /* 0x000000000000094d */ /* 0x000fea0003800000 */
[----:B------:R-:W1:Y:S01]  /*206a0*/  LDCU UR7, c[0x0][0x38c] ;  /* 0x00007180ff0777ac */ /* 0x000e620008000800 */
[----:B------:R-:W2:Y:S01]  /*206b0*/  S2UR UR8, SR_CTAID.Y ;  /* 0x00000000000879c3 */ /* 0x000ea20000002600 */
[----:B------:R-:W-:Y:S01]  /*206c0*/  ELECT P1, URZ, PT ;  /* 0x0000000000ff782f */ /* 0x000fe20003820000 */
[----:B-1----:R-:W1:Y:S01]  /*206d0*/  I2F.U32.RP R2, UR7 ;  /* 0x0000000700027d06 */ /* 0x002e620008209000 */
[----:B------:R-:W-:-:S07]  /*206e0*/  UISETP.NE.U32.AND UP0, UPT, UR7, URZ, UPT ;  /* 0x000000ff0700728c */ /* 0x000fce000bf05070 */
[----:B-1----:R-:W1:Y:S02]  /*206f0*/  MUFU.RCP R0, R2 ;  /* 0x0000000200007308 */ /* 0x002e640000001000 */
[----:B-1----:R-:W-:-:S06]  /*20700*/  VIADD R0, R0, 0xffffffe ;  /* 0x0ffffffe00007836 */ /* 0x002fcc0000000000 */
[----:B------:R-:W1:Y:S02]  /*20710*/  F2I.FTZ.U32.TRUNC.NTZ R0, R0 ;  /* 0x0000000000007305 */ /* 0x000e64000021f000 */
[----:B-1----:R-:W-:-:S13]  /*20720*/  R2UR UR5, R0 ;  /* 0x00000000000572ca */ /* 0x002fda00000e0000 */
[----:B------:R-:W-:-:S04]  /*20730*/  UIADD3 UR4, UPT, UPT, URZ, -UR5, URZ ;  /* 0x80000005ff047290 */ /* 0x000fc8000fffe0ff */
[----:B------:R-:W-:-:S03]  /*20740*/  UIMAD UR6, UR4, UR7, URZ ;  /* 0x00000007040672a4 */ /* 0x000fc6000f8e02ff */
[----:B------:R-:W-:Y:S02]  /*20750*/  UMOV UR4, URZ ;  /* 0x000000ff00047c82 */ /* 0x000fe40008000000 */
[----:B------:R-:W-:-:S07]  /*20760*/  UIMAD.WIDE.U32 UR4, UR5, UR6, UR4 ;  /* 0x00000006050472a5 */ /* 0x000fce000f8e0004 */
[----:B------:R-:W-:Y:S02]  /*20770*/  UMOV UR4, UR5 ;  /* 0x0000000500047c82 */ /* 0x000fe40008000000 */
[----:B--2---:R-:W-:-:S07]  /*20780*/  UIMAD.WIDE.U32 UR28, UR4, UR8, URZ ;  /* 0x00000008041c72a5 */ /* 0x004fce000f8e00ff */
[----:B------:R-:W-:Y:S02]  /*20790*/  UMOV UR28, UR29 ;  /* 0x0000001d001c7c82 */ /* 0x000fe40008000000 */
[----:B------:R-:W-:Y:S02]  /*207a0*/  UIADD3 UR4, UPT, UPT, -UR28, URZ, URZ ;  /* 0x000000ff1c047290 */ /* 0x000fe4000fffe1ff */
[----:B------:R-:W1:Y:S02]  /*207b0*/  S2UR UR29, SR_CTAID.Z ;  /* 0x00000000001d79c3 */ /* 0x000e640000002700 */
[----:B------:R-:W-:-:S04]  /*207c0*/  UIMAD UR4, UR7, UR4, UR8 ;  /* 0x00000004070472a4 */ /* 0x000fc8000f8e0208 */
[----:B------:R-:W-:-:S11]  /*207d0*/  UISETP.GE.U32.AND UP2, UPT, UR4, UR7, UPT ;  /* 0x000000070400728c */ /* 0x000fd6000bf46070 */
[----:B------:R-:W-:Y:S02]  /*207e0*/  @UP2 UIADD3 UR4, UPT, UPT, UR4, -UR7, URZ ;  /* 0x8000000704042290 */ /* 0x000fe4000fffe0ff */
[----:B------:R-:W-:Y:S02]  /*207f0*/  @UP2 UIADD3 UR28, UPT, UPT, UR28, 0x1, URZ ;  /* 0x000000011c1c2890 */ /* 0x000fe4000fffe0ff */
[----:B------:R-:W-:-:S11]  /*20800*/  UISETP.GE.U32.AND UP1, UPT, UR4, UR7, UPT ;  /* 0x000000070400728c */ /* 0x000fd6000bf26070 */
[----:B------:R-:W-:Y:S02]  /*20810*/  @UP1 UIADD3 UR28, UPT, UPT, UR28, 0x1, URZ ;  /* 0x000000011c1c1890 */ /* 0x000fe4000fffe0ff */
[----:B------:R-:W-:-:S04]  /*20820*/  @!UP0 ULOP3.LUT UR28, URZ, UR7, URZ, 0x33, !UPT ;  /* 0x00000007ff1c8292 */ /* 0x000fc8000f8e33ff */
[----:B------:R-:W-:-:S04]  /*20830*/  UIADD3 UR27, UPT, UPT, -UR28, URZ, URZ ;  /* 0x000000ff1c1b7290 */ /* 0x000fc8000fffe1ff */
[----:B------:R-:W-:Y:S01]  /*20840*/  UIMAD UR27, UR7, UR27, UR8 ;  /* 0x0000001b071b72a4 */ /* 0x000fe2000f8e0208 */
[----:B-1----:R-:W-:Y:S11]  /*20850*/  BRA.U UP6, `(.L_x_384) ;  /* 0x0000000106047547 */ /* 0x002ff6000b800000 */
[----:B------:R-:W-:Y:S05]  /*20860*/  BPT.TRAP 0x1 ;  /* 0x000000040000795c */ /* 0x000fea0000300000 */
.L_x_384:
[----:B------:R-:W1:Y:S01]  /*20870*/  S2UR UR6, SR_CgaCtaId ;  /* 0x00000000000679c3 */ /* 0x000e620000008800 */
[----:B------:R-:W-:Y:S01]  /*20880*/  UMOV UR24, 0x400 ;  /* 0x0000040000187882 */ /* 0x000fe20000000000 */
[----:B------:R-:W-:Y:S01]  /*20890*/  SHF.L.U32 R0, RZ, 0x1f, RZ ;  /* 0x0000001fff007819 */ /* 0x000fe200000006ff */
[----:B-1----:R-:W-:-:S09]  /*208a0*/  ULEA UR24, UR6, UR24, 0x18 ;  /* 0x0000001806187291 */ /* 0x002fd2000f8ec0ff */
[----:B------:R-:W1:Y:S02]  /*208b0*/  SYNCS.PHASECHK.TRANS64.TRYWAIT P0, [UR24+0x280b0], R0 ;  /* 0x0280b000ff0075a7 */ /* 0x000e640008001118 */
[----:B-1----:R-:W-:Y:S05]  /*208c0*/  @!P0 BRA `(.L_x_385) ;  /* 0x0000003000988947 */ /* 0x002fea0003800000 */
.L_x_490:
[----:B------:R-:W-:Y:S04]  /*208d0*/  BSSY.RECONVERGENT B0, `(.L_x_386) ;  /* 0x00000c3000007945 */ /* 0x000fe80003800200 */
[----:B------:R-:W-:Y:S05]  /*208e0*/  @!P1 BRA `(.L_x_387) ;  /* 0x0000000c00049947 */ /* 0x000fea0003800000 */
[----:B------:R-:W2:Y:S01]  /*208f0*/  LDCU.64 UR4, c[0x0][0x348] ;  /* 0x00006900ff0477ac */ /* 0x000ea20008000a00 */
[----:B------:R-:W-:Y:S02]  /*20900*/  UIADD3 UR66, UPT, UPT, UR26, 0x70, URZ ;  /* 0x000000701a427890 */ /* 0x000fe4000fffe0ff */
[----:B------:R-:W-:Y:S02]  /*20910*/  UIADD3 UR64, UPT, UPT, UR24, 0x7000, URZ ;  /* 0x0000700018407890 */ /* 0x000fe4000fffe0ff */
[----:B------:R-:W-:Y:S02]  /*20920*/  UIADD3 UR34, UPT, UPT, UR26, 0x8, URZ ;  /* 0x000000081a227890 */ /* 0x000fe4000fffe0ff */
[----:B------:R-:W-:Y:S01]  /*20930*/  UIADD3 UR32, UPT, UPT, UR24, 0x800, URZ ;  /* 0x0000080018207890 */ /* 0x000fe2000fffe0ff */
[----:B------:R-:W-:Y:S01]  /*20940*/  MOV.SPILL R19, UR66 ;  /* 0x0000004200137c02 */ /* 0x000fe20009000f00 */
[----:B------:R-:W-:Y:S01]  /*20950*/  UIADD3 UR18, UPT, UPT, UR26, 0x10, URZ ;  /* 0x000000101a127890 */ /* 0x000fe2000fffe0ff */
[----:B------:R-:W-:Y:S01]  /*20960*/  MOV.SPILL R18, UR64 ;  /* 0x0000004000127c02 */ /* 0x000fe20009000f00 */
[----:B------:R-:W-:Y:S01]  /*20970*/  UIADD3 UR16, UPT, UPT, UR24, 0x1000, URZ ;  /* 0x0000100018107890 */ /* 0x000fe2000fffe0ff */
[----:B------:R-:W-:Y:S01]  /*20980*/  MOV.SPILL R14, UR34 ;  /* 0x00000022000e7c02 */ /* 0x000fe20009000f00 */
[----:B------:R-:W-:-:S02]  /*20990*/  UIADD3 UR50, UPT, UPT, UR26, 0x18, URZ ;  /* 0x000000181a327890 */ /* 0x000fc4000fffe0ff */
[----:B--2---:R-:W-:Y:S01]  /*209a0*/  UIADD3 UR4, UP0, UPT, UR4, 0x400, URZ ;  /* 0x0000040004047890 */ /* 0x004fe2000ff1e0ff */
[----:B------:R-:W-:Y:S01]  /*209b0*/  MOV.SPILL R9, UR18 ;  /* 0x0000001200097c02 */ /* 0x000fe20009000f00 */
[----:B------:R-:W-:Y:S02]  /*209c0*/  UIADD3 UR48, UPT, UPT, UR24, 0x1800, URZ ;  /* 0x0000180018307890 */ /* 0x000fe4000fffe0ff */
[----:B------:R-:W-:Y:S01]  /*209d0*/  UIADD3.X UR5, UPT, UPT, URZ, UR5, URZ, UP0, !UPT ;  /* 0x00000005ff057290 */ /* 0x000fe200087fe4ff */
[----:B------:R-:W-:Y:S01]  /*209e0*/  MOV.SPILL R2, UR50 ;  /* 0x0000003200027c02 */ /* 0x000fe20009000f00 */
[----:B------:R-:W-:Y:S02]  /*209f0*/  UIADD3 UR64, UPT, UPT, UR24, 0x2000, URZ ;  /* 0x0000200018407890 */ /* 0x000fe4000fffe0ff */
[----:B------:R-:W-:Y:S01]  /*20a00*/  UIADD3 UR66, UPT, UPT, UR26, 0x20, URZ ;  /* 0x000000201a427890 */ /* 0x000fe2000fffe0ff */
[----:B------:R-:W-:Y:S01]  /*20a10*/  UMOV UR25, URZ ;  /* 0x000000ff00197c82 */ /* 0x000fe20008000000 */
[----:B------:R-:W-:Y:S01]  /*20a20*/  UMOV UR35, UR27 ;  /* 0x0000001b00237c82 */ /* 0x000fe20008000000 */
[----:B------:R-:W-:Y:S01]  /*20a30*/  UMOV UR36, UR28 ;  /* 0x0000001c00247c82 */ /* 0x000fe20008000000 */
[----:B------:R-:W-:Y:S01]  /*20a40*/  UMOV UR37, UR29 ;  /* 0x0000001d00257c82 */ /* 0x000fe20008000000 */
[----:B------:R-:W-:Y:S01]  /*20a50*/  UMOV UR33, UR25 ;  /* 0x0000001900217c82 */ /* 0x000fe20008000000 */
[----:B------:R-:W-:Y:S01]  /*20a60*/  UMOV UR19, UR27 ;  /* 0x0000001b00137c82 */ /* 0x000fe20008000000 */
[----:B------:R-:W-:Y:S01]  /*20a70*/  UMOV UR20, UR28 ;  /* 0x0000001c00147c82 */ /* 0x000fe20008000000 */
[----:B------:R-:W-:Y:S01]  /*20a80*/  UMOV UR21, UR29 ;  /* 0x0000001d00157c82 */ /* 0x000fe20008000000 */
[----:B------:R-:W-:Y:S01]  /*20a90*/  UTMASTG.5D [UR24], [UR4] ;  /* 0x00000018040073b5 */ /* 0x000fe20008020000 */
[----:B------:R-:W-:Y:S01]  /*20aa0*/  UMOV UR17, UR25 ;  /* 0x0000001900117c82 */ /* 0x000fe20008000000 */
[----:B------:R-:W-:Y:S01]  /*20ab0*/  UMOV UR51, UR27 ;  /* 0x0000001b00337c82 */ /* 0x000fe20008000000 */
[----:B------:R-:W-:Y:S01]  /*20ac0*/  UMOV UR52, UR28 ;  /* 0x0000001c00347c82 */ /* 0x000fe20008000000 */
[----:B------:R-:W-:Y:S01]  /*20ad0*/  UMOV UR53, UR29 ;  /* 0x0000001d00357c82 */ /* 0x000fe20008000000 */
[----:B------:R-:W-:Y:S01]  /*20ae0*/  UMOV UR49, UR25 ;  /* 0x0000001900317c82 */ /* 0x000fe20008000000 */
[----:B------:R-:W-:Y:S01]  /*20af0*/  UMOV UR67, UR27 ;  /* 0x0000001b00437c82 */ /* 0x000fe20008000000 */
[----:B------:R-:W-:Y:S01]  /*20b00*/  UMOV UR68, UR28 ;  /* 0x0000001c00447c82 */ /* 0x000fe20008000000 */
[----:B------:R2:W-:Y:S01]  /*20b10*/  UTMASTG.5D [UR32], [UR4] ;  /* 0x00000020040073b5 */ /* 0x0005e20008020000 */
[----:B------:R-:W-:Y:S01]  /*20b20*/  UMOV UR69, UR29 ;  /* 0x0000001d00457c82 */ /* 0x000fe20008000000 */
[----:B------:R-:W-:Y:S01]  /*20b30*/  UMOV UR65, UR25 ;  /* 0x0000001900417c82 */ /* 0x000fe20008000000 */
[----:B------:R-:W-:Y:S01]  /*20b40*/  UMOV UR30, UR66 ;  /* 0x00000042001e7c82 */ /* 0x000fe20008000000 */
[----:B------:R-:W-:Y:S01]  /*20b50*/  UIADD3 UR40, UPT, UPT, UR24, 0x400, URZ ;  /* 0x0000040018287890 */ /* 0x000fe2000fffe0ff */
[----:B------:R-:W-:Y:S01]  /*20b60*/  MOV.SPILL R22, UR69 ;  /* 0x0000004500167c02 */ /* 0x000fe20009000f00 */
[----:B------:R-:W-:Y:S01]  /*20b70*/  UIADD3 UR10, UPT, UPT, UR26, 0x40, URZ ;  /* 0x000000401a0a7890 */ /* 0x000fe2000fffe0ff */
[----:B------:R-:W-:Y:S01]  /*20b80*/  MOV.SPILL R21, UR68 ;  /* 0x0000004400157c02 */ /* 0x000fe20009000f00 */
[----:B------:R3:W-:Y:S01]  /*20b90*/  UTMASTG.5D [UR16], [UR4] ;  /* 0x00000010040073b5 */ /* 0x0007e20008020000 */
[----:B------:R-:W-:Y:S01]  /*20ba0*/  UIADD3 UR8, UPT, UPT, UR24, 0x4000, URZ ;  /* 0x0000400018087890 */ /* 0x000fe2000fffe0ff */
[----:B-1----:R-:W-:Y:S01]  /*20bb0*/  MOV.SPILL R3, UR40 ;  /* 0x0000002800037c02 */ /* 0x002fe20009000f00 */
[----:B------:R-:W-:Y:S01]  /*20bc0*/  UMOV UR42, UR26 ;  /* 0x0000001a002a7c82 */ /* 0x000fe20008000000 */
[----:B------:R-:W-:Y:S01]  /*20bd0*/  UIADD3 UR40, UPT, UPT, UR24, 0x5800, URZ ;  /* 0x0000580018287890 */ /* 0x000fe2000fffe0ff */
[----:B------:R-:W-:Y:S01]  /*20be0*/  MOV.SPILL R5, UR42 ;  /* 0x0000002a00057c02 */ /* 0x000fe20009000f00 */
[----:B------:R-:W-:Y:S01]  /*20bf0*/  UIADD3 UR42, UPT, UPT, UR26, 0x58, URZ ;  /* 0x000000581a2a7890 */ /* 0x000fe2000fffe0ff */
[----:B------:R-:W-:Y:S01]  /*20c00*/  MOV.SPILL R20, UR67 ;  /* 0x0000004300147c02 */ /* 0x000fe20009000f00 */
[----:B------:R1:W-:Y:S01]  /*20c10*/  UTMASTG.5D [UR48], [UR4] ;  /* 0x00000030040073b5 */ /* 0x0003e20008020000 */
[----:B------:R-:W-:Y:S01]  /*20c20*/  UMOV UR11, UR27 ;  /* 0x0000001b000b7c82 */ /* 0x000fe20008000000 */
[----:B------:R-:W-:Y:S01]  /*20c30*/  UMOV UR12, UR28 ;  /* 0x0000001c000c7c82 */ /* 0x000fe20008000000 */
[----:B------:R-:W-:Y:S01]  /*20c40*/  UMOV UR13, UR29 ;  /* 0x0000001d000d7c82 */ /* 0x000fe20008000000 */
[----:B------:R-:W-:Y:S01]  /*20c50*/  UMOV UR41, 0x40 ;  /* 0x0000004000297882 */ /* 0x000fe20000000000 */
[----:B------:R-:W-:Y:S01]  /*20c60*/  UMOV UR43, UR27 ;  /* 0x0000001b002b7c82 */ /* 0x000fe20008000000 */
[----:B------:R-:W-:Y:S01]  /*20c70*/  UMOV UR44, UR28 ;  /* 0x0000001c002c7c82 */ /* 0x000fe20008000000 */
[----:B------:R-:W-:Y:S01]  /*20c80*/  UMOV UR45, UR29 ;  /* 0x0000001d002d7c82 */ /* 0x000fe20008000000 */
[----:B------:R4:W-:Y:S01]  /*20c90*/  UTMASTG.5D [UR64], [UR4] ;  /* 0x00000040040073b5 */ /* 0x0009e20008020000 */
[----:B------:R-:W-:Y:S01]  /*20ca0*/  UMOV UR9, UR25 ;  /* 0x0000001900097c82 */ /* 0x000fe20008000000 */
[----:B------:R-:W-:Y:S01]  /*20cb0*/  MOV.SPILL R8, UR45 ;  /* 0x0000002d00087c02 */ /* 0x000fe20009000f00 */
[----:B------:R-:W-:Y:S01]  /*20cc0*/  UMOV UR14, UR42 ;  /* 0x0000002a000e7c82 */ /* 0x000fe20008000000 */
[----:B------:R-:W-:Y:S01]  /*20cd0*/  MOV.SPILL R7, UR44 ;  /* 0x0000002c00077c02 */ /* 0x000fe20009000f00 */
[----:B------:R-:W-:Y:S01]  /*20ce0*/  UIADD3 UR74, UPT, UPT, UR26, 0x68, URZ ;  /* 0x000000681a4a7890 */ /* 0x000fe2000fffe0ff */
[----:B------:R-:W-:Y:S01]  /*20cf0*/  MOV.SPILL R6, UR43 ;  /* 0x0000002b00067c02 */ /* 0x000fe20009000f00 */
[----:B------:R-:W-:Y:S01]  /*20d00*/  UIADD3 UR72, UPT, UPT, UR24, 0x6800, URZ ;  /* 0x0000680018487890 */ /* 0x000fe2000fffe0ff */
[----:B------:R-:W-:Y:S01]  /*20d10*/  MOV.SPILL R4, UR41 ;  /* 0x0000002900047c02 */ /* 0x000fe20009000f00 */
[----:B------:R-:W-:Y:S01]  /*20d20*/  UMOV UR41, UR25 ;  /* 0x0000001900297c82 */ /* 0x000fe20008000000 */
[----:B------:R-:W-:Y:S01]  /*20d30*/  MOV.SPILL R17, UR37 ;  /* 0x0000002500117c02 */ /* 0x000fe20009000f00 */
[----:B------:R-:W-:Y:S01]  /*20d40*/  UIADD3 UR58, UPT, UPT, UR26, 0x78, URZ ;  /* 0x000000781a3a7890 */ /* 0x000fe2000fffe0ff */
[----:B------:R-:W-:Y:S01]  /*20d50*/  MOV.SPILL R16, UR36 ;  /* 0x0000002400107c02 */ /* 0x000fe20009000f00 */
[----:B--2---:R-:W-:Y:S01]  /*20d60*/  UIADD3 UR32, UPT, UPT, UR24, 0xc00, URZ ;  /* 0x00000c0018207890 */ /* 0x004fe2000fffe0ff */
[----:B------:R-:W-:Y:S01]  /*20d70*/  MOV.SPILL R15, UR35 ;  /* 0x00000023000f7c02 */ /* 0x000fe20009000f00 */
[----:B------:R-:W-:Y:S01]  /*20d80*/  UIADD3 UR34, UPT, UPT, UR26, 0x48, URZ ;  /* 0x000000481a227890 */ /* 0x000fe2000fffe0ff */
[----:B------:R-:W-:Y:S01]  /*20d90*/  UMOV UR33, 0x40 ;  /* 0x0000004000217882 */ /* 0x000fe20000000000 */
[----:B------:R-:W-:-:S02]  /*20da0*/  UIADD3 UR56, UPT, UPT, UR24, 0x7800, URZ ;  /* 0x0000780018387890 */ /* 0x000fc4000fffe0ff */
[----:B------:R-:W-:Y:S01]  /*20db0*/  MOV.SPILL R12, UR32 ;  /* 0x00000020000c7c02 */ /* 0x000fe20009000f00 */
[----:B------:R-:W-:Y:S01]  /*20dc0*/  UIADD3 UR32, UPT, UPT, UR24, 0x4800, URZ ;  /* 0x0000480018207890 */ /* 0x000fe2000fffe0ff */
[----:B------:R-:W-:Y:S01]  /*20dd0*/  MOV.SPILL R13, UR33 ;  /* 0x00000021000d7c02 */ /* 0x000fe20009000f00 */
[----:B---3--:R-:W-:Y:S02]  /*20de0*/  UIADD3 UR16, UPT, UPT, UR24, 0x5000, URZ ;  /* 0x0000500018107890 */ /* 0x008fe4000fffe0ff */
[----:B------:R-:W-:Y:S01]  /*20df0*/  UIADD3 UR18, UPT, UPT, UR26, 0x50, URZ ;  /* 0x000000501a127890 */ /* 0x000fe2000fffe0ff */
[----:B------:R-:W-:Y:S01]  /*20e00*/  UMOV UR33, UR25 ;  /* 0x0000001900217c82 */ /* 0x000fe20008000000 */
[----:B------:R-:W-:Y:S01]  /*20e10*/  UMOV UR75, UR27 ;  /* 0x0000001b004b7c82 */ /* 0x000fe20008000000 */
[----:B------:R-:W-:Y:S01]  /*20e20*/  UMOV UR76, UR28 ;  /* 0x0000001c004c7c82 */ /* 0x000fe20008000000 */
[----:B-1----:R-:W-:Y:S02]  /*20e30*/  UIADD3 UR48, UPT, UPT, UR24, 0x6000, URZ ;  /* 0x0000600018307890 */ /* 0x002fe4000fffe0ff */
[----:B------:R-:W-:Y:S01]  /*20e40*/  UIADD3 UR50, UPT, UPT, UR26, 0x60, URZ ;  /* 0x000000601a327890 */ /* 0x000fe2000fffe0ff */
[----:B------:R-:W-:Y:S01]  /*20e50*/  UMOV UR77, UR29 ;  /* 0x0000001d004d7c82 */ /* 0x000fe20008000000 */
[----:B------:R-:W-:Y:S01]  /*20e60*/  UMOV UR73, UR25 ;  /* 0x0000001900497c82 */ /* 0x000fe20008000000 */
[----:B------:R-:W-:Y:S01]  /*20e70*/  UMOV UR59, UR27 ;  /* 0x0000001b003b7c82 */ /* 0x000fe20008000000 */
[----:B------:R-:W-:Y:S01]  /*20e80*/  UMOV UR60, UR28 ;  /* 0x0000001c003c7c82 */ /* 0x000fe20008000000 */
[----:B----4-:R-:W-:-:S02]  /*20e90*/  UIADD3 UR64, UPT, UPT, UR24, 0x2800, URZ ;  /* 0x0000280018407890 */ /* 0x010fc4000fffe0ff */
[----:B------:R-:W-:Y:S01]  /*20ea0*/  UIADD3 UR66, UPT, UPT, UR26, 0x28, URZ ;  /* 0x000000281a427890 */ /* 0x000fe2000fffe0ff */
[----:B------:R-:W-:Y:S01]  /*20eb0*/  UMOV UR7, UR50 ;  /* 0x0000003200077c82 */ /* 0x000fe20008000000 */
[----:B------:R-:W-:Y:S01]  /*20ec0*/  UMOV UR61, UR29 ;  /* 0x0000001d003d7c82 */ /* 0x000fe20008000000 */
[----:B------:R-:W-:-:S04]  /*20ed0*/  UMOV UR57, UR25 ;  /* 0x0000001900397c82 */ /* 0x000fc80008000000 */
[----:B------:R-:W-:Y:S02]  /*20ee0*/  UMOV UR23, UR66 ;  /* 0x0000004200177c82 */ /* 0x000fe40008000000 */
[----:B------:R1:W-:Y:S01]  /*20ef0*/  UTMASTG.5D [UR64], [UR4] ;  /* 0x00000040040073b5 */ /* 0x0003e20008020000 */
[----:B------:R-:W-:-:S04]  /*20f00*/  MOV.SPILL R11, UR23 ;  /* 0x00000017000b7c02 */ /* 0x000fc80009000f00 */
[----:B------:R-:W-:Y:S01]  /*20f10*/  R2UR.FILL UR23, R11 ;  /* 0x000000000b1772ca */ /* 0x000fe200004e0000 */
[----:B-1----:R-:W-:Y:S02]  /*20f20*/  UIADD3 UR64, UPT, UPT, UR24, 0x3000, URZ ;  /* 0x0000300018407890 */ /* 0x002fe4000fffe0ff */
[----:B------:R-:W-:-:S07]  /*20f30*/  UIADD3 UR66, UPT, UPT, UR26, 0x30, URZ ;  /* 0x000000301a427890 */ /* 0x000fce000fffe0ff */
        /* <DEDUP_REMOVED lines=8> */
[----:B------:R2:W-:Y:S01]  /*20fc0*/  UTMASTG.5D [UR8], [UR4] ;  /* 0x00000008040073b5 */ /* 0x0005e20008020000 */
[----:B------:R3:W-:Y:S01]  /*20fd0*/  UTMASTG.5D [UR32], [UR4] ;  /* 0x00000020040073b5 */ /* 0x0007e20008020000 */
[----:B------:R4:W-:Y:S01]  /*20fe0*/  UTMASTG.5D [UR16], [UR4] ;  /* 0x00000010040073b5 */ /* 0x0009e20008020000 */
[----:B------:R5:W-:Y:S01]  /*20ff0*/  UTMASTG.5D [UR40], [UR4] ;  /* 0x00000028040073b5 */ /* 0x000be20008020000 */
[----:B-1----:R-:W-:Y:S02]  /*21000*/  R2UR.FILL UR69, R22 ;  /* 0x00000000164572ca */ /* 0x002fe400004e0000 */
[----:B------:R-:W-:Y:S01]  /*21010*/  R2UR.FILL UR68, R21 ;  /* 0x00000000154472ca */ /* 0x000fe200004e0000 */
[----:B------:R1:W-:Y:S01]  /*21020*/  UTMASTG.5D [UR48], [UR4] ;  /* 0x00000030040073b5 */ /* 0x0003e20008020000 */
[----:B------:R-:W-:-:S02]  /*21030*/  R2UR.FILL UR67, R20 ;  /* 0x00000000144372ca */ /* 0x000fc400004e0000 */
[----:B------:R-:W-:Y:S02]  /*21040*/  R2UR.FILL UR66, R19 ;  /* 0x00000000134272ca */ /* 0x000fe400004e0000 */
[----:B------:R-:W-:Y:S01]  /*21050*/  R2UR.FILL UR64, R18 ;  /* 0x00000000124072ca */ /* 0x000fe200004e0000 */
[----:B--2---:R-:W-:Y:S01]  /*21060*/  UMOV UR8, UR34 ;  /* 0x0000002200087c82 */ /* 0x004fe20008000000 */
[----:B------:R-:W-:Y:S01]  /*21070*/  UMOV UR13, UR18 ;  /* 0x00000012000d7c82 */ /* 0x000fe20008000000 */
[----:B------:R-:W-:Y:S01]  /*21080*/  UTMASTG.5D [UR72], [UR4] ;  /* 0x00000048040073b5 */ /* 0x000fe20008020000 */
[----:B------:R-:W-:Y:S01]  /*21090*/  UMOV UR9, 0x40 ;  /* 0x0000004000097882 */ /* 0x000fe20000000000 */
[----:B---3--:R-:W-:Y:S02]  /*210a0*/  R2UR.FILL UR37, R17 ;  /* 0x00000000112572ca */ /* 0x008fe400004e0000 */
[----:B------:R-:W-:Y:S02]  /*210b0*/  R2UR.FILL UR36, R16 ;  /* 0x00000000102472ca */ /* 0x000fe400004e0000 */
[----:B------:R-:W-:-:S04]  /*210c0*/  R2UR.FILL UR35, R15 ;  /* 0x000000000f2372ca */ /* 0x000fc800004e0000 */
[----:B------:R-:W-:Y:S01]  /*210d0*/  UTMASTG.5D [UR64], [UR4] ;  /* 0x00000040040073b5 */ /* 0x000fe20008020000 */
[----:B------:R-:W-:Y:S02]  /*210e0*/  R2UR.FILL UR34, R14 ;  /* 0x000000000e2272ca */ /* 0x000fe400004e0000 */
[----:B------:R-:W-:Y:S01]  /*210f0*/  R2UR.FILL UR33, R13 ;  /* 0x000000000d2172ca */ /* 0x000fe200004e0000 */
[----:B----4-:R-:W-:Y:S01]  /*21100*/  UIADD3 UR16, UPT, UPT, UR24, 0x1400, URZ ;  /* 0x0000140018107890 */ /* 0x010fe2000fffe0ff */
[----:B------:R-:W-:Y:S01]  /*21110*/  R2UR.FILL UR32, R12 ;  /* 0x000000000c2072ca */ /* 0x000fe200004e0000 */
[----:B------:R-:W-:Y:S01]  /*21120*/  UMOV UR17, 0x40 ;  /* 0x0000004000117882 */ /* 0x000fe20000000000 */
[----:B------:R-:W-:Y:S01]  /*21130*/  R2UR.FILL UR18, R9 ;  /* 0x00000000091272ca */ /* 0x000fe200004e0000 */
[----:B------:R-:W-:Y:S01]  /*21140*/  UTMASTG.5D [UR56], [UR4] ;  /* 0x00000038040073b5 */ /* 0x000fe20008020000 */
[----:B-----5:R-:W-:Y:S02]  /*21150*/  R2UR.FILL UR45, R8 ;  /* 0x00000000082d72ca */ /* 0x020fe400004e0000 */
[----:B------:R-:W-:-:S02]  /*21160*/  R2UR.FILL UR44, R7 ;  /* 0x00000000072c72ca */ /* 0x000fc400004e0000 */
[----:B------:R-:W-:Y:S02]  /*21170*/  R2UR.FILL UR43, R6 ;  /* 0x00000000062b72ca */ /* 0x000fe400004e0000 */
[----:B------:R-:W-:Y:S02]  /*21180*/  R2UR.FILL UR42, R5 ;  /* 0x00000000052a72ca */ /* 0x000fe400004e0000 */
[----:B------:R-:W-:Y:S01]  /*21190*/  R2UR.FILL UR41, R4 ;  /* 0x00000000042972ca */ /* 0x000fe200004e0000 */
[----:B-1----:R-:W-:Y:S01]  /*211a0*/  UIADD3 UR48, UPT, UPT, UR24, 0x1c00, URZ ;  /* 0x00001c0018307890 */ /* 0x002fe2000fffe0ff */
[----:B------:R-:W-:Y:S01]  /*211b0*/  R2UR.FILL UR40, R3 ;  /* 0x00000000032872ca */ /* 0x000fe200004e0000 */
[----:B------:R-:W-:Y:S01]  /*211c0*/  UMOV UR49, 0x40 ;  /* 0x0000004000317882 */ /* 0x000fe20000000000 */
[----:B------:R-:W-:-:S11]  /*211d0*/  R2UR.FILL UR50, R2 ;  /* 0x00000000023272ca */ /* 0x000fd600004e0000 */
[----:B------:R1:W-:Y:S01]  /*211e0*/  UTMASTG.5D [UR40], [UR4] ;  /* 0x00000028040073b5 */ /* 0x0003e20008020000 */
[----:B------:R2:W-:Y:S01]  /*211f0*/  UTMASTG.5D [UR32], [UR4] ;  /* 0x00000020040073b5 */ /* 0x0005e20008020000 */
[----:B------:R3:W-:Y:S01]  /*21200*/  UTMASTG.5D [UR16], [UR4] ;  /* 0x00000010040073b5 */ /* 0x0007e20008020000 */
[----:B------:R4:W-:Y:S01]  /*21210*/  UTMASTG.5D [UR48], [UR4] ;  /* 0x00000030040073b5 */ /* 0x0009e20008020000 */
[----:B-1----:R-:W-:Y:S01]  /*21220*/  UIADD3 UR40, UPT, UPT, UR24, 0x2400, URZ ;  /* 0x0000240018287890 */ /* 0x002fe2000fffe0ff */
[----:B------:R-:W-:Y:S01]  /*21230*/  UMOV UR41, 0x40 ;  /* 0x0000004000297882 */ /* 0x000fe20000000000 */
[----:B------:R-:W-:Y:S01]  /*21240*/  UMOV UR43, UR27 ;  /* 0x0000001b002b7c82 */ /* 0x000fe20008000000 */
[----:B------:R-:W-:Y:S01]  /*21250*/  UMOV UR44, UR28 ;  /* 0x0000001c002c7c82 */ /* 0x000fe20008000000 */
[----:B------:R-:W-:Y:S01]  /*21260*/  UMOV UR45, UR29 ;  /* 0x0000001d002d7c82 */ /* 0x000fe20008000000 */
[----:B------:R-:W-:Y:S01]  /*21270*/  UMOV UR42, UR30 ;  /* 0x0000001e002a7c82 */ /* 0x000fe20008000000 */
[----:B--2---:R-:W-:-:S03]  /*21280*/  UIADD3 UR32, UPT, UPT, UR24, 0x2c00, URZ ;  /* 0x00002c0018207890 */ /* 0x004fc6000fffe0ff */
[----:B------:R1:W-:Y:S01]  /*21290*/  UTMASTG.5D [UR40], [UR4] ;  /* 0x00000028040073b5 */ /* 0x0003e20008020000 */
[----:B------:R-:W-:Y:S01]  /*212a0*/  UMOV UR33, 0x40 ;  /* 0x0000004000217882 */ /* 0x000fe20000000000 */
[----:B------:R-:W-:Y:S01]  /*212b0*/  UMOV UR35, UR27 ;  /* 0x0000001b00237c82 */ /* 0x000fe20008000000 */
[----:B------:R-:W-:Y:S01]  /*212c0*/  UMOV UR36, UR28 ;  /* 0x0000001c00247c82 */ /* 0x000fe20008000000 */
[----:B------:R-:W-:Y:S01]  /*212d0*/  UMOV UR37, UR29 ;  /* 0x0000001d00257c82 */ /* 0x000fe20008000000 */
[----:B------:R-:W-:Y:S01]  /*212e0*/  UMOV UR34, UR23 ;  /* 0x0000001700227c82 */ /* 0x000fe20008000000 */
[----:B---3--:R-:W-:Y:S01]  /*212f0*/  UIADD3 UR16, UPT, UPT, UR24, 0x3400, URZ ;  /* 0x0000340018107890 */ /* 0x008fe2000fffe0ff */
[----:B------:R2:W-:Y:S01]  /*21300*/  UTMASTG.5D [UR32], [UR4] ;  /* 0x00000020040073b5 */ /* 0x0005e20008020000 */
[----:B------:R-:W-:Y:S01]  /*21310*/  UMOV UR18, UR22 ;  /* 0x0000001600127c82 */ /* 0x000fe20008000000 */
[----:B----4-:R-:W-:-:S06]  /*21320*/  UIADD3 UR48, UPT, UPT, UR24, 0x3c00, URZ ;  /* 0x00003c0018307890 */ /* 0x010fcc000fffe0ff */
[----:B------:R3:W-:Y:S01]  /*21330*/  UTMASTG.5D [UR16], [UR4] ;  /* 0x00000010040073b5 */ /* 0x0007e20008020000 */
[----:B------:R-:W-:Y:S02]  /*21340*/  UMOV UR50, UR15 ;  /* 0x0000000f00327c82 */ /* 0x000fe40008000000 */
[----:B------:R-:W-:Y:S01]  /*21350*/  UTMASTG.5D [UR48], [UR4] ;  /* 0x00000030040073b5 */ /* 0x000fe20008020000 */
[----:B-1----:R-:W-:Y:S01]  /*21360*/  UIADD3 UR40, UPT, UPT, UR24, 0x4400, URZ ;  /* 0x0000440018287890 */ /* 0x002fe2000fffe0ff */
[----:B------:R-:W-:Y:S01]  /*21370*/  UMOV UR42, UR10 ;  /* 0x0000000a002a7c82 */ /* 0x000fe20008000000 */
[----:B------:R-:W-:Y:S01]  /*21380*/  UMOV UR10, UR14 ;  /* 0x0000000e000a7c82 */ /* 0x000fe20008000000 */
[----:B--2---:R-:W-:-:S06]  /*21390*/  UIADD3 UR32, UPT, UPT, UR24, 0x4c00, URZ ;  /* 0x00004c0018207890 */ /* 0x004fcc000fffe0ff */
[----:B------:R1:W-:Y:S01]  /*213a0*/  UTMASTG.5D [UR40], [UR4] ;  /* 0x00000028040073b5 */ /* 0x0003e20008020000 */
[----:B------:R-:W-:Y:S01]  /*213b0*/  UMOV UR34, UR8 ;  /* 0x0000000800227c82 */ /* 0x000fe20008000000 */
[----:B------:R-:W-:Y:S02]  /*213c0*/  UIADD3 UR8, UPT, UPT, UR24, 0x5c00, URZ ;  /* 0x00005c0018087890 */ /* 0x000fe4000fffe0ff */
[----:B---3--:R-:W-:Y:S01]  /*213d0*/  UIADD3 UR16, UPT, UPT, UR24, 0x5400, URZ ;  /* 0x0000540018107890 */ /* 0x008fe2000fffe0ff */
[----:B------:R2:W-:Y:S01]  /*213e0*/  UTMASTG.5D [UR32], [UR4] ;  /* 0x00000020040073b5 */ /* 0x0005e20008020000 */
[----:B------:R-:W-:Y:S01]  /*213f0*/  UMOV UR18, UR13 ;  /* 0x0000000d00127c82 */ /* 0x000fe20008000000 */
[----:B------:R-:W-:-:S06]  /*21400*/  UMOV UR13, UR29 ;  /* 0x0000001d000d7c82 */ /* 0x000fcc0008000000 */
[----:B------:R3:W-:Y:S01]  /*21410*/  UTMASTG.5D [UR16], [UR4] ;  /* 0x00000010040073b5 */ /* 0x0007e20008020000 */
[----:B------:R4:W-:Y:S01]  /*21420*/  UTMASTG.5D [UR8], [UR4] ;  /* 0x00000008040073b5 */ /* 0x0009e20008020000 */
[----:B-1----:R-:W-:Y:S01]  /*21430*/  UIADD3 UR40, UPT, UPT, UR24, 0x6400, URZ ;  /* 0x0000640018287890 */ /* 0x002fe2000fffe0ff */
[----:B------:R-:W-:Y:S01]  /*21440*/  UMOV UR42, UR7 ;  /* 0x00000007002a7c82 */ /* 0x000fe20008000000 */
[----:B--2---:R-:W-:-:S07]  /*21450*/  UIADD3 UR32, UPT, UPT, UR24, 0x6c00, URZ ;  /* 0x00006c0018207890 */ /* 0x004fce000fffe0ff */
[----:B------:R2:W-:Y:S01]  /*21460*/  UTMASTG.5D [UR40], [UR4] ;  /* 0x00000028040073b5 */ /* 0x0005e20008020000 */
[----:B------:R-:W-:Y:S01]  /*21470*/  UMOV UR34, UR74 ;  /* 0x0000004a00227c82 */ /* 0x000fe20008000000 */
[----:B---3--:R-:W-:Y:S01]  /*21480*/  UIADD3 UR16, UPT, UPT, UR24, 0x7400, URZ ;  /* 0x0000740018107890 */ /* 0x008fe2000fffe0ff */
[----:B------:R2:W-:Y:S01]  /*21490*/  UTMASTG.5D [UR32], [UR4] ;  /* 0x00000020040073b5 */ /* 0x0005e20008020000 */
[----:B------:R-:W-:Y:S01]  /*214a0*/  UMOV UR18, UR66 ;  /* 0x0000004200127c82 */ /* 0x000fe20008000000 */
[----:B----4-:R-:W-:-:S06]  /*214b0*/  UIADD3 UR8, UPT, UPT, UR24, 0x7c00, URZ ;  /* 0x00007c0018087890 */ /* 0x010fcc000fffe0ff */
[----:B------:R2:W-:Y:S01]  /*214c0*/  UTMASTG.5D [UR16], [UR4] ;  /* 0x00000010040073b5 */ /* 0x0005e20008020000 */
[----:B------:R-:W-:Y:S02]  /*214d0*/  UMOV UR10, UR58 ;  /* 0x0000003a000a7c82 */ /* 0x000fe40008000000 */
[----:B------:R2:W-:Y:S02]  /*214e0*/  UTMASTG.5D [UR8], [UR4] ;  /* 0x00000008040073b5 */ /* 0x0005e40008020000 */
[----:B--2---:R-:W-:Y:S01]  /*214f0*/  NOP ;  /* 0x0000000000007918 */ /* 0x004fe20000000000 */
.L_x_387:
[----:B------:R-:W-:Y:S05]  /*21500*/  BSYNC.RECONVERGENT B0 ;  /* 0x0000000000007941 */ /* 0x000fea0003800200 */
.L_x_386:
[----:B------:R0:W-:Y:S01]  /*21510*/  UTMACMDFLUSH ;  /* 0x00000000000079b7 */ /* 0x0001e20000000000 */
[----:B------:R-:W-:Y:S05]  /*21520*/  BRA.U UP6, `(.L_x_388) ;  /* 0x0000000106047547 */ /* 0x000fea000b800000 */
[----:B------:R-:W-:Y:S05]  /*21530*/  BPT.TRAP 0x1 ;  /* 0x000000040000795c */ /* 0x000fea0000300000 */
.L_x_388:
[----:B------:R-:W2:Y:S02]  /*21540*/  SYNCS.PHASECHK.TRANS64.TRYWAIT P0, [UR24+0x280b8], R0 ;  /* 0x0280b800ff0075a7 */ /* 0x000ea40008001118 */
[----:B--2---:R-:W-:Y:S05]  /*21550*/  @!P0 BRA `(.L_x_389) ;  /* 0x00000024008c8947 */ /* 0x004fea0003800000 */
.L_x_492:
[----:B------:R-:W-:Y:S04]  /*21560*/  BSSY.RECONVERGENT B0, `(.L_x_390) ;  /* 0x00000ea000007945 */ /* 0x000fe80003800200 */
[----:B------:R-:W-:Y:S05]  /*21570*/  @!P1 BRA `(.L_x_391) ;  /* 0x0000000c00a09947 */ /* 0x000fea0003800000 */
[----:B------:R-:W2:Y:S01]  /*21580*/  LDCU.64 UR4, c[0x0][0x348] ;  /* 0x00006900ff0477ac */ /* 0x000ea20008000a00 */
[----:B-1----:R-:W-:Y:S01]  /*21590*/  IMAD.U32 R3, RZ, RZ, UR27 ;  /* 0x0000001bff037e24 */ /* 0x002fe2000f8e00ff */
[----:B------:R-:W-:Y:S01]  /*215a0*/  MOV.SPILL R23, UR29 ;  /* 0x0000001d00177c02 */ /* 0x000fe20009000f00 */
[----:B------:R-:W-:Y:S01]  /*215b0*/  IMAD.U32 R2, RZ, RZ, UR28 ;  /* 0x0000001cff027e24 */ /* 0x000fe2000f8e00ff */
[----:B------:R-:W-:Y:S01]  /*215c0*/  UIADD3 UR66, UPT, UPT, UR26, 0xf0, URZ ;  /* 0x000000f01a427890 */ /* 0x000fe2000fffe0ff */
[----:B------:R-:W-:Y:S01]  /*215d0*/  IMAD.U32 R0, RZ, RZ, UR29 ;  /* 0x0000001dff007e24 */ /* 0x000fe2000f8e00ff */
[----:B------:R-:W-:Y:S01]  /*215e0*/  UIADD3 UR64, UPT, UPT, UR24, 0xf000, URZ ;  /* 0x0000f00018407890 */ /* 0x000fe2000fffe0ff */
[----:B------:R-:W-:Y:S01]  /*215f0*/  IMAD.U32 R6, RZ, RZ, UR27 ;  /* 0x0000001bff067e24 */ /* 0x000fe2000f8e00ff */
[----:B------:R-:W-:Y:S01]  /*21600*/  UIADD3 UR18, UPT, UPT, UR26, 0x80, URZ ;  /* 0x000000801a127890 */ /* 0x000fe2000fffe0ff */
[----:B------:R-:W-:Y:S01]  /*21610*/  IMAD.U32 R5, RZ, RZ, UR28 ;  /* 0x0000001cff057e24 */ /* 0x000fe2000f8e00ff */
[----:B------:R-:W-:Y:S01]  /*21620*/  UIADD3 UR16, UPT, UPT, UR24, 0x8000, URZ ;  /* 0x0000800018107890 */ /* 0x000fe2000fffe0ff */
[----:B------:R-:W-:Y:S01]  /*21630*/  MOV.SPILL R26, UR66 ;  /* 0x00000042001a7c02 */ /* 0x000fe20009000f00 */
[----:B------:R-:W-:Y:S01]  /*21640*/  UIADD3 UR34, UPT, UPT, UR26, 0x88, URZ ;  /* 0x000000881a227890 */ /* 0x000fe2000fffe0ff */
[----:B------:R-:W-:Y:S01]  /*21650*/  MOV.SPILL R25, UR64 ;  /* 0x0000004000197c02 */ /* 0x000fe20009000f00 */
[----:B------:R-:W-:Y:S01]  /*21660*/  UIADD3 UR32, UPT, UPT, UR24, 0x8800, URZ ;  /* 0x0000880018207890 */ /* 0x000fe2000fffe0ff */
[----:B------:R-:W-:Y:S01]  /*21670*/  IMAD.U32 R4, RZ, RZ, UR29 ;  /* 0x0000001dff047e24 */ /* 0x000fe2000f8e00ff */
[----:B------:R-:W-:Y:S01]  /*21680*/  UIADD3 UR58, UPT, UPT, UR26, 0x90, URZ ;  /* 0x000000901a3a7890 */ /* 0x000fe2000fffe0ff */
[----:B------:R-:W-:Y:S01]  /*21690*/  MOV.SPILL R22, UR28 ;  /* 0x0000001c00167c02 */ /* 0x000fe20009000f00 */
[----:B--2---:R-:W-:Y:S01]  /*216a0*/  UIADD3 UR4, UP0, UPT, UR4, 0x400, URZ ;  /* 0x0000040004047890 */ /* 0x004fe2000ff1e0ff */
[----:B------:R-:W-:Y:S01]  /*216b0*/  MOV.SPILL R14, UR34 ;  /* 0x00000022000e7c02 */ /* 0x000fe20009000f00 */
[----:B------:R-:W-:Y:S01]  /*216c0*/  UIADD3 UR56, UPT, UPT, UR24, 0x9000, URZ ;  /* 0x0000900018387890 */ /* 0x000fe2000fffe0ff */
[----:B------:R-:W-:Y:S01]  /*216d0*/  MOV.SPILL R21, UR27 ;  /* 0x0000001b00157c02 */ /* 0x000fe20009000f00 */
[----:B------:R-:W-:Y:S01]  /*216e0*/  UIADD3.X UR5, UPT, UPT, URZ, UR5, URZ, UP0, !UPT ;  /* 0x00000005ff057290 */ /* 0x000fe200087fe4ff */
[----:B------:R-:W-:Y:S01]  /*216f0*/  MOV.SPILL R20, UR26 ;  /* 0x0000001a00147c02 */ /* 0x000fe20009000f00 */
[----:B------:R-:W-:Y:S01]  /*21700*/  UIADD3 UR50, UPT, UPT, UR26, 0x98, URZ ;  /* 0x000000981a327890 */ /* 0x000fe2000fffe0ff */
[----:B------:R-:W-:Y:S01]  /*21710*/  MOV.SPILL R18, UR24 ;  /* 0x0000001800127c02 */ /* 0x000fe20009000f00 */
[----:B------:R-:W-:-:S02]  /*21720*/  UIADD3 UR48, UPT, UPT, UR24, 0x9800, URZ ;  /* 0x0000980018307890 */ /* 0x000fc4000fffe0ff */
[----:B------:R-:W-:Y:S02]  /*21730*/  UIADD3 UR42, UPT, UPT, UR26, 0xa0, URZ ;  /* 0x000000a01a2a7890 */ /* 0x000fe4000fffe0ff */
[----:B------:R-:W-:Y:S01]  /*21740*/  UIADD3 UR40, UPT, UPT, UR24, 0xa000, URZ ;  /* 0x0000a00018287890 */ /* 0x000fe2000fffe0ff */
        /* <DEDUP_REMOVED lines=10> */
[----:B------:R-:W-:Y:S01]  /*217f0*/  UIADD3 UR9, UPT, UPT, UR26, 0xc8, URZ ;  /* 0x000000c81a097890 */ /* 0x000fe2000fffe0ff */
[----:B------:R-:W-:Y:S01]  /*21800*/  UTMASTG.5D [UR16], [UR4] ;  /* 0x00000010040073b5 */ /* 0x000fe20008020000 */
[----:B------:R-:W-:Y:S01]  /*21810*/  UIADD3 UR7, UPT, UPT, UR24, 0xc800, URZ ;  /* 0x0000c80018077890 */ /* 0x000fe2000fffe0ff */
[----:B------:R-:W-:Y:S01]  /*21820*/  MOV.SPILL R17, UR37 ;  /* 0x0000002500117c02 */ /* 0x000fe20009000f00 */
[----:B------:R-:W-:Y:S01]  /*21830*/  UMOV UR33, UR17 ;  /* 0x0000001100217c82 */ /* 0x000fe20008000000 */
        /* <DEDUP_REMOVED lines=18> */
[----:B------:R-:W-:Y:S01]  /*21960*/  IMAD.U32 R10, RZ, RZ, UR9 ;  /* 0x00000009ff0a7e24 */ /* 0x000fe2000f8e00ff */
[----:B------:R-:W-:Y:S01]  /*21970*/  UMOV UR23, UR66 ;  /* 0x0000004200177c82 */ /* 0x000fe20008000000 */
[----:B------:R-:W-:Y:S01]  /*21980*/  IMAD.U32 R8, RZ, RZ, UR7 ;  /* 0x00000007ff087e24 */ /* 0x000fe2000f8e00ff */
[----:B------:R-:W-:Y:S01]  /*21990*/  UIADD3 UR9, UPT, UPT, UR26, 0xd0, URZ ;  /* 0x000000d01a097890 */ /* 0x000fe2000fffe0ff */
[----:B------:R-:W-:Y:S01]  /*219a0*/  MOV.SPILL R29, UR69 ;  /* 0x00000045001d7c02 */ /* 0x000fe20009000f00 */
[----:B------:R3:W-:Y:S01]  /*219b0*/  UTMASTG.5D [UR48], [UR4] ;  /* 0x00000030040073b5 */ /* 0x0007e20008020000 */
[----:B------:R-:W-:Y:S01]  /*219c0*/  UIADD3 UR7, UPT, UPT, UR24, 0xd000, URZ ;  /* 0x0000d00018077890 */ /* 0x000fe2000fffe0ff */
[----:B------:R-:W-:Y:S01]  /*219d0*/  MOV.SPILL R28, UR68 ;  /* 0x00000044001c7c02 */ /* 0x000fe20009000f00 */
[----:B------:R-:W-:Y:S01]  /*219e0*/  UMOV UR30, UR58 ;  /* 0x0000003a001e7c82 */ /* 0x000fe20008000000 */
[----:B------:R-:W-:Y:S01]  /*219f0*/  IMAD.U32 R9, RZ, RZ, UR9 ;  /* 0x00000009ff097e24 */ /* 0x000fe2000f8e00ff */
[----:B------:R-:W-:Y:S01]  /*21a00*/  UIADD3 UR10, UPT, UPT, UR26, 0xc0, URZ ;  /* 0x000000c01a0a7890 */ /* 0x000fe2000fffe0ff */
[----:B------:R-:W-:Y:S01]  /*21a10*/  MOV.SPILL R27, UR67 ;  /* 0x00000043001b7c02 */ /* 0x000fe20009000f00 */
[----:B------:R-:W-:Y:S01]  /*21a20*/  IMAD.U32 R7, RZ, RZ, UR7 ;  /* 0x00000007ff077e24 */ /* 0x000fe2000f8e00ff */
[----:B------:R4:W-:Y:S01]  /*21a30*/  UTMASTG.5D [UR40], [UR4] ;  /* 0x00000028040073b5 */ /* 0x0009e20008020000 */
[----:B------:R-:W-:Y:S01]  /*21a40*/  UIADD3 UR8, UPT, UPT, UR24, 0xc000, URZ ;  /* 0x0000c00018087890 */ /* 0x000fe2000fffe0ff */
[----:B------:R-:W-:Y:S01]  /*21a50*/  MOV.SPILL R24, UR30 ;  /* 0x0000001e00187c02 */ /* 0x000fe20009000f00 */
[----:B------:R-:W-:Y:S01]  /*21a60*/  UMOV UR11, UR27 ;  /* 0x0000001b000b7c82 */ /* 0x000fe20008000000 */
[----:B------:R-:W-:Y:S01]  /*21a70*/  UMOV UR12, UR28 ;  /* 0x0000001c000c7c82 */ /* 0x000fe20008000000 */
[----:B------:R-:W-:Y:S01]  /*21a80*/  UMOV UR13, UR29 ;  /* 0x0000001d000d7c82 */ /* 0x000fe20008000000 */
[----:B------:R-:W-:Y:S01]  /*21a90*/  UIADD3 UR74, UPT, UPT, UR26, 0xe8, URZ ;  /* 0x000000e81a4a7890 */ /* 0x000fe2000fffe0ff */
[----:B------:R-:W-:Y:S01]  /*21aa0*/  MOV.SPILL R16, UR36 ;  /* 0x0000002400107c02 */ /* 0x000fe20009000f00 */
[----:B------:R5:W-:Y:S01]  /*21ab0*/  UTMASTG.5D [UR64], [UR4] ;  /* 0x00000040040073b5 */ /* 0x000be20008020000 */
[----:B------:R-:W-:Y:S01]  /*21ac0*/  UIADD3 UR72, UPT, UPT, UR24, 0xe800, URZ ;  /* 0x0000e80018487890 */ /* 0x000fe2000fffe0ff */
[----:B------:R-:W-:Y:S01]  /*21ad0*/  MOV.SPILL R15, UR35 ;  /* 0x00000023000f7c02 */ /* 0x000fe20009000f00 */
[----:B------:R-:W-:Y:S01]  /*21ae0*/  UMOV UR75, UR27 ;  /* 0x0000001b004b7c82 */ /* 0x000fe20008000000 */
[----:B------:R-:W-:Y:S01]  /*21af0*/  UMOV UR76, UR28 ;  /* 0x0000001c004c7c82 */ /* 0x000fe20008000000 */
[----:B-1----:R-:W-:Y:S01]  /*21b00*/  UIADD3 UR32, UPT, UPT, UR24, 0x8c00, URZ ;  /* 0x00008c0018207890 */ /* 0x002fe2000fffe0ff */
[----:B------:R-:W-:Y:S01]  /*21b10*/  R2UR UR27, R3 ;  /* 0x00000000031b72ca */ /* 0x000fe200000e0000 */
[----:B------:R-:W-:Y:S01]  /*21b20*/  UMOV UR77, UR29 ;  /* 0x0000001d004d7c82 */ /* 0x000fe20008000000 */
[----:B------:R-:W-:Y:S01]  /*21b30*/  UIADD3 UR34, UPT, UPT, UR26, 0xd8, URZ ;  /* 0x000000d81a227890 */ /* 0x000fe2000fffe0ff */
[----:B------:R-:W-:Y:S01]  /*21b40*/  R2UR UR28, R2 ;  /* 0x00000000021c72ca */ /* 0x000fe200000e0000 */
[----:B------:R-:W-:Y:S01]  /*21b50*/  UMOV UR25, UR42 ;  /* 0x0000002a00197c82 */ /* 0x000fe20008000000 */
[----:B------:R-:W-:Y:S01]  /*21b60*/  MOV.SPILL R12, UR32 ;  /* 0x00000020000c7c02 */ /* 0x000fe20009000f00 */
[----:B------:R-:W-:Y:S01]  /*21b70*/  UIADD3 UR32, UPT, UPT, UR24, 0xd800, URZ ;  /* 0x0000d80018207890 */ /* 0x000fe2000fffe0ff */
[----:B------:R-:W-:Y:S01]  /*21b80*/  R2UR UR29, R0 ;  /* 0x00000000001d72ca */ /* 0x000fe200000e0000 */
[----:B--2---:R-:W-:Y:S01]  /*21b90*/  UIADD3 UR58, UPT, UPT, UR26, 0xf8, URZ ;  /* 0x000000f81a3a7890 */ /* 0x004fe2000fffe0ff */
[----:B------:R-:W-:Y:S01]  /*21ba0*/  MOV.SPILL R19, UR25 ;  /* 0x0000001900137c02 */ /* 0x000fe20009000f00 */
[----:B------:R-:W-:Y:S01]  /*21bb0*/  UIADD3 UR56, UPT, UPT, UR24, 0xf800, URZ ;  /* 0x0000f80018387890 */ /* 0x000fe2000fffe0ff */
[----:B------:R-:W-:Y:S01]  /*21bc0*/  R2UR.FILL UR30, R24 ;  /* 0x00000000181e72ca */ /* 0x000fe200004e0000 */
[----:B------:R-:W-:Y:S01]  /*21bd0*/  UMOV UR25, UR17 ;  /* 0x0000001100197c82 */ /* 0x000fe20008000000 */
[----:B------:R-:W-:Y:S01]  /*21be0*/  UMOV UR9, UR17 ;  /* 0x0000001100097c82 */ /* 0x000fe20008000000 */
[----:B------:R-:W-:Y:S01]  /*21bf0*/  MOV.SPILL R2, UR25 ;  /* 0x0000001900027c02 */ /* 0x000fe20009000f00 */
[----:B---3--:R-:W-:-:S02]  /*21c00*/  UIADD3 UR48, UPT, UPT, UR24, 0xe000, URZ ;  /* 0x0000e00018307890 */ /* 0x008fc4000fffe0ff */
[----:B------:R-:W-:Y:S01]  /*21c10*/  UIADD3 UR50, UPT, UPT, UR26, 0xe0, URZ ;  /* 0x000000e01a327890 */ /* 0x000fe2000fffe0ff */
[----:B------:R-:W-:Y:S01]  /*21c20*/  UMOV UR33, 0x40 ;  /* 0x0000004000217882 */ /* 0x000fe20000000000 */
[----:B------:R-:W-:Y:S01]  /*21c30*/  UMOV UR14, UR34 ;  /* 0x00000022000e7c82 */ /* 0x000fe20008000000 */
[----:B------:R-:W-:Y:S01]  /*21c40*/  MOV.SPILL R13, UR33 ;  /* 0x00000021000d7c02 */ /* 0x000fe20009000f00 */
[----:B------:R-:W-:Y:S01]  /*21c50*/  UMOV UR33, UR17 ;  /* 0x0000001100217c82 */ /* 0x000fe20008000000 */
[----:B----4-:R-:W-:Y:S01]  /*21c60*/  UIADD3 UR40, UPT, UPT, UR24, 0x8400, URZ ;  /* 0x0000840018287890 */ /* 0x010fe2000fffe0ff */
[----:B------:R-:W-:Y:S01]  /*21c70*/  UMOV UR73, UR17 ;  /* 0x0000001100497c82 */ /* 0x000fe20008000000 */
[----:B------:R-:W-:Y:S01]  /*21c80*/  UMOV UR7, UR50 ;  /* 0x0000003200077c82 */ /* 0x000fe20008000000 */
[----:B------:R-:W-:Y:S01]  /*21c90*/  UMOV UR41, 0x40 ;  /* 0x0000004000297882 */ /* 0x000fe20000000000 */
[----:B------:R-:W-:Y:S01]  /*21ca0*/  UMOV UR42, UR18 ;  /* 0x00000012002a7c82 */ /* 0x000fe20008000000 */
[----:B------:R-:W-:Y:S01]  /*21cb0*/  UMOV UR17, 0x40 ;  /* 0x0000004000117882 */ /* 0x000fe20000000000 */
[----:B------:R-:W-:Y:S01]  /*21cc0*/  UMOV UR18, UR30 ;  /* 0x0000001e00127c82 */ /* 0x000fe20008000000 */
[----:B-----5:R-:W-:-:S02]  /*21cd0*/  UIADD3 UR64, UPT, UPT, UR24, 0xb000, URZ ;  /* 0x0000b00018407890 */ /* 0x020fc4000fffe0ff */
[----:B------:R-:W-:-:S07]  /*21ce0*/  UIADD3 UR66, UPT, UPT, UR26, 0xb0, URZ ;  /* 0x000000b01a427890 */ /* 0x000fce000fffe0ff */
[----:B------:R-:W-:Y:S02]  /*21cf0*/  UMOV UR22, UR66 ;  /* 0x0000004200167c82 */ /* 0x000fe40008000000 */
[----:B------:R1:W-:Y:S02]  /*21d00*/  UTMASTG.5D [UR64], [UR4] ;  /* 0x00000040040073b5 */ /* 0x0003e40008020000 */
[----:B-1----:R-:W-:Y:S01]  /*21d10*/  UIADD3 UR64, UPT, UPT, UR24, 0xb800, URZ ;  /* 0x0000b80018407890 */ /* 0x002fe2000fffe0ff */
[----:B------:R-:W-:Y:S01]  /*21d20*/  R2UR UR24, R7 ;  /* 0x00000000071872ca */ /* 0x000fe200000e0000 */
[----:B------:R-:W-:Y:S01]  /*21d30*/  UIADD3 UR66, UPT, UPT, UR26, 0xb8, URZ ;  /* 0x000000b81a427890 */ /* 0x000fe2000fffe0ff */
[----:B------:R-:W-:Y:S02]  /*21d40*/  R2UR UR26, R9 ;  /* 0x00000000091a72ca */ /* 0x000fe400000e0000 */
[----:B------:R-:W-:Y:S02]  /*21d50*/  MOV.SPILL R9, UR28 ;  /* 0x0000001c00097c02 */ /* 0x000fe40009000f00 */
[----:B------:R-:W-:-:S02]  /*21d60*/  MOV.SPILL R7, UR27 ;  /* 0x0000001b00077c02 */ /* 0x000fc40009000f00 */
[----:B------:R-:W-:Y:S01]  /*21d70*/  R2UR UR27, R6 ;  /* 0x00000000061b72ca */ /* 0x000fe200000e0000 */
[----:B------:R-:W-:Y:S01]  /*21d80*/  UMOV UR15, UR66 ;  /* 0x00000042000f7c82 */ /* 0x000fe20008000000 */
[----:B------:R1:W-:Y:S01]  /*21d90*/  UTMASTG.5D [UR64], [UR4] ;  /* 0x00000040040073b5 */ /* 0x0003e20008020000 */
[----:B------:R-:W-:Y:S02]  /*21da0*/  R2UR UR28, R5 ;  /* 0x00000000051c72ca */ /* 0x000fe400000e0000 */
[----:B------:R-:W-:Y:S02]  /*21db0*/  MOV.SPILL R0, UR24 ;  /* 0x0000001800007c02 */ /* 0x000fe40009000f00 */
[----:B------:R-:W-:Y:S02]  /*21dc0*/  MOV.SPILL R3, UR26 ;  /* 0x0000001a00037c02 */ /* 0x000fe40009000f00 */
[----:B------:R-:W-:Y:S01]  /*21dd0*/  R2UR UR24, R8 ;  /* 0x00000000081872ca */ /* 0x000fe200000e0000 */
[----:B------:R2:W-:Y:S01]  /*21de0*/  UTMASTG.5D [UR8], [UR4] ;  /* 0x00000008040073b5 */ /* 0x0005e20008020000 */
[----:B------:R-:W-:-:S02]  /*21df0*/  R2UR UR26, R10 ;  /* 0x000000000a1a72ca */ /* 0x000fc400000e0000 */
[----:B-1----:R-:W-:Y:S02]  /*21e00*/  R2UR.FILL UR64, R25 ;  /* 0x00000000194072ca */ /* 0x002fe400004e0000 */
[----:B------:R-:W-:Y:S02]  /*21e10*/  MOV.SPILL R25, UR29 ;  /* 0x0000001d00197c02 */ /* 0x000fe40009000f00 */
[----:B------:R-:W-:Y:S02]  /*21e20*/  R2UR UR29, R4 ;  /* 0x00000000041d72ca */ /* 0x000fe400000e0000 */
[----:B------:R-:W-:-:S05]  /*21e30*/  R2UR.FILL UR69, R29 ;  /* 0x000000001d4572ca */ /* 0x000fca00004e0000 */
[----:B--2---:R-:W-:Y:S01]  /*21e40*/  UMOV UR8, UR26 ;  /* 0x0000001a00087c82 */ /* 0x004fe20008000000 */
[----:B------:R-:W-:Y:S01]  /*21e50*/  R2UR.FILL UR68, R28 ;  /* 0x000000001c4472ca */ /* 0x000fe200004e0000 */
[----:B------:R-:W-:Y:S01]  /*21e60*/  UMOV UR9, 0x40 ;  /* 0x0000004000097882 */ /* 0x000fe20000000000 */
[----:B------:R-:W-:Y:S02]  /*21e70*/  R2UR.FILL UR67, R27 ;  /* 0x000000001b4372ca */ /* 0x000fe400004e0000 */
[----:B------:R-:W-:Y:S01]  /*21e80*/  R2UR.FILL UR66, R26 ;  /* 0x000000001a4272ca */ /* 0x000fe200004e0000 */
[----:B------:R1:W-:Y:S02]  /*21e90*/  UTMASTG.5D [UR24], [UR4] ;  /* 0x00000018040073b5 */ /* 0x0003e40008020000 */
[----:B-1----:R-:W-:Y:S02]  /*21ea0*/  R2UR.FILL UR29, R25 ;  /* 0x00000000191d72ca */ /* 0x002fe400004e0000 */
[----:B------:R-:W-:-:S02]  /*21eb0*/  R2UR.FILL UR28, R9 ;  /* 0x00000000091c72ca */ /* 0x000fc400004e0000 */
[----:B------:R-:W-:Y:S02]  /*21ec0*/  R2UR.FILL UR27, R7 ;  /* 0x00000000071b72ca */ /* 0x000fe400004e0000 */
[----:B------:R-:W-:Y:S02]  /*21ed0*/  R2UR.FILL UR26, R3 ;  /* 0x00000000031a72ca */ /* 0x000fe400004e0000 */
[----:B------:R-:W-:Y:S02]  /*21ee0*/  R2UR.FILL UR25, R2 ;  /* 0x00000000021972ca */ /* 0x000fe400004e0000 */
[----:B------:R-:W-:-:S09]  /*21ef0*/  R2UR.FILL UR24, R0 ;  /* 0x00000000001872ca */ /* 0x000fd200004e0000 */
[----:B------:R-:W-:-:S04]  /*21f00*/  UMOV UR13, UR26 ;  /* 0x0000001a000d7c82 */ /* 0x000fc80008000000 */
[----:B------:R1:W-:Y:S01]  /*21f10*/  UTMASTG.5D [UR24], [UR4] ;  /* 0x00000018040073b5 */ /* 0x0003e20008020000 */
[----:B------:R2:W-:Y:S01]  /*21f20*/  UTMASTG.5D [UR32], [UR4] ;  /* 0x00000020040073b5 */ /* 0x0005e20008020000 */
[----:B------:R3:W-:Y:S01]  /*21f30*/  UTMASTG.5D [UR48], [UR4] ;  /* 0x00000030040073b5 */ /* 0x0007e20008020000 */
[----:B------:R-:W-:Y:S01]  /*21f40*/  UTMASTG.5D [UR72], [UR4] ;  /* 0x00000048040073b5 */ /* 0x000fe20008020000 */
[----:B------:R-:W-:Y:S01]  /*21f50*/  UTMASTG.5D [UR64], [UR4] ;  /* 0x00000040040073b5 */ /* 0x000fe20008020000 */
[----:B-1----:R-:W-:Y:S02]  /*21f60*/  R2UR.FILL UR24, R18 ;  /* 0x00000000121872ca */ /* 0x002fe400004e0000 */
[----:B------:R-:W-:Y:S01]  /*21f70*/  R2UR.FILL UR29, R23 ;  /* 0x00000000171d72ca */ /* 0x000fe200004e0000 */
[----:B------:R-:W-:Y:S01]  /*21f80*/  UTMASTG.5D [UR56], [UR4] ;  /* 0x00000038040073b5 */ /* 0x000fe20008020000 */
[----:B------:R-:W-:Y:S02]  /*21f90*/  R2UR.FILL UR28, R22 ;  /* 0x00000000161c72ca */ /* 0x000fe400004e0000 */
[----:B------:R-:W-:-:S02]  /*21fa0*/  R2UR.FILL UR27, R21 ;  /* 0x00000000151b72ca */ /* 0x000fc400004e0000 */
[----:B--2---:R-:W-:Y:S02]  /*21fb0*/  R2UR.FILL UR37, R17 ;  /* 0x00000000112572ca */ /* 0x004fe400004e0000 */
[----:B------:R-:W-:Y:S01]  /*21fc0*/  R2UR.FILL UR36, R16 ;  /* 0x00000000102472ca */ /* 0x000fe200004e0000 */
[----:B------:R1:W-:Y:S01]  /*21fd0*/  UTMASTG.5D [UR40], [UR4] ;  /* 0x00000028040073b5 */ /* 0x0003e20008020000 */
[----:B------:R-:W-:Y:S01]  /*21fe0*/  R2UR.FILL UR35, R15 ;  /* 0x000000000f2372ca */ /* 0x000fe200004e0000 */
[----:B------:R-:W-:Y:S01]  /*21ff0*/  UIADD3 UR16, UPT, UPT, UR24, 0x9400, URZ ;  /* 0x0000940018107890 */ /* 0x000fe2000fffe0ff */
[----:B------:R-:W-:Y:S01]  /*22000*/  R2UR.FILL UR34, R14 ;  /* 0x000000000e2272ca */ /* 0x000fe200004e0000 */
[----:B------:R-:W-:Y:S01]  /*22010*/  UMOV UR21, UR29 ;  /* 0x0000001d00157c82 */ /* 0x000fe20008000000 */
[----:B------:R-:W-:Y:S01]  /*22020*/  R2UR.FILL UR33, R13 ;  /* 0x000000000d2172ca */ /* 0x000fe200004e0000 */
[----:B------:R-:W-:Y:S01]  /*22030*/  UMOV UR20, UR28 ;  /* 0x0000001c00147c82 */ /* 0x000fe20008000000 */
[----:B------:R-:W-:Y:S01]  /*22040*/  R2UR.FILL UR32, R12 ;  /* 0x000000000c2072ca */ /* 0x000fe200004e0000 */
[----:B------:R-:W-:Y:S01]  /*22050*/  UMOV UR19, UR27 ;  /* 0x0000001b00137c82 */ /* 0x000fe20008000000 */
[----:B------:R-:W-:Y:S01]  /*22060*/  R2UR.FILL UR25, R19 ;  /* 0x00000000131972ca */ /* 0x000fe200004e0000 */
[----:B---3--:R-:W-:Y:S01]  /*22070*/  UIADD3 UR48, UPT, UPT, UR24, 0x9c00, URZ ;  /* 0x00009c0018307890 */ /* 0x008fe2000fffe0ff */
[----:B------:R-:W-:Y:S01]  /*22080*/  R2UR.FILL UR50, R11 ;  /* 0x000000000b3272ca */ /* 0x000fe200004e0000 */
[----:B------:R-:W-:Y:S01]  /*22090*/  UMOV UR49, 0x40 ;  /* 0x0000004000317882 */ /* 0x000fe20000000000 */
[----:B------:R-:W-:Y:S01]  /*220a0*/  UMOV UR51, UR27 ;  /* 0x0000001b00337c82 */ /* 0x000fe20008000000 */
[----:B------:R-:W-:Y:S01]  /*220b0*/  UMOV UR52, UR28 ;  /* 0x0000001c00347c82 */ /* 0x000fe20008000000 */
[----:B------:R-:W-:Y:S01]  /*220c0*/  UMOV UR53, UR29 ;  /* 0x0000001d00357c82 */ /* 0x000fe20008000000 */
[----:B------:R-:W-:Y:S01]  /*220d0*/  UMOV UR11, UR27 ;  /* 0x0000001b000b7c82 */ /* 0x000fe20008000000 */
[----:B------:R-:W-:Y:S01]  /*220e0*/  UMOV UR12, UR28 ;  /* 0x0000001c000c7c82 */ /* 0x000fe20008000000 */
[----:B------:R-:W-:-:S02]  /*220f0*/  R2UR.FILL UR26, R20 ;  /* 0x00000000141a72ca */ /* 0x000fc400004e0000 */
[----:B------:R2:W-:Y:S01]  /*22100*/  UTMASTG.5D [UR32], [UR4] ;  /* 0x00000020040073b5 */ /* 0x0005e20008020000 */
[----:B------:R3:W-:Y:S03]  /*22110*/  UTMASTG.5D [UR16], [UR4] ;  /* 0x00000010040073b5 */ /* 0x0007e60008020000 */
[----:B------:R4:W-:Y:S01]  /*22120*/  UTMASTG.5D [UR48], [UR4] ;  /* 0x00000030040073b5 */ /* 0x0009e20008020000 */
[----:B-1----:R-:W-:Y:S01]  /*22130*/  UIADD3 UR40, UPT, UPT, UR24, 0xa400, URZ ;  /* 0x0000a40018287890 */ /* 0x002fe2000fffe0ff */
[----:B------:R-:W-:Y:S01]  /*22140*/  UMOV UR43, UR27 ;  /* 0x0000001b002b7c82 */ /* 0x000fe20008000000 */
[----:B------:R-:W-:Y:S01]  /*22150*/  UMOV UR44, UR28 ;  /* 0x0000001c002c7c82 */ /* 0x000fe20008000000 */
[----:B------:R-:W-:Y:S01]  /*22160*/  UMOV UR45, UR29 ;  /* 0x0000001d002d7c82 */ /* 0x000fe20008000000 */
[----:B------:R-:W-:-:S05]  /*22170*/  UMOV UR42, UR25 ;  /* 0x00000019002a7c82 */ /* 0x000fca0008000000 */
[----:B------:R1:W-:Y:S01]  /*22180*/  UTMASTG.5D [UR40], [UR4] ;  /* 0x00000028040073b5 */ /* 0x0003e20008020000 */
[----:B--2---:R-:W-:Y:S01]  /*22190*/  UIADD3 UR32, UPT, UPT, UR24, 0xac00, URZ ;  /* 0x0000ac0018207890 */ /* 0x004fe2000fffe0ff */
[----:B------:R-:W-:Y:S01]  /*221a0*/  UMOV UR33, 0x40 ;  /* 0x0000004000217882 */ /* 0x000fe20000000000 */
[----:B------:R-:W-:Y:S01]  /*221b0*/  UMOV UR35, UR27 ;  /* 0x0000001b00237c82 */ /* 0x000fe20008000000 */
[----:B------:R-:W-:Y:S01]  /*221c0*/  UMOV UR36, UR28 ;  /* 0x0000001c00247c82 */ /* 0x000fe20008000000 */
[----:B------:R-:W-:Y:S01]  /*221d0*/  UMOV UR37, UR29 ;  /* 0x0000001d00257c82 */ /* 0x000fe20008000000 */
[----:B------:R-:W-:Y:S01]  /*221e0*/  UMOV UR34, UR23 ;  /* 0x0000001700227c82 */ /* 0x000fe20008000000 */
[----:B---3--:R-:W-:-:S03]  /*221f0*/  UIADD3 UR16, UPT, UPT, UR24, 0xb400, URZ ;  /* 0x0000b40018107890 */ /* 0x008fc6000fffe0ff */
[----:B------:R2:W-:Y:S01]  /*22200*/  UTMASTG.5D [UR32], [UR4] ;  /* 0x00000020040073b5 */ /* 0x0005e20008020000 */
[----:B------:R-:W-:Y:S01]  /*22210*/  UMOV UR18, UR22 ;  /* 0x0000001600127c82 */ /* 0x000fe20008000000 */
[----:B----4-:R-:W-:-:S04]  /*22220*/  UIADD3 UR48, UPT, UPT, UR24, 0xbc00, URZ ;  /* 0x0000bc0018307890 */ /* 0x010fc8000fffe0ff */
[----:B------:R3:W-:Y:S01]  /*22230*/  UTMASTG.5D [UR16], [UR4] ;  /* 0x00000010040073b5 */ /* 0x0007e20008020000 */
[----:B------:R-:W-:-:S04]  /*22240*/  UMOV UR50, UR15 ;  /* 0x0000000f00327c82 */ /* 0x000fc80008000000 */
[----:B------:R-:W-:Y:S01]  /*22250*/  UTMASTG.5D [UR48], [UR4] ;  /* 0x00000030040073b5 */ /* 0x000fe20008020000 */
[----:B-1----:R-:W-:Y:S01]  /*22260*/  UIADD3 UR40, UPT, UPT, UR24, 0xc400, URZ ;  /* 0x0000c40018287890 */ /* 0x002fe2000fffe0ff */
[----:B------:R-:W-:Y:S01]  /*22270*/  UMOV UR42, UR10 ;  /* 0x0000000a002a7c82 */ /* 0x000fe20008000000 */
[----:B------:R-:W-:-:S07]  /*22280*/  UMOV UR10, UR14 ;  /* 0x0000000e000a7c82 */ /* 0x000fce0008000000 */
[----:B------:R1:W-:Y:S01]  /*22290*/  UTMASTG.5D [UR40], [UR4] ;  /* 0x00000028040073b5 */ /* 0x0003e20008020000 */
[----:B--2---:R-:W-:Y:S01]  /*222a0*/  UIADD3 UR32, UPT, UPT, UR24, 0xcc00, URZ ;  /* 0x0000cc0018207890 */ /* 0x004fe2000fffe0ff */
[----:B------:R-:W-:Y:S01]  /*222b0*/  UMOV UR34, UR8 ;  /* 0x0000000800227c82 */ /* 0x000fe20008000000 */
[----:B------:R-:W-:Y:S02]  /*222c0*/  UIADD3 UR8, UPT, UPT, UR24, 0xdc00, URZ ;  /* 0x0000dc0018087890 */ /* 0x000fe4000fffe0ff */
[----:B---3--:R-:W-:-:S05]  /*222d0*/  UIADD3 UR16, UPT, UPT, UR24, 0xd400, URZ ;  /* 0x0000d40018107890 */ /* 0x008fca000fffe0ff */
[----:B------:R2:W-:Y:S01]  /*222e0*/  UTMASTG.5D [UR32], [UR4] ;  /* 0x00000020040073b5 */ /* 0x0005e20008020000 */
[----:B------:R-:W-:Y:S01]  /*222f0*/  UMOV UR18, UR13 ;  /* 0x0000000d00127c82 */ /* 0x000fe20008000000 */
[----:B------:R-:W-:Y:S02]  /*22300*/  UMOV UR13, UR29 ;  /* 0x0000001d000d7c82 */ /* 0x000fe40008000000 */
[----:B------:R3:W-:Y:S01]  /*22310*/  UTMASTG.5D [UR16], [UR4] ;  /* 0x00000010040073b5 */ /* 0x0007e20008020000 */
[----:B------:R4:W-:Y:S01]  /*22320*/  UTMASTG.5D [UR8], [UR4] ;  /* 0x00000008040073b5 */ /* 0x0009e20008020000 */
[----:B-1----:R-:W-:Y:S01]  /*22330*/  UIADD3 UR40, UPT, UPT, UR24, 0xe400, URZ ;  /* 0x0000e40018287890 */ /* 0x002fe2000fffe0ff */
[----:B------:R-:W-:-:S08]  /*22340*/  UMOV UR42, UR7 ;  /* 0x00000007002a7c82 */ /* 0x000fd00008000000 */
[----:B------:R1:W-:Y:S01]  /*22350*/  UTMASTG.5D [UR40], [UR4] ;  /* 0x00000028040073b5 */ /* 0x0003e20008020000 */
[----:B--2---:R-:W-:Y:S01]  /*22360*/  UIADD3 UR32, UPT, UPT, UR24, 0xec00, URZ ;  /* 0x0000ec0018207890 */ /* 0x004fe2000fffe0ff */
[----:B------:R-:W-:Y:S01]  /*22370*/  UMOV UR34, UR74 ;  /* 0x0000004a00227c82 */ /* 0x000fe20008000000 */
[----:B---3--:R-:W-:-:S07]  /*22380*/  UIADD3 UR16, UPT, UPT, UR24, 0xf400, URZ ;  /* 0x0000f40018107890 */ /* 0x008fce000fffe0ff */
[----:B------:R1:W-:Y:S01]  /*22390*/  UTMASTG.5D [UR32], [UR4] ;  /* 0x00000020040073b5 */ /* 0x0003e20008020000 */
[----:B------:R-:W-:Y:S01]  /*223a0*/  UMOV UR18, UR66 ;  /* 0x0000004200127c82 */ /* 0x000fe20008000000 */
[----:B----4-:R-:W-:Y:S01]  /*223b0*/  UIADD3 UR8, UPT, UPT, UR24, 0xfc00, URZ ;  /* 0x0000fc0018087890 */ /* 0x010fe2000fffe0ff */
[----:B------:R1:W-:Y:S01]  /*223c0*/  UTMASTG.5D [UR16], [UR4] ;  /* 0x00000010040073b5 */ /* 0x0003e20008020000 */
[----:B------:R-:W-:-:S07]  /*223d0*/  UMOV UR10, UR58 ;  /* 0x0000003a000a7c82 */ /* 0x000fce0008000000 */
[----:B------:R1:W-:Y:S02]  /*223e0*/  UTMASTG.5D [UR8], [UR4] ;  /* 0x00000008040073b5 */ /* 0x0003e40008020000 */
[----:B-1----:R-:W-:Y:S01]  /*223f0*/  NOP ;  /* 0x0000000000007918 */ /* 0x002fe20000000000 */
.L_x_391:
[----:B------:R-:W-:Y:S05]  /*22400*/  BSYNC.RECONVERGENT B0 ;  /* 0x0000000000007941 */ /* 0x000fea0003800200 */
.L_x_390:
[----:B------:R0:W-:Y:S01]  /*22410*/  UTMACMDFLUSH ;  /* 0x00000000000079b7 */ /* 0x0001e20000000000 */
[----:B------:R-:W-:-:S04]  /*22420*/  DEPBAR.LE SB0, 0x1 ;  /* 0x000080400000791a */ /* 0x000fc80000000000 */
[----:B------:R-:W-:Y:S05]  /*22430*/  BRA.U UP6, `(.L_x_392) ;  /* 0x0000000106047547 */ /* 0x000fea000b800000 */
[----:B------:R-:W-:Y:S05]  /*22440*/  BPT.TRAP 0x1 ;  /* 0x000000040000795c */ /* 0x000fea0000300000 */
.L_x_392:
[----:B------:R-:W-:-:S04]  /*22450*/  UIADD3 UR4, UPT, UPT, UR24, 0x280c0, URZ ;  /* 0x000280c018047890 */ /* 0x000fc8000fffe0ff */
[----:B------:R-:W-:-:S09]  /*22460*/  UPRMT UR4, UR6, 0x654, UR4 ;  /* 0x0000065406047896 */ /* 0x000fd20008000004 */
[----:B------:R-:W-:Y:S01]  /*22470*/  SYNCS.ARRIVE.TRANS64.RED.A1T0 RZ, [UR4], RZ ;  /* 0x000000ffffff79a7 */ /* 0x000fe20008100404 */
[----:B------:R-:W-:-:S04]  /*22480*/  DEPBAR.LE SB0, 0x0 ;  /* 0x000080000000791a */ /* 0x000fc80000000000 */
[----:B------:R-:W-:Y:S05]  /*22490*/  BRA.U UP6, `(.L_x_393) ;  /* 0x0000000106047547 */ /* 0x000fea000b800000 */
[----:B------:R-:W-:Y:S05]  /*224a0*/  BPT.TRAP 0x1 ;  /* 0x000000040000795c */ /* 0x000fea0000300000 */
.L_x_393:
[----:B------:R-:W-:Y:S01]  /*224b0*/  UIADD3 UR4, UPT, UPT, UR24, 0x280c8, URZ ;  /* 0x000280c818047890 */ /* 0x000fe2000fffe0ff */
[----:B------:R-:W-:Y:S02]  /*224c0*/  IMAD.MOV.U32 R2, RZ, RZ, 0xffff ;  /* 0x0000ffffff027424 */ /* 0x000fe400078e00ff */
[----:B-1----:R-:W-:Y:S01]  /*224d0*/  IMAD.MOV.U32 R0, RZ, RZ, 0x1 ;  /* 0x00000001ff007424 */ /* 0x002fe200078e00ff */
[----:B------:R-:W-:-:S09]  /*224e0*/  UPRMT UR4, UR6, 0x654, UR4 ;  /* 0x0000065406047896 */ /* 0x000fd20008000004 */
[----:B------:R-:W-:Y:S01]  /*224f0*/  SYNCS.ARRIVE.TRANS64.RED.A1T0 RZ, [UR4], RZ ;  /* 0x000000ffffff79a7 */ /* 0x000fe20008100404 */
[----:B------:R-:W1:Y:S01]  /*22500*/  LDS R3, [UR24+0x280e0] ;  /* 0x0280e018ff037984 */ /* 0x000e620008000800 */
[----:B------:R-:W-:Y:S02]  /*22510*/  UMOV UR4, 0x40 ;  /* 0x0000004000047882 */ /* 0x000fe40000000000 */
[----:B------:R-:W-:Y:S01]  /*22520*/  ULEA UR5, UR6, UR4, 0x18 ;  /* 0x0000000406057291 */ /* 0x000fe2000f8ec0ff */
[----:B------:R-:W-:-:S08]  /*22530*/  NOP ;  /* 0x0000000000007918 */ /* 0x000fd00000000000 */
[----:B------:R-:W2:Y:S01]  /*22540*/  LDS R5, [UR5+0x14] ;  /* 0x00001405ff057984 */ /* 0x000ea20008000800 */
[----:B-1----:R-:W-:-:S04]  /*22550*/  LOP3.LUT R3, R3, 0xffff, RZ, 0xc0, !PT ;  /* 0x0000ffff03037812 */ /* 0x002fc800078ec0ff */
[----:B------:R-:W-:-:S04]  /*22560*/  SHF.R.U32.HI R3, RZ, 0x5, R3 ;  /* 0x00000005ff037819 */ /* 0x000fc80000011603 */
[-C--:B------:R-:W-:Y:S02]  /*22570*/  SHF.L.U32 R2, R2, R3.reuse, RZ ;  /* 0x0000000302027219 */ /* 0x080fe400000006ff */
[----:B------:R-:W-:Y:S02]  /*22580*/  SHF.L.U32 R0, R0, R3, RZ ;  /* 0x0000000300007219 */ /* 0x000fe400000006ff */
[----:B--2---:R-:W-:-:S04]  /*22590*/  LOP3.LUT R5, R5, R2, RZ, 0xc0, !PT ;  /* 0x0000000205057212 */ /* 0x004fc800078ec0ff */
[----:B------:R-:W-:-:S13]  /*225a0*/  ISETP.NE.AND P0, PT, R5, R2, PT ;  /* 0x000000020500720c */ /* 0x000fda0003f05270 */
[----:B------:R-:W-:Y:S05]  /*225b0*/  @P0 BRA `(.L_x_394) ;  /* 0x00000000005c0947 */ /* 0x000fea0003800000 */
[----:B------:R-:W1:Y:S02]  /*225c0*/  LDS R3, [UR5+0x18] ;  /* 0x00001805ff037984 */ /* 0x000e640008000800 */
[----:B-1----:R-:W-:-:S04]  /*225d0*/  LOP3.LUT R3, R3, R0, RZ, 0xc0, !PT ;  /* 0x0000000003037212 */ /* 0x002fc800078ec0ff */
[----:B------:R-:W-:-:S13]  /*225e0*/  ISETP.NE.AND P0, PT, R3, R0, PT ;  /* 0x000000000300720c */ /* 0x000fda0003f05270 */
[----:B------:R-:W-:Y:S05]  /*225f0*/  @P0 BRA `(.L_x_395) ;  /* 0x0000000000400947 */ /* 0x000fea0003800000 */
[----:B------:R-:W-:Y:S01]  /*22600*/  R2UR UR4, R2 ;  /* 0x00000000020472ca */ /* 0x000fe200000e0000 */
[----:B------:R-:W1:Y:S01]  /*22610*/  S2R R3, SR_LANEID ;  /* 0x0000000000037919 */ /* 0x000e620000000000 */
[----:B------:R-:W-:-:S04]  /*22620*/  LOP3.LUT R4, RZ, R0, RZ, 0x33, !PT ;  /* 0x00000000ff047212 */ /* 0x000fc800078e33ff */
[----:B------:R-:W2:Y:S07]  /*22630*/  REDUX UR7, R4 ;  /* 0x00000000040773c4 */ /* 0x000eae0000000000 */
[----:B------:R-:W-:-:S03]  /*22640*/  ULOP3.LUT UR6, URZ, UR4, URZ, 0x33, !UPT ;  /* 0x00000004ff067292 */ /* 0x000fc6000f8e33ff */
[----:B------:R-:W-:Y:S02]  /*22650*/  VOTEU.ANY UR4, UPT, PT ;  /* 0x0000000000047886 */ /* 0x000fe400038e0100 */
[----:B------:R-:W-:Y:S01]  /*22660*/  UFLO.U32 UR4, UR4 ;  /* 0x00000004000472bd */ /* 0x000fe200080e0000 */
[----:B------:R-:W-:-:S04]  /*22670*/  IMAD.U32 R2, RZ, RZ, UR6 ;  /* 0x00000006ff027e24 */ /* 0x000fc8000f8e00ff */
[----:B------:R-:W3:Y:S02]  /*22680*/  REDUX UR8, R2 ;  /* 0x00000000020873c4 */ /* 0x000ee40000000000 */
[----:B------:R4:W-:Y:S01]  /*22690*/  UTCATOMSWS.AND URZ, UR6 ;  /* 0x0000000600ff79e3 */ /* 0x0009e20008000000 */
[----:B--2---:R-:W-:Y:S01]  /*226a0*/  IMAD.U32 R0, RZ, RZ, UR7 ;  /* 0x00000007ff007e24 */ /* 0x004fe2000f8e00ff */
[----:B-1----:R-:W-:Y:S01]  /*226b0*/  ISETP.EQ.U32.AND P0, PT, R3, UR4, PT ;  /* 0x0000000403007c0c */ /* 0x002fe2000bf02070 */
[----:B---3--:R-:W-:-:S12]  /*226c0*/  IMAD.U32 R3, RZ, RZ, UR8 ;  /* 0x00000008ff037e24 */ /* 0x008fd8000f8e00ff */
[----:B------:R4:W-:Y:S04]  /*226d0*/  @P0 ATOMS.AND RZ, [UR5+0x14], R3 ;  /* 0x00001403ffff098c */ /* 0x0009e8000a800005 */
[----:B------:R4:W-:Y:S01]  /*226e0*/  @P0 ATOMS.AND RZ, [UR5+0x18], R0 ;  /* 0x00001800ffff098c */ /* 0x0009e2000a800005 */
[----:B------:R-:W-:Y:S05]  /*226f0*/  BRA `(.L_x_396) ;  /* 0x0000000000147947 */ /* 0x000fea0003800000 */
.L_x_395:
[----:B------:R-:W-:Y:S02]  /*22700*/  MOV R2, 0x22720 ;  /* 0x0002272000027802 */ /* 0x000fe40000000f00 */
[----:B------:R-:W-:Y:S05]  /*22710*/  CALL.REL.NOINC `($__internal_0_$__cuda_sm10x_tcgen05_guardrail_trap_col_being_dealloced_not_returned_by_alloc) ;  /* 0x0000001400347944 */ /* 0x000fea0003c00000 */
[----:B------:R-:W-:Y:S05]  /*22720*/  BRA `(.L_x_396) ;  /* 0x0000000000087947 */ /* 0x000fea0003800000 */
.L_x_394:
[----:B------:R-:W-:Y:S02]  /*22730*/  MOV R2, 0x22750 ;  /* 0x0002275000027802 */ /* 0x000fe40000000f00 */
[----:B------:R-:W-:Y:S05]  /*22740*/  CALL.REL.NOINC `($__internal_2_$__cuda_sm10x_tcgen05_guardrail_trap_unallocated_columns_being_dealloced) ;  /* 0x0000001400407944 */ /* 0x000fea0003c00000 */
.L_x_396:
[----:B------:R-:W-:Y:S01]  /*22750*/  NOP ;  /* 0x0000000000007918 */ /* 0x000fe20000000000 */
[----:B----4-:R-:W-:Y:S05]  /*22760*/  EXIT ;  /* 0x000000000000794d */ /* 0x010fea0003800000 */
.L_x_35:
[----:B-1----:R-:W-:-:S07]  /*22770*/  MOV R3, UR20 ;  /* 0x0000001400037c02 */ /* 0x002fce0008000f00 */
.L_x_397:
[----:B-1----:R1:W2:Y:S02]  /*22780*/  SYNCS.PHASECHK.TRANS64.TRYWAIT P0, [R3+URZ+0x28000], R6 ;  /* 0x02800006030075a7 */ /* 0x0022a400080011ff */
[----:B--2---:R-:W-:Y:S05]  /*22790*/  @!P0 NANOSLEEP.SYNCS 0x989680 ;  /* 0x009896800000895d */ /* 0x004fea0003900000 */
[----:B------:R-:W2:Y:S02]  /*227a0*/  @!P0 SYNCS.PHASECHK.TRANS64 P0, [R3+URZ+0x28000], R6 ;  /* 0x02800006030085a7 */ /* 0x000ea400080010ff */
[----:B--2---:R-:W-:Y:S05]  /*227b0*/  @!P0 BRA `(.L_x_397) ;  /* 0xfffffffc00f08947 */ /* 0x004fea000383ffff */
[----:B------:R-:W-:Y:S05]  /*227c0*/  BRA `(.L_x_398) ;  /* 0xfffffdf400007947 */ /* 0x000fea000383ffff */
.L_x_37:
[----:B-1----:R-:W-:-:S07]  /*227d0*/  MOV R3, UR20 ;  /* 0x0000001400037c02 */ /* 0x002fce0008000f00 */
.L_x_399:
[----:B-1----:R1:W2:Y:S02]  /*227e0*/  SYNCS.PHASECHK.TRANS64.TRYWAIT P0, [R3+URZ+0x28020], R6 ;  /* 0x02802006030075a7 */ /* 0x0022a400080011ff */
[----:B--2---:R-:W-:Y:S05]  /*227f0*/  @!P0 NANOSLEEP.SYNCS 0x989680 ;  /* 0x009896800000895d */ /* 0x004fea0003900000 */
[----:B------:R-:W2:Y:S02]  /*22800*/  @!P0 SYNCS.PHASECHK.TRANS64 P0, [R3+URZ+0x28020], R6 ;  /* 0x02802006030085a7 */ /* 0x000ea400080010ff */
[----:B--2---:R-:W-:Y:S05]  /*22810*/  @!P0 BRA `(.L_x_399) ;  /* 0xfffffffc00f08947 */ /* 0x004fea000383ffff */
[----:B------:R-:W-:Y:S05]  /*22820*/  BRA `(.L_x_400) ;  /* 0xfffffdf000fc7947 */ /* 0x000fea000383ffff */
.L_x_39:
[----:B------:R-:W-:-:S07]  /*22830*/  MOV R4, UR20 ;  /* 0x0000001400047c02 */ /* 0x000fce0008000f00 */
.L_x_401:
[----:B-1----:R1:W2:Y:S02]  /*22840*/  SYNCS.PHASECHK.TRANS64.TRYWAIT P0, [R4+URZ+0x28058], R5 ;  /* 0x02805805040075a7 */ /* 0x0022a400080011ff */
[----:B--2---:R-:W-:Y:S05]  /*22850*/  @!P0 NANOSLEEP.SYNCS 0x989680 ;  /* 0x009896800000895d */ /* 0x004fea0003900000 */
[----:B------:R-:W2:Y:S02]  /*22860*/  @!P0 SYNCS.PHASECHK.TRANS64 P0, [R4+URZ+0x28058], R5 ;  /* 0x02805805040085a7 */ /* 0x000ea400080010ff */
[----:B--2---:R-:W-:Y:S05]  /*22870*/  @!P0 BRA `(.L_x_401) ;  /* 0xfffffffc00f08947 */ /* 0x004fea000383ffff */
[----:B------:R-:W-:Y:S05]  /*22880*/  BRA `(.L_x_402) ;  /* 0xfffffdf400087947 */ /* 0x000fea000383ffff */
.L_x_43:
[----:B------:R-:W-:-:S07]  /*22890*/  MOV R3, UR20 ;  /* 0x0000001400037c02 */ /* 0x000fce0008000f00 */
.L_x_403:
[----:B--2---:R2:W3:Y:S02]  /*228a0*/  SYNCS.PHASECHK.TRANS64.TRYWAIT P0, [R3+URZ+0x28008], R6 ;  /* 0x02800806030075a7 */ /* 0x0044e400080011ff */
[----:B---3--:R-:W-:Y:S05]  /*228b0*/  @!P0 NANOSLEEP.SYNCS 0x989680 ;  /* 0x009896800000895d */ /* 0x008fea0003900000 */
[----:B------:R-:W3:Y:S02]  /*228c0*/  @!P0 SYNCS.PHASECHK.TRANS64 P0, [R3+URZ+0x28008], R6 ;  /* 0x02800806030085a7 */ /* 0x000ee400080010ff */
[----:B---3--:R-:W-:Y:S05]  /*228d0*/  @!P0 BRA `(.L_x_403) ;  /* 0xfffffffc00f08947 */ /* 0x008fea000383ffff */
[----:B------:R-:W-:Y:S05]  /*228e0*/  BRA `(.L_x_404) ;  /* 0xfffffdf800207947 */ /* 0x000fea000383ffff */
.L_x_45:
[----:B-1----:R-:W-:-:S07]  /*228f0*/  MOV R4, UR20 ;  /* 0x0000001400047c02 */ /* 0x002fce0008000f00 */
.L_x_405:
[----:B-1----:R1:W2:Y:S02]  /*22900*/  SYNCS.PHASECHK.TRANS64.TRYWAIT P0, [R4+URZ+0x28068], R5 ;  /* 0x02806805040075a7 */ /* 0x0022a400080011ff */
[----:B--2---:R-:W-:Y:S05]  /*22910*/  @!P0 NANOSLEEP.SYNCS 0x989680 ;  /* 0x009896800000895d */ /* 0x004fea0003900000 */
[----:B------:R-:W2:Y:S02]  /*22920*/  @!P0 SYNCS.PHASECHK.TRANS64 P0, [R4+URZ+0x28068], R5 ;  /* 0x02806805040085a7 */ /* 0x000ea400080010ff */
[----:B--2---:R-:W-:Y:S05]  /*22930*/  @!P0 BRA `(.L_x_405) ;  /* 0xfffffffc00f08947 */ /* 0x004fea000383ffff */
[----:B------:R-:W-:Y:S05]  /*22940*/  BRA `(.L_x_406) ;  /* 0xfffffdf800287947 */ /* 0x000fea000383ffff */
.L_x_49:
[----:B------:R-:W-:-:S07]  /*22950*/  MOV R3, UR20 ;  /* 0x0000001400037c02 */ /* 0x000fce0008000f00 */
.L_x_407:
[----:B---3--:R3:W4:Y:S02]  /*22960*/  SYNCS.PHASECHK.TRANS64.TRYWAIT P0, [R3+URZ+0x28028], R6 ;  /* 0x02802806030075a7 */ /* 0x00872400080011ff */
[----:B----4-:R-:W-:Y:S05]  /*22970*/  @!P0 NANOSLEEP.SYNCS 0x989680 ;  /* 0x009896800000895d */ /* 0x010fea0003900000 */
[----:B------:R-:W4:Y:S02]  /*22980*/  @!P0 SYNCS.PHASECHK.TRANS64 P0, [R3+URZ+0x28028], R6 ;  /* 0x02802806030085a7 */ /* 0x000f2400080010ff */
[----:B----4-:R-:W-:Y:S05]  /*22990*/  @!P0 BRA `(.L_x_407) ;  /* 0xfffffffc00f08947 */ /* 0x010fea000383ffff */
[----:B------:R-:W-:Y:S05]  /*229a0*/  BRA `(.L_x_408) ;  /* 0xfffffdfc00387947 */ /* 0x000fea000383ffff */
.L_x_51:
[----:B------:R-:W-:-:S07]  /*229b0*/  MOV R0, UR20 ;  /* 0x0000001400007c02 */ /* 0x000fce0008000f00 */
.L_x_409:
[----:B----4-:R4:W1:Y:S02]  /*229c0*/  SYNCS.PHASECHK.TRANS64.TRYWAIT P0, [R0+URZ+0x280a0], R5 ;  /* 0x0280a005000075a7 */ /* 0x01086400080011ff */
[----:B-1----:R-:W-:Y:S05]  /*229d0*/  @!P0 NANOSLEEP.SYNCS 0x989680 ;  /* 0x009896800000895d */ /* 0x002fea0003900000 */
[----:B------:R-:W1:Y:S02]  /*229e0*/  @!P0 SYNCS.PHASECHK.TRANS64 P0, [R0+URZ+0x280a0], R5 ;  /* 0x0280a005000085a7 */ /* 0x000e6400080010ff */
[----:B-1----:R-:W-:Y:S05]  /*229f0*/  @!P0 BRA `(.L_x_409) ;  /* 0xfffffffc00f08947 */ /* 0x002fea000383ffff */
[----:B------:R-:W-:Y:S05]  /*22a00*/  BRA `(.L_x_410) ;  /* 0xfffffdfc00307947 */ /* 0x000fea000383ffff */
.L_x_53:
[----:B---3--:R-:W-:-:S07]  /*22a10*/  MOV R3, UR20 ;  /* 0x0000001400037c02 */ /* 0x008fce0008000f00 */
.L_x_411:
[----:B---3--:R3:W4:Y:S02]  /*22a20*/  SYNCS.PHASECHK.TRANS64.TRYWAIT P0, [R3+URZ+0x28058], R6 ;  /* 0x02805806030075a7 */ /* 0x00872400080011ff */
[----:B----4-:R-:W-:Y:S05]  /*22a30*/  @!P0 NANOSLEEP.SYNCS 0x989680 ;  /* 0x009896800000895d */ /* 0x010fea0003900000 */
[----:B------:R-:W4:Y:S02]  /*22a40*/  @!P0 SYNCS.PHASECHK.TRANS64 P0, [R3+URZ+0x28058], R6 ;  /* 0x02805806030085a7 */ /* 0x000f2400080010ff */
[----:B----4-:R-:W-:Y:S05]  /*22a50*/  @!P0 BRA `(.L_x_411) ;  /* 0xfffffffc00f08947 */ /* 0x010fea000383ffff */
[----:B------:R-:W-:Y:S05]  /*22a60*/  BRA `(.L_x_412) ;  /* 0xfffffdfc00307947 */ /* 0x000fea000383ffff */
.L_x_57:
[----:B------:R-:W-:Y:S07]  /*22a70*/  MOV R3, UR5 ;  /* 0x0000000500037c02 */ /* 0x000fee0008000f00 */
.L_x_413:
[----:B-1----:R1:W2:Y:S02]  /*22a80*/  SYNCS.PHASECHK.TRANS64.TRYWAIT P0, [R3+URZ+0x28020], R4 ;  /* 0x02802004030075a7 */ /* 0x0022a400080011ff */
[----:B--2---:R-:W-:Y:S05]  /*22a90*/  @!P0 NANOSLEEP.SYNCS 0x989680 ;  /* 0x009896800000895d */ /* 0x004fea0003900000 */
[----:B------:R-:W2:Y:S02]  /*22aa0*/  @!P0 SYNCS.PHASECHK.TRANS64 P0, [R3+URZ+0x28020], R4 ;  /* 0x02802004030085a7 */ /* 0x000ea400080010ff */
[----:B--2---:R-:W-:Y:S05]  /*22ab0*/  @!P0 BRA `(.L_x_413) ;  /* 0xfffffffc00f08947 */ /* 0x004fea000383ffff */
[----:B------:R-:W-:Y:S05]  /*22ac0*/  BRA `(.L_x_414) ;  /* 0xfffffe00009c7947 */ /* 0x000fea000383ffff */
.L_x_60:
[----:B------:R-:W-:Y:S07]  /*22ad0*/  MOV R0, UR24 ;  /* 0x0000001800007c02 */ /* 0x000fee0008000f00 */
.L_x_415:
[----:B--2---:R2:W3:Y:S02]  /*22ae0*/  SYNCS.PHASECHK.TRANS64.TRYWAIT P0, [R0+URZ+0x280a8], R3 ;  /* 0x0280a803000075a7 */ /* 0x0044e400080011ff */
[----:B---3--:R-:W-:Y:S05]  /*22af0*/  @!P0 NANOSLEEP.SYNCS 0x989680 ;  /* 0x009896800000895d */ /* 0x008fea0003900000 */
[----:B------:R-:W3:Y:S02]  /*22b00*/  @!P0 SYNCS.PHASECHK.TRANS64 P0, [R0+URZ+0x280a8], R3 ;  /* 0x0280a803000085a7 */ /* 0x000ee400080010ff */
[----:B---3--:R-:W-:Y:S05]  /*22b10*/  @!P0 BRA `(.L_x_415) ;  /* 0xfffffffc00f08947 */ /* 0x008fea000383ffff */
[----:B------:R-:W-:Y:S05]  /*22b20*/  BRA `(.L_x_416) ;  /* 0xfffffe0400d47947 */ /* 0x000fea000383ffff */
.L_x_62:
[----:B------:R-:W-:Y:S07]  /*22b30*/  MOV R0, UR24 ;  /* 0x0000001800007c02 */ /* 0x000fee0008000f00 */
.L_x_417:
[----:B--2---:R2:W3:Y:S02]  /*22b40*/  SYNCS.PHASECHK.TRANS64.TRYWAIT P0, [R0+URZ+0x28068], R9 ;  /* 0x02806809000075a7 */ /* 0x0044e400080011ff */
[----:B---3--:R-:W-:Y:S05]  /*22b50*/  @!P0 NANOSLEEP.SYNCS 0x989680 ;  /* 0x009896800000895d */ /* 0x008fea0003900000 */
[----:B------:R-:W3:Y:S02]  /*22b60*/  @!P0 SYNCS.PHASECHK.TRANS64 P0, [R0+URZ+0x28068], R9 ;  /* 0x02806809000085a7 */ /* 0x000ee400080010ff */
[----:B---3--:R-:W-:Y:S05]  /*22b70*/  @!P0 BRA `(.L_x_417) ;  /* 0xfffffffc00f08947 */ /* 0x008fea000383ffff */
[----:B------:R-:W-:Y:S05]  /*22b80*/  BRA `(.L_x_418) ;  /* 0xfffffe0400d87947 */ /* 0x000fea000383ffff */
.L_x_68:
[----:B------:R-:W-:Y:S07]  /*22b90*/  MOV R0, UR4 ;  /* 0x0000000400007c02 */ /* 0x000fee0008000f00 */
.L_x_419:
[----:B--2---:R2:W3:Y:S02]  /*22ba0*/  SYNCS.PHASECHK.TRANS64.TRYWAIT P0, [R0+URZ+0x28020], R3 ;  /* 0x02802003000075a7 */ /* 0x0044e400080011ff */
[----:B---3--:R-:W-:Y:S05]  /*22bb0*/  @!P0 NANOSLEEP.SYNCS 0x989680 ;  /* 0x009896800000895d */ /* 0x008fea0003900000 */
[----:B------:R-:W3:Y:S02]  /*22bc0*/  @!P0 SYNCS.PHASECHK.TRANS64 P0, [R0+URZ+0x28020], R3 ;  /* 0x02802003000085a7 */ /* 0x000ee400080010ff */
[----:B---3--:R-:W-:Y:S05]  /*22bd0*/  @!P0 BRA `(.L_x_419) ;  /* 0xfffffffc00f08947 */ /* 0x008fea000383ffff */
[----:B------:R-:W-:Y:S05]  /*22be0*/  BRA `(.L_x_420) ;  /* 0xfffffe1000647947 */ /* 0x000fea000383ffff */
.L_x_70:
[----:B------:R-:W-:Y:S07]  /*22bf0*/  MOV R0, UR24 ;  /* 0x0000001800007c02 */ /* 0x000fee0008000f00 */
.L_x_421:
[----:B--2---:R2:W3:Y:S02]  /*22c00*/  SYNCS.PHASECHK.TRANS64.TRYWAIT P0, [R0+URZ+0x280a0], R3 ;  /* 0x0280a003000075a7 */ /* 0x0044e400080011ff */
[----:B---3--:R-:W-:Y:S05]  /*22c10*/  @!P0 NANOSLEEP.SYNCS 0x989680 ;  /* 0x009896800000895d */ /* 0x008fea0003900000 */
[----:B------:R-:W3:Y:S02]  /*22c20*/  @!P0 SYNCS.PHASECHK.TRANS64 P0, [R0+URZ+0x280a0], R3 ;  /* 0x0280a003000085a7 */ /* 0x000ee400080010ff */
[----:B---3--:R-:W-:Y:S05]  /*22c30*/  @!P0 BRA `(.L_x_421) ;  /* 0xfffffffc00f08947 */ /* 0x008fea000383ffff */
[----:B------:R-:W-:Y:S05]  /*22c40*/  BRA `(.L_x_422) ;  /* 0xfffffe1000607947 */ /* 0x000fea000383ffff */
.L_x_72:
[----:B------:R-:W-:Y:S07]  /*22c50*/  MOV R3, UR24 ;  /* 0x0000001800037c02 */ /* 0x000fee0008000f00 */
.L_x_423:
[----:B--2---:R2:W3:Y:S02]  /*22c60*/  SYNCS.PHASECHK.TRANS64.TRYWAIT P0, [R3+URZ+0x28058], R4 ;  /* 0x02805804030075a7 */ /* 0x0044e400080011ff */
[----:B---3--:R-:W-:Y:S05]  /*22c70*/  @!P0 NANOSLEEP.SYNCS 0x989680 ;  /* 0x009896800000895d */ /* 0x008fea0003900000 */
[----:B------:R-:W3:Y:S02]  /*22c80*/  @!P0 SYNCS.PHASECHK.TRANS64 P0, [R3+URZ+0x28058], R4 ;  /* 0x02805804030085a7 */ /* 0x000ee400080010ff */
[----:B---3--:R-:W-:Y:S05]  /*22c90*/  @!P0 BRA `(.L_x_423) ;  /* 0xfffffffc00f08947 */ /* 0x008fea000383ffff */
[----:B------:R-:W-:Y:S05]  /*22ca0*/  BRA `(.L_x_424) ;  /* 0xfffffe1000647947 */ /* 0x000fea000383ffff */
.L_x_80:
[----:B------:R-:W-:-:S07]  /*22cb0*/  MOV R0, UR21 ;  /* 0x0000001500007c02 */ /* 0x000fce0008000f00 */
.L_x_425:
[----:B-1----:R1:W2:Y:S02]  /*22cc0*/  SYNCS.PHASECHK.TRANS64.TRYWAIT P0, [R0+URZ+0x280a8], R3 ;  /* 0x0280a803000075a7 */ /* 0x0022a400080011ff */
[----:B--2---:R-:W-:Y:S05]  /*22cd0*/  @!P0 NANOSLEEP.SYNCS 0x989680 ;  /* 0x009896800000895d */ /* 0x004fea0003900000 */
[----:B------:R-:W2:Y:S02]  /*22ce0*/  @!P0 SYNCS.PHASECHK.TRANS64 P0, [R0+URZ+0x280a8], R3 ;  /* 0x0280a803000085a7 */ /* 0x000ea400080010ff */
[----:B--2---:R-:W-:Y:S05]  /*22cf0*/  @!P0 BRA `(.L_x_425) ;  /* 0xfffffffc00f08947 */ /* 0x004fea000383ffff */
[----:B------:R-:W-:Y:S05]  /*22d00*/  BRA `(.L_x_426) ;  /* 0xfffffe1400fc7947 */ /* 0x000fea000383ffff */
.L_x_82:
[----:B------:R-:W-:-:S07]  /*22d10*/  MOV R0, UR21 ;  /* 0x0000001500007c02 */ /* 0x000fce0008000f00 */
.L_x_427:
[----:B-1----:R1:W2:Y:S02]  /*22d20*/  SYNCS.PHASECHK.TRANS64.TRYWAIT P0, [R0+URZ+0x28068], R7 ;  /* 0x02806807000075a7 */ /* 0x0022a400080011ff */
[----:B--2---:R-:W-:Y:S05]  /*22d30*/  @!P0 NANOSLEEP.SYNCS 0x989680 ;  /* 0x009896800000895d */ /* 0x004fea0003900000 */
[----:B------:R-:W2:Y:S02]  /*22d40*/  @!P0 SYNCS.PHASECHK.TRANS64 P0, [R0+URZ+0x28068], R7 ;  /* 0x02806807000085a7 */ /* 0x000ea400080010ff */
[----:B--2---:R-:W-:Y:S05]  /*22d50*/  @!P0 BRA `(.L_x_427) ;  /* 0xfffffffc00f08947 */ /* 0x004fea000383ffff */
[----:B------:R-:W-:Y:S05]  /*22d60*/  BRA `(.L_x_428) ;  /* 0xfffffe1800007947 */ /* 0x000fea000383ffff */
.L_x_89:
[----:B-1----:R1:W2:Y:S02]  /*22d70*/  SYNCS.PHASECHK.TRANS64.TRYWAIT P0, [R17+URZ+0x280c0], R0 ;  /* 0x0280c000110075a7 */ /* 0x0022a400080011ff */
[----:B--2---:R-:W-:Y:S05]  /*22d80*/  @!P0 NANOSLEEP.SYNCS 0x989680 ;  /* 0x009896800000895d */ /* 0x004fea0003900000 */
[----:B------:R-:W2:Y:S02]  /*22d90*/  @!P0 SYNCS.PHASECHK.TRANS64 P0, [R17+URZ+0x280c0], R0 ;  /* 0x0280c000110085a7 */ /* 0x000ea400080010ff */
[----:B--2---:R-:W-:Y:S05]  /*22da0*/  @!P0 BRA `(.L_x_89) ;  /* 0xfffffffc00f08947 */ /* 0x004fea000383ffff */
[----:B------:R-:W-:Y:S05]  /*22db0*/  BRA `(.L_x_429) ;  /* 0xfffffe1c00a47947 */ /* 0x000fea000383ffff */
.L_x_155:
[----:B--2---:R2:W3:Y:S02]  /*22dc0*/  SYNCS.PHASECHK.TRANS64.TRYWAIT P0, [R17+URZ+0x280c8], R4 ;  /* 0x0280c804110075a7 */ /* 0x0044e400080011ff */
[----:B---3--:R-:W-:Y:S05]  /*22dd0*/  @!P0 NANOSLEEP.SYNCS 0x989680 ;  /* 0x009896800000895d */ /* 0x008fea0003900000 */
[----:B------:R-:W3:Y:S02]  /*22de0*/  @!P0 SYNCS.PHASECHK.TRANS64 P0, [R17+URZ+0x280c8], R4 ;  /* 0x0280c804110085a7 */ /* 0x000ee400080010ff */
[----:B---3--:R-:W-:Y:S05]  /*22df0*/  @!P0 BRA `(.L_x_155) ;  /* 0xfffffffc00f08947 */ /* 0x008fea000383ffff */
[----:B------:R-:W-:Y:S05]  /*22e00*/  BRA `(.L_x_430) ;  /* 0xfffffe7000747947 */ /* 0x000fea000383ffff */
.L_x_160:
[----:B-1----:R-:W-:-:S04]  /*22e10*/  MOV R0, UR36 ;  /* 0x0000002400007c02 */ /* 0x002fc80008000f00 */
[----:B------:R1:W2:Y:S03]  /*22e20*/  SYNCS.PHASECHK.TRANS64.TRYWAIT P0, [R0+URZ+0x28070], R3 ;  /* 0x02807003000075a7 */ /* 0x0002a600080011ff */
[----:B--2---:R-:W-:Y:S05]  /*22e30*/  @!P0 NANOSLEEP.SYNCS 0x989680 ;  /* 0x009896800000895d */ /* 0x004fea0003900000 */
[----:B------:R-:W2:Y:S02]  /*22e40*/  @!P0 SYNCS.PHASECHK.TRANS64 P0, [R0+URZ+0x28070], R3 ;  /* 0x02807003000085a7 */ /* 0x000ea400080010ff */
[----:B--2---:R-:W-:Y:S05]  /*22e50*/  @!P0 BRA `(.L_x_160) ;  /* 0xfffffffc00ec8947 */ /* 0x004fea000383ffff */
[----:B------:R-:W-:Y:S05]  /*22e60*/  BRA `(.L_x_431) ;  /* 0xfffffe7400747947 */ /* 0x000fea000383ffff */
.L_x_163:
[----:B-1----:R-:W-:-:S04]  /*22e70*/  MOV R0, UR36 ;  /* 0x0000002400007c02 */ /* 0x002fc80008000f00 */
[----:B------:R1:W2:Y:S03]  /*22e80*/  SYNCS.PHASECHK.TRANS64.TRYWAIT P0, [R0+URZ+0x28080], R3 ;  /* 0x02808003000075a7 */ /* 0x0002a600080011ff */
[----:B--2---:R-:W-:Y:S05]  /*22e90*/  @!P0 NANOSLEEP.SYNCS 0x989680 ;  /* 0x009896800000895d */ /* 0x004fea0003900000 */
[----:B------:R-:W2:Y:S02]  /*22ea0*/  @!P0 SYNCS.PHASECHK.TRANS64 P0, [R0+URZ+0x28080], R3 ;  /* 0x02808003000085a7 */ /* 0x000ea400080010ff */
[----:B--2---:R-:W-:Y:S05]  /*22eb0*/  @!P0 BRA `(.L_x_163) ;  /* 0xfffffffc00ec8947 */ /* 0x004fea000383ffff */
[----:B------:R-:W-:Y:S05]  /*22ec0*/  BRA `(.L_x_432) ;  /* 0xfffffe74008c7947 */ /* 0x000fea000383ffff */
.L_x_166:
[----:B-1----:R-:W-:-:S04]  /*22ed0*/  MOV R0, UR36 ;  /* 0x0000002400007c02 */ /* 0x002fc80008000f00 */
[----:B------:R1:W2:Y:S03]  /*22ee0*/  SYNCS.PHASECHK.TRANS64.TRYWAIT P0, [R0+URZ+0x28070], R3 ;  /* 0x02807003000075a7 */ /* 0x0002a600080011ff */
[----:B--2---:R-:W-:Y:S05]  /*22ef0*/  @!P0 NANOSLEEP.SYNCS 0x989680 ;  /* 0x009896800000895d */ /* 0x004fea0003900000 */
[----:B------:R-:W2:Y:S02]  /*22f00*/  @!P0 SYNCS.PHASECHK.TRANS64 P0, [R0+URZ+0x28070], R3 ;  /* 0x02807003000085a7 */ /* 0x000ea400080010ff */
[----:B--2---:R-:W-:Y:S05]  /*22f10*/  @!P0 BRA `(.L_x_166) ;  /* 0xfffffffc00ec8947 */ /* 0x004fea000383ffff */
[----:B------:R-:W-:Y:S05]  /*22f20*/  BRA `(.L_x_433) ;  /* 0xfffffe7800487947 */ /* 0x000fea000383ffff */
.L_x_168:
[----:B-1----:R-:W-:-:S04]  /*22f30*/  MOV R0, UR36 ;  /* 0x0000002400007c02 */ /* 0x002fc80008000f00 */
[----:B------:R1:W2:Y:S03]  /*22f40*/  SYNCS.PHASECHK.TRANS64.TRYWAIT P0, [R0+URZ+0x28090], R3 ;  /* 0x02809003000075a7 */ /* 0x0002a600080011ff */
[----:B--2---:R-:W-:Y:S05]  /*22f50*/  @!P0 NANOSLEEP.SYNCS 0x989680 ;  /* 0x009896800000895d */ /* 0x004fea0003900000 */
[----:B------:R-:W2:Y:S02]  /*22f60*/  @!P0 SYNCS.PHASECHK.TRANS64 P0, [R0+URZ+0x28090], R3 ;  /* 0x02809003000085a7 */ /* 0x000ea400080010ff */
[----:B--2---:R-:W-:Y:S05]  /*22f70*/  @!P0 BRA `(.L_x_168) ;  /* 0xfffffffc00ec8947 */ /* 0x004fea000383ffff */
[----:B------:R-:W-:Y:S05]  /*22f80*/  BRA `(.L_x_434) ;  /* 0xfffffe7800887947 */ /* 0x000fea000383ffff */
.L_x_189:
[----:B-1----:R-:W-:-:S04]  /*22f90*/  MOV R0, UR36 ;  /* 0x0000002400007c02 */ /* 0x002fc80008000f00 */
[----:B------:R1:W4:Y:S03]  /*22fa0*/  SYNCS.PHASECHK.TRANS64.TRYWAIT P1, [R0+URZ+0x28080], R3 ;  /* 0x02808003000075a7 */ /* 0x00032600080211ff */
[----:B----4-:R-:W-:Y:S05]  /*22fb0*/  @!P1 NANOSLEEP.SYNCS 0x989680 ;  /* 0x009896800000995d */ /* 0x010fea0003900000 */
[----:B------:R-:W4:Y:S02]  /*22fc0*/  @!P1 SYNCS.PHASECHK.TRANS64 P1, [R0+URZ+0x28080], R3 ;  /* 0x02808003000095a7 */ /* 0x000f2400080210ff */
[----:B----4-:R-:W-:Y:S05]  /*22fd0*/  @!P1 BRA `(.L_x_189) ;  /* 0xfffffffc00ec9947 */ /* 0x010fea000383ffff */
[----:B------:R-:W-:Y:S05]  /*22fe0*/  BRA `(.L_x_435) ;  /* 0xfffffe9400387947 */ /* 0x000fea000383ffff */
.L_x_192:
[----:B-1----:R-:W-:-:S04]  /*22ff0*/  MOV R0, UR36 ;  /* 0x0000002400007c02 */ /* 0x002fc80008000f00 */
[----:B------:R1:W4:Y:S03]  /*23000*/  SYNCS.PHASECHK.TRANS64.TRYWAIT P0, [R0+URZ+0x28098], R3 ;  /* 0x02809803000075a7 */ /* 0x00032600080011ff */
[----:B----4-:R-:W-:Y:S05]  /*23010*/  @!P0 NANOSLEEP.SYNCS 0x989680 ;  /* 0x009896800000895d */ /* 0x010fea0003900000 */
[----:B------:R-:W4:Y:S02]  /*23020*/  @!P0 SYNCS.PHASECHK.TRANS64 P0, [R0+URZ+0x28098], R3 ;  /* 0x02809803000085a7 */ /* 0x000f2400080010ff */
[----:B----4-:R-:W-:Y:S05]  /*23030*/  @!P0 BRA `(.L_x_192) ;  /* 0xfffffffc00ec8947 */ /* 0x010fea000383ffff */
[----:B------:R-:W-:Y:S05]  /*23040*/  BRA `(.L_x_436) ;  /* 0xfffffe9400c07947 */ /* 0x000fea000383ffff */
.L_x_215:
[----:B-1----:R1:W3:Y:S02]  /*23050*/  SYNCS.PHASECHK.TRANS64.TRYWAIT P0, [R26+URZ+0x28070], R3 ;  /* 0x028070031a0075a7 */ /* 0x0022e400080011ff */
[----:B---3--:R-:W-:Y:S05]  /*23060*/  @!P0 NANOSLEEP.SYNCS 0x989680 ;  /* 0x009896800000895d */ /* 0x008fea0003900000 */
[----:B------:R-:W3:Y:S02]  /*23070*/  @!P0 SYNCS.PHASECHK.TRANS64 P0, [R26+URZ+0x28070], R3 ;  /* 0x028070031a0085a7 */ /* 0x000ee400080010ff */
[----:B---3--:R-:W-:Y:S05]  /*23080*/  @!P0 BRA `(.L_x_215) ;  /* 0xfffffffc00f08947 */ /* 0x008fea000383ffff */
[----:B------:R-:W-:Y:S05]  /*23090*/  BRA `(.L_x_437) ;  /* 0xfffffeb000a07947 */ /* 0x000fea000383ffff */
.L_x_218:
[----:B-1----:R1:W3:Y:S02]  /*230a0*/  SYNCS.PHASECHK.TRANS64.TRYWAIT P0, [R26+URZ+0x28090], R3 ;  /* 0x028090031a0075a7 */ /* 0x0022e400080011ff */
[----:B---3--:R-:W-:Y:S05]  /*230b0*/  @!P0 NANOSLEEP.SYNCS 0x989680 ;  /* 0x009896800000895d */ /* 0x008fea0003900000 */
[----:B------:R-:W3:Y:S02]  /*230c0*/  @!P0 SYNCS.PHASECHK.TRANS64 P0, [R26+URZ+0x28090], R3 ;  /* 0x028090031a0085a7 */ /* 0x000ee400080010ff */
[----:B---3--:R-:W-:Y:S05]  /*230d0*/  @!P0 BRA `(.L_x_218) ;  /* 0xfffffffc00f08947 */ /* 0x008fea000383ffff */
[----:B------:R-:W-:Y:S05]  /*230e0*/  BRA `(.L_x_438) ;  /* 0xfffffeb000c07947 */ /* 0x000fea000383ffff */
.L_x_220:
[----:B-1----:R1:W3:Y:S02]  /*230f0*/  SYNCS.PHASECHK.TRANS64.TRYWAIT P0, [R26+URZ+0x280c0], R5 ;  /* 0x0280c0051a0075a7 */ /* 0x0022e400080011ff */
[----:B---3--:R-:W-:Y:S05]  /*23100*/  @!P0 NANOSLEEP.SYNCS 0x989680 ;  /* 0x009896800000895d */ /* 0x008fea0003900000 */
[----:B------:R-:W3:Y:S02]  /*23110*/  @!P0 SYNCS.PHASECHK.TRANS64 P0, [R26+URZ+0x280c0], R5 ;  /* 0x0280c0051a0085a7 */ /* 0x000ee400080010ff */
[----:B---3--:R-:W-:Y:S05]  /*23120*/  @!P0 BRA `(.L_x_220) ;  /* 0xfffffffc00f08947 */ /* 0x008fea000383ffff */
[----:B------:R-:W-:Y:S05]  /*23130*/  BRA `(.L_x_439) ;  /* 0xfffffeb000cc7947 */ /* 0x000fea000383ffff */
.L_x_236:
[----:B------:R1:W1:Y:S02]  /*23140*/  SYNCS.PHASECHK.TRANS64.TRYWAIT P1, [R26+URZ+0x28080], R3 ;  /* 0x028080031a0075a7 */ /* 0x00026400080211ff */
[----:B-1----:R-:W-:Y:S05]  /*23150*/  @!P1 NANOSLEEP.SYNCS 0x989680 ;  /* 0x009896800000995d */ /* 0x002fea0003900000 */
[----:B------:R-:W1:Y:S02]  /*23160*/  @!P1 SYNCS.PHASECHK.TRANS64 P1, [R26+URZ+0x28080], R3 ;  /* 0x028080031a0095a7 */ /* 0x000e6400080210ff */
[----:B-1----:R-:W-:Y:S05]  /*23170*/  @!P1 BRA `(.L_x_236) ;  /* 0xfffffffc00f09947 */ /* 0x002fea000383ffff */
[----:B------:R-:W-:Y:S05]  /*23180*/  BRA `(.L_x_440) ;  /* 0xfffffed000c07947 */ /* 0x000fea000383ffff */
.L_x_240:
[----:B--2---:R2:W1:Y:S02]  /*23190*/  SYNCS.PHASECHK.TRANS64.TRYWAIT P0, [R26+URZ+0x28098], R3 ;  /* 0x028098031a0075a7 */ /* 0x00446400080011ff */
[----:B-1----:R-:W-:Y:S05]  /*231a0*/  @!P0 NANOSLEEP.SYNCS 0x989680 ;  /* 0x009896800000895d */ /* 0x002fea0003900000 */
[----:B------:R-:W1:Y:S02]  /*231b0*/  @!P0 SYNCS.PHASECHK.TRANS64 P0, [R26+URZ+0x28098], R3 ;  /* 0x028098031a0085a7 */ /* 0x000e6400080010ff */
[----:B-1----:R-:W-:Y:S05]  /*231c0*/  @!P0 BRA `(.L_x_240) ;  /* 0xfffffffc00f08947 */ /* 0x002fea000383ffff */
[----:B------:R-:W-:Y:S05]  /*231d0*/  BRA `(.L_x_441) ;  /* 0xfffffed4002c7947 */ /* 0x000fea000383ffff */
.L_x_242:
[----:B--2---:R2:W3:Y:S02]  /*231e0*/  SYNCS.PHASECHK.TRANS64.TRYWAIT P0, [R26+URZ+0x280c8], R3 ;  /* 0x0280c8031a0075a7 */ /* 0x0044e400080011ff */
[----:B---3--:R-:W-:Y:S05]  /*231f0*/  @!P0 NANOSLEEP.SYNCS 0x989680 ;  /* 0x009896800000895d */ /* 0x008fea0003900000 */
[----:B------:R-:W3:Y:S02]  /*23200*/  @!P0 SYNCS.PHASECHK.TRANS64 P0, [R26+URZ+0x280c8], R3 ;  /* 0x0280c8031a0085a7 */ /* 0x000ee400080010ff */
[----:B---3--:R-:W-:Y:S05]  /*23210*/  @!P0 BRA `(.L_x_242) ;  /* 0xfffffffc00f08947 */ /* 0x008fea000383ffff */
[----:B------:R-:W-:Y:S05]  /*23220*/  BRA `(.L_x_442) ;  /* 0xfffffed400387947 */ /* 0x000fea000383ffff */
.L_x_258:
[----:B------:R-:W-:-:S07]  /*23230*/  MOV R0, UR4 ;  /* 0x0000000400007c02 */ /* 0x000fce0008000f00 */
.L_x_443:
[----:B-1----:R1:W2:Y:S02]  /*23240*/  SYNCS.PHASECHK.TRANS64.TRYWAIT P0, [R0+URZ], R3 ;  /* 0x00000003000075a7 */ /* 0x0022a400080011ff */
[----:B--2---:R-:W-:Y:S05]  /*23250*/  @!P0 NANOSLEEP.SYNCS 0x989680 ;  /* 0x009896800000895d */ /* 0x004fea0003900000 */
[----:B------:R-:W2:Y:S02]  /*23260*/  @!P0 SYNCS.PHASECHK.TRANS64 P0, [R0+URZ], R3 ;  /* 0x00000003000085a7 */ /* 0x000ea400080010ff */
[----:B--2---:R-:W-:Y:S05]  /*23270*/  @!P0 BRA `(.L_x_443) ;  /* 0xfffffffc00f08947 */ /* 0x004fea000383ffff */
[----:B------:R-:W-:Y:S05]  /*23280*/  BRA `(.L_x_444) ;  /* 0xfffffef400747947 */ /* 0x000fea000383ffff */
.L_x_261:
[----:B------:R-:W-:-:S07]  /*23290*/  MOV R0, UR4 ;  /* 0x0000000400007c02 */ /* 0x000fce0008000f00 */
.L_x_445:
[----:B-1----:R1:W3:Y:S02]  /*232a0*/  SYNCS.PHASECHK.TRANS64.TRYWAIT P1, [R0+URZ], R3 ;  /* 0x00000003000075a7 */ /* 0x0022e400080211ff */
[----:B---3--:R-:W-:Y:S05]  /*232b0*/  @!P1 NANOSLEEP.SYNCS 0x989680 ;  /* 0x009896800000995d */ /* 0x008fea0003900000 */
[----:B------:R-:W3:Y:S02]  /*232c0*/  @!P1 SYNCS.PHASECHK.TRANS64 P1, [R0+URZ], R3 ;  /* 0x00000003000095a7 */ /* 0x000ee400080210ff */
[----:B---3--:R-:W-:Y:S05]  /*232d0*/  @!P1 BRA `(.L_x_445) ;  /* 0xfffffffc00f09947 */ /* 0x008fea000383ffff */
[----:B------:R-:W-:Y:S05]  /*232e0*/  BRA `(.L_x_446) ;  /* 0xfffffef800187947 */ /* 0x000fea000383ffff */
.L_x_268:
[----:B-1----:R-:W-:-:S04]  /*232f0*/  MOV R4, UR55 ;  /* 0x0000003700047c02 */ /* 0x002fc80008000f00 */
[----:B------:R1:W2:Y:S03]  /*23300*/  SYNCS.PHASECHK.TRANS64.TRYWAIT P5, [R4+URZ+0x280d0], R3 ;  /* 0x0280d003040075a7 */ /* 0x0002a600080a11ff */
[----:B--2---:R-:W-:Y:S05]  /*23310*/  @!P5 NANOSLEEP.SYNCS 0x989680 ;  /* 0x009896800000d95d */ /* 0x004fea0003900000 */
[----:B------:R-:W2:Y:S02]  /*23320*/  @!P5 SYNCS.PHASECHK.TRANS64 P5, [R4+URZ+0x280d0], R3 ;  /* 0x0280d0030400d5a7 */ /* 0x000ea400080a10ff */
[----:B--2---:R-:W-:Y:S05]  /*23330*/  @!P5 BRA `(.L_x_268) ;  /* 0xfffffffc00ecd947 */ /* 0x004fea000383ffff */
[----:B------:R-:W-:Y:S05]  /*23340*/  BRA `(.L_x_447) ;  /* 0xffffff0400547947 */ /* 0x000fea000383ffff */
.L_x_273:
[----:B------:R-:W-:-:S07]  /*23350*/  MOV R5, UR4 ;  /* 0x0000000400057c02 */ /* 0x000fce0008000f00 */
.L_x_448:
[----:B--2---:R2:W4:Y:S02]  /*23360*/  SYNCS.PHASECHK.TRANS64.TRYWAIT P2, [R5+URZ], R0 ;  /* 0x00000000050075a7 */ /* 0x00452400080411ff */
[----:B----4-:R-:W-:Y:S05]  /*23370*/  @!P2 NANOSLEEP.SYNCS 0x989680 ;  /* 0x009896800000a95d */ /* 0x010fea0003900000 */
[----:B------:R-:W4:Y:S02]  /*23380*/  @!P2 SYNCS.PHASECHK.TRANS64 P2, [R5+URZ], R0 ;  /* 0x000000000500a5a7 */ /* 0x000f2400080410ff */
[----:B----4-:R-:W-:Y:S05]  /*23390*/  @!P2 BRA `(.L_x_448) ;  /* 0xfffffffc00f0a947 */ /* 0x010fea000383ffff */
[----:B------:R-:W-:Y:S05]  /*233a0*/  BRA `(.L_x_449) ;  /* 0xffffff3000fc7947 */ /* 0x000fea000383ffff */
.L_x_278:
[----:B------:R-:W-:-:S07]  /*233b0*/  MOV R3, UR4 ;  /* 0x0000000400037c02 */ /* 0x000fce0008000f00 */
.L_x_450:
[----:B-1----:R1:W2:Y:S02]  /*233c0*/  SYNCS.PHASECHK.TRANS64.TRYWAIT P1, [R3+URZ], R0 ;  /* 0x00000000030075a7 */ /* 0x0022a400080211ff */
[----:B--2---:R-:W-:Y:S05]  /*233d0*/  @!P1 NANOSLEEP.SYNCS 0x989680 ;  /* 0x009896800000995d */ /* 0x004fea0003900000 */
[----:B------:R-:W2:Y:S02]  /*233e0*/  @!P1 SYNCS.PHASECHK.TRANS64 P1, [R3+URZ], R0 ;  /* 0x00000000030095a7 */ /* 0x000ea400080210ff */
[----:B--2---:R-:W-:Y:S05]  /*233f0*/  @!P1 BRA `(.L_x_450) ;  /* 0xfffffffc00f09947 */ /* 0x004fea000383ffff */
[----:B------:R-:W-:Y:S05]  /*23400*/  BRA `(.L_x_451) ;  /* 0xffffff3800607947 */ /* 0x000fea000383ffff */
.L_x_283:
[----:B------:R-:W-:-:S07]  /*23410*/  MOV R0, UR4 ;  /* 0x0000000400007c02 */ /* 0x000fce0008000f00 */
.L_x_452:
[----:B-1----:R1:W3:Y:S02]  /*23420*/  SYNCS.PHASECHK.TRANS64.TRYWAIT P1, [R0+URZ], R3 ;  /* 0x00000003000075a7 */ /* 0x0022e400080211ff */
[----:B---3--:R-:W-:Y:S05]  /*23430*/  @!P1 NANOSLEEP.SYNCS 0x989680 ;  /* 0x009896800000995d */ /* 0x008fea0003900000 */
[----:B------:R-:W3:Y:S02]  /*23440*/  @!P1 SYNCS.PHASECHK.TRANS64 P1, [R0+URZ], R3 ;  /* 0x00000003000095a7 */ /* 0x000ee400080210ff */
[----:B---3--:R-:W-:Y:S05]  /*23450*/  @!P1 BRA `(.L_x_452) ;  /* 0xfffffffc00f09947 */ /* 0x008fea000383ffff */
[----:B------:R-:W-:Y:S05]  /*23460*/  BRA `(.L_x_453) ;  /* 0xffffff3c00507947 */ /* 0x000fea000383ffff */
.L_x_290:
[----:B-1----:R-:W-:-:S04]  /*23470*/  MOV R4, UR55 ;  /* 0x0000003700047c02 */ /* 0x002fc80008000f00 */
[----:B------:R1:W4:Y:S03]  /*23480*/  SYNCS.PHASECHK.TRANS64.TRYWAIT P5, [R4+URZ+0x280d0], R3 ;  /* 0x0280d003040075a7 */ /* 0x00032600080a11ff */
[----:B----4-:R-:W-:Y:S05]  /*23490*/  @!P5 NANOSLEEP.SYNCS 0x989680 ;  /* 0x009896800000d95d */ /* 0x010fea0003900000 */
[----:B------:R-:W4:Y:S02]  /*234a0*/  @!P5 SYNCS.PHASECHK.TRANS64 P5, [R4+URZ+0x280d0], R3 ;  /* 0x0280d0030400d5a7 */ /* 0x000f2400080a10ff */
[----:B----4-:R-:W-:Y:S05]  /*234b0*/  @!P5 BRA `(.L_x_290) ;  /* 0xfffffffc00ecd947 */ /* 0x010fea000383ffff */
[----:B------:R-:W-:Y:S05]  /*234c0*/  BRA `(.L_x_454) ;  /* 0xffffff7000a47947 */ /* 0x000fea000383ffff */
.L_x_295:
[----:B------:R-:W-:-:S07]  /*234d0*/  MOV R3, UR4 ;  /* 0x0000000400037c02 */ /* 0x000fce0008000f00 */
.L_x_455:
[----:B--2---:R2:W3:Y:S02]  /*234e0*/  SYNCS.PHASECHK.TRANS64.TRYWAIT P2, [R3+URZ], R0 ;  /* 0x00000000030075a7 */ /* 0x0044e400080411ff */
[----:B---3--:R-:W-:Y:S05]  /*234f0*/  @!P2 NANOSLEEP.SYNCS 0x989680 ;  /* 0x009896800000a95d */ /* 0x008fea0003900000 */
[----:B------:R-:W3:Y:S02]  /*23500*/  @!P2 SYNCS.PHASECHK.TRANS64 P2, [R3+URZ], R0 ;  /* 0x000000000300a5a7 */ /* 0x000ee400080410ff */
[----:B---3--:R-:W-:Y:S05]  /*23510*/  @!P2 BRA `(.L_x_455) ;  /* 0xfffffffc00f0a947 */ /* 0x008fea000383ffff */
[----:B------:R-:W-:Y:S05]  /*23520*/  BRA `(.L_x_456) ;  /* 0xffffffa0004c7947 */ /* 0x000fea000383ffff */
.L_x_300:
[----:B------:R-:W-:-:S07]  /*23530*/  MOV R3, UR4 ;  /* 0x0000000400037c02 */ /* 0x000fce0008000f00 */
.L_x_457:
[----:B-1----:R1:W2:Y:S02]  /*23540*/  SYNCS.PHASECHK.TRANS64.TRYWAIT P1, [R3+URZ], R0 ;  /* 0x00000000030075a7 */ /* 0x0022a400080211ff */
[----:B--2---:R-:W-:Y:S05]  /*23550*/  @!P1 NANOSLEEP.SYNCS 0x989680 ;  /* 0x009896800000995d */ /* 0x004fea0003900000 */
[----:B------:R-:W2:Y:S02]  /*23560*/  @!P1 SYNCS.PHASECHK.TRANS64 P1, [R3+URZ], R0 ;  /* 0x00000000030095a7 */ /* 0x000ea400080210ff */
[----:B--2---:R-:W-:Y:S05]  /*23570*/  @!P1 BRA `(.L_x_457) ;  /* 0xfffffffc00f09947 */ /* 0x004fea000383ffff */
[----:B------:R-:W-:Y:S05]  /*23580*/  BRA `(.L_x_458) ;  /* 0xffffffa400a47947 */ /* 0x000fea000383ffff */
.L_x_305:
[----:B------:R-:W-:-:S07]  /*23590*/  MOV R0, UR4 ;  /* 0x0000000400007c02 */ /* 0x000fce0008000f00 */
.L_x_459:
[----:B-1----:R1:W3:Y:S02]  /*235a0*/  SYNCS.PHASECHK.TRANS64.TRYWAIT P0, [R0+URZ], R3 ;  /* 0x00000003000075a7 */ /* 0x0022e400080011ff */
[----:B---3--:R-:W-:Y:S05]  /*235b0*/  @!P0 NANOSLEEP.SYNCS 0x989680 ;  /* 0x009896800000895d */ /* 0x008fea0003900000 */
[----:B------:R-:W3:Y:S02]  /*235c0*/  @!P0 SYNCS.PHASECHK.TRANS64 P0, [R0+URZ], R3 ;  /* 0x00000003000085a7 */ /* 0x000ee400080010ff */
[----:B---3--:R-:W-:Y:S05]  /*235d0*/  @!P0 BRA `(.L_x_459) ;  /* 0xfffffffc00f08947 */ /* 0x008fea000383ffff */
[----:B------:R-:W-:Y:S05]  /*235e0*/  BRA `(.L_x_460) ;  /* 0xffffffa800647947 */ /* 0x000fea000383ffff */
.L_x_309:
[----:B------:R-:W-:-:S07]  /*235f0*/  MOV R0, UR8 ;  /* 0x0000000800007c02 */ /* 0x000fce0008000f00 */
.L_x_461:
[----:B-1----:R1:W2:Y:S02]  /*23600*/  SYNCS.PHASECHK.TRANS64.TRYWAIT P1, [R0+URZ+0x28010], R3 ;  /* 0x02801003000075a7 */ /* 0x0022a400080211ff */
[----:B--2---:R-:W-:Y:S05]  /*23610*/  @!P1 NANOSLEEP.SYNCS 0x989680 ;  /* 0x009896800000995d */ /* 0x004fea0003900000 */
[----:B------:R-:W2:Y:S02]  /*23620*/  @!P1 SYNCS.PHASECHK.TRANS64 P1, [R0+URZ+0x28010], R3 ;  /* 0x02801003000095a7 */ /* 0x000ea400080210ff */
[----:B--2---:R-:W-:Y:S05]  /*23630*/  @!P1 BRA `(.L_x_461) ;  /* 0xfffffffc00f09947 */ /* 0x004fea000383ffff */
[----:B------:R-:W-:Y:S05]  /*23640*/  BRA `(.L_x_462) ;  /* 0xffffffac007c7947 */ /* 0x000fea000383ffff */
.L_x_315:
[----:B-1----:R-:W-:-:S07]  /*23650*/  MOV R0, UR8 ;  /* 0x0000000800007c02 */ /* 0x002fce0008000f00 */
.L_x_463:
[----:B-1----:R1:W2:Y:S02]  /*23660*/  SYNCS.PHASECHK.TRANS64.TRYWAIT P1, [R0+URZ+0x28038], R3 ;  /* 0x02803803000075a7 */ /* 0x0022a400080211ff */
[----:B--2---:R-:W-:Y:S05]  /*23670*/  @!P1 NANOSLEEP.SYNCS 0x989680 ;  /* 0x009896800000995d */ /* 0x004fea0003900000 */
[----:B------:R-:W2:Y:S02]  /*23680*/  @!P1 SYNCS.PHASECHK.TRANS64 P1, [R0+URZ+0x28038], R3 ;  /* 0x02803803000095a7 */ /* 0x000ea400080210ff */
[----:B--2---:R-:W-:Y:S05]  /*23690*/  @!P1 BRA `(.L_x_463) ;  /* 0xfffffffc00f09947 */ /* 0x004fea000383ffff */
[----:B------:R-:W-:Y:S05]  /*236a0*/  BRA `(.L_x_464) ;  /* 0xffffffac00f07947 */ /* 0x000fea000383ffff */
.L_x_321:
[----:B-1----:R-:W-:-:S07]  /*236b0*/  MOV R0, UR8 ;  /* 0x0000000800007c02 */ /* 0x002fce0008000f00 */
.L_x_465:
[----:B-1----:R1:W2:Y:S02]  /*236c0*/  SYNCS.PHASECHK.TRANS64.TRYWAIT P2, [R0+URZ+0x28018], R3 ;  /* 0x02801803000075a7 */ /* 0x0022a400080411ff */
[----:B--2---:R-:W-:Y:S05]  /*236d0*/  @!P2 NANOSLEEP.SYNCS 0x989680 ;  /* 0x009896800000a95d */ /* 0x004fea0003900000 */
[----:B------:R-:W2:Y:S02]  /*236e0*/  @!P2 SYNCS.PHASECHK.TRANS64 P2, [R0+URZ+0x28018], R3 ;  /* 0x028018030000a5a7 */ /* 0x000ea400080410ff */
[----:B--2---:R-:W-:Y:S05]  /*236f0*/  @!P2 BRA `(.L_x_465) ;  /* 0xfffffffc00f0a947 */ /* 0x004fea000383ffff */
[----:B------:R-:W-:Y:S05]  /*23700*/  BRA `(.L_x_466) ;  /* 0xffffffb000647947 */ /* 0x000fea000383ffff */
.L_x_327:
[----:B-1----:R-:W-:-:S07]  /*23710*/  MOV R0, UR8 ;  /* 0x0000000800007c02 */ /* 0x002fce0008000f00 */
.L_x_467:
[----:B-1----:R1:W2:Y:S02]  /*23720*/  SYNCS.PHASECHK.TRANS64.TRYWAIT P2, [R0+URZ+0x28040], R3 ;  /* 0x02804003000075a7 */ /* 0x0022a400080411ff */
[----:B--2---:R-:W-:Y:S05]  /*23730*/  @!P2 NANOSLEEP.SYNCS 0x989680 ;  /* 0x009896800000a95d */ /* 0x004fea0003900000 */
[----:B------:R-:W2:Y:S02]  /*23740*/  @!P2 SYNCS.PHASECHK.TRANS64 P2, [R0+URZ+0x28040], R3 ;  /* 0x028040030000a5a7 */ /* 0x000ea400080410ff */
[----:B--2---:R-:W-:Y:S05]  /*23750*/  @!P2 BRA `(.L_x_467) ;  /* 0xfffffffc00f0a947 */ /* 0x004fea000383ffff */
[----:B------:R-:W-:Y:S05]  /*23760*/  BRA `(.L_x_468) ;  /* 0xffffffb000d87947 */ /* 0x000fea000383ffff */
.L_x_333:
[----:B------:R-:W-:-:S07]  /*23770*/  MOV R0, UR41 ;  /* 0x0000002900007c02 */ /* 0x000fce0008000f00 */
.L_x_469:
[----:B-1----:R1:W2:Y:S02]  /*23780*/  SYNCS.PHASECHK.TRANS64.TRYWAIT P2, [R0+URZ+0x28038], R3 ;  /* 0x02803803000075a7 */ /* 0x0022a400080411ff */
[----:B--2---:R-:W-:Y:S05]  /*23790*/  @!P2 NANOSLEEP.SYNCS 0x989680 ;  /* 0x009896800000a95d */ /* 0x004fea0003900000 */
[----:B------:R-:W2:Y:S02]  /*237a0*/  @!P2 SYNCS.PHASECHK.TRANS64 P2, [R0+URZ+0x28038], R3 ;  /* 0x028038030000a5a7 */ /* 0x000ea400080410ff */
[----:B--2---:R-:W-:Y:S05]  /*237b0*/  @!P2 BRA `(.L_x_469) ;  /* 0xfffffffc00f0a947 */ /* 0x004fea000383ffff */
[----:B------:R-:W-:Y:S05]  /*237c0*/  BRA `(.L_x_470) ;  /* 0xffffffb4009c7947 */ /* 0x000fea000383ffff */
.L_x_338:
[----:B------:R-:W-:-:S07]  /*237d0*/  MOV R0, UR25 ;  /* 0x0000001900007c02 */ /* 0x000fce0008000f00 */
.L_x_471:
[----:B-1----:R1:W2:Y:S02]  /*237e0*/  SYNCS.PHASECHK.TRANS64.TRYWAIT P2, [R0+URZ+0x28038], R5 ;  /* 0x02803805000075a7 */ /* 0x0022a400080411ff */
[----:B--2---:R-:W-:Y:S05]  /*237f0*/  @!P2 NANOSLEEP.SYNCS 0x989680 ;  /* 0x009896800000a95d */ /* 0x004fea0003900000 */
[----:B------:R-:W2:Y:S02]  /*23800*/  @!P2 SYNCS.PHASECHK.TRANS64 P2, [R0+URZ+0x28038], R5 ;  /* 0x028038050000a5a7 */ /* 0x000ea400080410ff */
[----:B--2---:R-:W-:Y:S05]  /*23810*/  @!P2 BRA `(.L_x_471) ;  /* 0xfffffffc00f0a947 */ /* 0x004fea000383ffff */
[----:B------:R-:W-:Y:S05]  /*23820*/  BRA `(.L_x_472) ;  /* 0xffffffb800147947 */ /* 0x000fea000383ffff */
.L_x_343:
[----:B------:R-:W-:-:S07]  /*23830*/  MOV R0, UR33 ;  /* 0x0000002100007c02 */ /* 0x000fce0008000f00 */
.L_x_473:
[----:B-1----:R1:W2:Y:S02]  /*23840*/  SYNCS.PHASECHK.TRANS64.TRYWAIT P2, [R0+URZ+0x28038], R5 ;  /* 0x02803805000075a7 */ /* 0x0022a400080411ff */
[----:B--2---:R-:W-:Y:S05]  /*23850*/  @!P2 NANOSLEEP.SYNCS 0x989680 ;  /* 0x009896800000a95d */ /* 0x004fea0003900000 */
[----:B------:R-:W2:Y:S02]  /*23860*/  @!P2 SYNCS.PHASECHK.TRANS64 P2, [R0+URZ+0x28038], R5 ;  /* 0x028038050000a5a7 */ /* 0x000ea400080410ff */
[----:B--2---:R-:W-:Y:S05]  /*23870*/  @!P2 BRA `(.L_x_473) ;  /* 0xfffffffc00f0a947 */ /* 0x004fea000383ffff */
[----:B------:R-:W-:Y:S05]  /*23880*/  BRA `(.L_x_474) ;  /* 0xffffffb800947947 */ /* 0x000fea000383ffff */
.L_x_348:
[----:B------:R-:W-:-:S07]  /*23890*/  MOV R0, UR25 ;  /* 0x0000001900007c02 */ /* 0x000fce0008000f00 */
.L_x_475:
[----:B-1----:R1:W2:Y:S02]  /*238a0*/  SYNCS.PHASECHK.TRANS64.TRYWAIT P2, [R0+URZ+0x28038], R5 ;  /* 0x02803805000075a7 */ /* 0x0022a400080411ff */
[----:B--2---:R-:W-:Y:S05]  /*238b0*/  @!P2 NANOSLEEP.SYNCS 0x989680 ;  /* 0x009896800000a95d */ /* 0x004fea0003900000 */
[----:B------:R-:W2:Y:S02]  /*238c0*/  @!P2 SYNCS.PHASECHK.TRANS64 P2, [R0+URZ+0x28038], R5 ;  /* 0x028038050000a5a7 */ /* 0x000ea400080410ff */
[----:B--2---:R-:W-:Y:S05]  /*238d0*/  @!P2 BRA `(.L_x_475) ;  /* 0xfffffffc00f0a947 */ /* 0x004fea000383ffff */
[----:B------:R-:W-:Y:S05]  /*238e0*/  BRA `(.L_x_476) ;  /* 0xffffffbc00107947 */ /* 0x000fea000383ffff */
.L_x_353:
[----:B------:R-:W-:-:S07]  /*238f0*/  MOV R0, UR25 ;  /* 0x0000001900007c02 */ /* 0x000fce0008000f00 */
.L_x_477:
[----:B-1----:R1:W2:Y:S02]  /*23900*/  SYNCS.PHASECHK.TRANS64.TRYWAIT P2, [R0+URZ+0x28038], R5 ;  /* 0x02803805000075a7 */ /* 0x0022a400080411ff */
[----:B--2---:R-:W-:Y:S05]  /*23910*/  @!P2 NANOSLEEP.SYNCS 0x989680 ;  /* 0x009896800000a95d */ /* 0x004fea0003900000 */
[----:B------:R-:W2:Y:S02]  /*23920*/  @!P2 SYNCS.PHASECHK.TRANS64 P2, [R0+URZ+0x28038], R5 ;  /* 0x028038050000a5a7 */ /* 0x000ea400080410ff */
[----:B--2---:R-:W-:Y:S05]  /*23930*/  @!P2 BRA `(.L_x_477) ;  /* 0xfffffffc00f0a947 */ /* 0x004fea000383ffff */
[----:B------:R-:W-:Y:S05]  /*23940*/  BRA `(.L_x_478) ;  /* 0xffffffbc00907947 */ /* 0x000fea000383ffff */
.L_x_358:
[----:B------:R-:W-:-:S07]  /*23950*/  MOV R0, UR25 ;  /* 0x0000001900007c02 */ /* 0x000fce0008000f00 */
.L_x_479:
[----:B-1----:R1:W2:Y:S02]  /*23960*/  SYNCS.PHASECHK.TRANS64.TRYWAIT P2, [R0+URZ+0x28038], R5 ;  /* 0x02803805000075a7 */ /* 0x0022a400080411ff */
[----:B--2---:R-:W-:Y:S05]  /*23970*/  @!P2 NANOSLEEP.SYNCS 0x989680 ;  /* 0x009896800000a95d */ /* 0x004fea0003900000 */
[----:B------:R-:W2:Y:S02]  /*23980*/  @!P2 SYNCS.PHASECHK.TRANS64 P2, [R0+URZ+0x28038], R5 ;  /* 0x028038050000a5a7 */ /* 0x000ea400080410ff */
[----:B--2---:R-:W-:Y:S05]  /*23990*/  @!P2 BRA `(.L_x_479) ;  /* 0xfffffffc00f0a947 */ /* 0x004fea000383ffff */
[----:B------:R-:W-:Y:S05]  /*239a0*/  BRA `(.L_x_480) ;  /* 0xffffffc000107947 */ /* 0x000fea000383ffff */
.L_x_363:
[----:B------:R-:W-:-:S07]  /*239b0*/  MOV R0, UR25 ;  /* 0x0000001900007c02 */ /* 0x000fce0008000f00 */
.L_x_481:
[----:B-1----:R1:W2:Y:S02]  /*239c0*/  SYNCS.PHASECHK.TRANS64.TRYWAIT P2, [R0+URZ+0x28038], R5 ;  /* 0x02803805000075a7 */ /* 0x0022a400080411ff */
[----:B--2---:R-:W-:Y:S05]  /*239d0*/  @!P2 NANOSLEEP.SYNCS 0x989680 ;  /* 0x009896800000a95d */ /* 0x004fea0003900000 */
[----:B------:R-:W2:Y:S02]  /*239e0*/  @!P2 SYNCS.PHASECHK.TRANS64 P2, [R0+URZ+0x28038], R5 ;  /* 0x028038050000a5a7 */ /* 0x000ea400080410ff */
[----:B--2---:R-:W-:Y:S05]  /*239f0*/  @!P2 BRA `(.L_x_481) ;  /* 0xfffffffc00f0a947 */ /* 0x004fea000383ffff */
[----:B------:R-:W-:Y:S05]  /*23a00*/  BRA `(.L_x_482) ;  /* 0xffffffc000907947 */ /* 0x000fea000383ffff */
.L_x_368:
[----:B------:R-:W-:-:S07]  /*23a10*/  MOV R0, UR25 ;  /* 0x0000001900007c02 */ /* 0x000fce0008000f00 */
.L_x_483:
[----:B-1----:R1:W2:Y:S02]  /*23a20*/  SYNCS.PHASECHK.TRANS64.TRYWAIT P2, [R0+URZ+0x28038], R5 ;  /* 0x02803805000075a7 */ /* 0x0022a400080411ff */
[----:B--2---:R-:W-:Y:S05]  /*23a30*/  @!P2 NANOSLEEP.SYNCS 0x989680 ;  /* 0x009896800000a95d */ /* 0x004fea0003900000 */
[----:B------:R-:W2:Y:S02]  /*23a40*/  @!P2 SYNCS.PHASECHK.TRANS64 P2, [R0+URZ+0x28038], R5 ;  /* 0x028038050000a5a7 */ /* 0x000ea400080410ff */
[----:B--2---:R-:W-:Y:S05]  /*23a50*/  @!P2 BRA `(.L_x_483) ;  /* 0xfffffffc00f0a947 */ /* 0x004fea000383ffff */
[----:B------:R-:W-:Y:S05]  /*23a60*/  BRA `(.L_x_484) ;  /* 0xffffffc400107947 */ /* 0x000fea000383ffff */
.L_x_374:
[----:B------:R-:W-:-:S07]  /*23a70*/  MOV R0, UR25 ;  /* 0x0000001900007c02 */ /* 0x000fce0008000f00 */
.L_x_485:
[----:B-1----:R1:W2:Y:S02]  /*23a80*/  SYNCS.PHASECHK.TRANS64.TRYWAIT P2, [R0+URZ+0x28038], R3 ;  /* 0x02803803000075a7 */ /* 0x0022a400080411ff */
[----:B--2---:R-:W-:Y:S05]  /*23a90*/  @!P2 NANOSLEEP.SYNCS 0x989680 ;  /* 0x009896800000a95d */ /* 0x004fea0003900000 */
[----:B------:R-:W2:Y:S02]  /*23aa0*/  @!P2 SYNCS.PHASECHK.TRANS64 P2, [R0+URZ+0x28038], R3 ;  /* 0x028038030000a5a7 */ /* 0x000ea400080410ff */
[----:B--2---:R-:W-:Y:S05]  /*23ab0*/  @!P2 BRA `(.L_x_485) ;  /* 0xfffffffc00f0a947 */ /* 0x004fea000383ffff */
[----:B------:R-:W-:Y:S05]  /*23ac0*/  BRA `(.L_x_486) ;  /* 0xffffffc400b87947 */ /* 0x000fea000383ffff */
.L_x_379:
[----:B------:R-:W-:-:S07]  /*23ad0*/  MOV R0, UR25 ;  /* 0x0000001900007c02 */ /* 0x000fce0008000f00 */
.L_x_487:
[----:B-1----:R1:W2:Y:S02]  /*23ae0*/  SYNCS.PHASECHK.TRANS64.TRYWAIT P2, [R0+URZ+0x28038], R5 ;  /* 0x02803805000075a7 */ /* 0x0022a400080411ff */
[----:B--2---:R-:W-:Y:S05]  /*23af0*/  @!P2 NANOSLEEP.SYNCS 0x989680 ;  /* 0x009896800000a95d */ /* 0x004fea0003900000 */
[----:B------:R-:W2:Y:S02]  /*23b00*/  @!P2 SYNCS.PHASECHK.TRANS64 P2, [R0+URZ+0x28038], R5 ;  /* 0x028038050000a5a7 */ /* 0x000ea400080410ff */
[----:B--2---:R-:W-:Y:S05]  /*23b10*/  @!P2 BRA `(.L_x_487) ;  /* 0xfffffffc00f0a947 */ /* 0x004fea000383ffff */
[----:B------:R-:W-:Y:S05]  /*23b20*/  BRA `(.L_x_488) ;  /* 0xffffffc800347947 */ /* 0x000fea000383ffff */
.L_x_385:
[----:B------:R-:W-:-:S07]  /*23b30*/  MOV R3, UR24 ;  /* 0x0000001800037c02 */ /* 0x000fce0008000f00 */
.L_x_489:
[----:B-1----:R1:W2:Y:S02]  /*23b40*/  SYNCS.PHASECHK.TRANS64.TRYWAIT P0, [R3+URZ+0x280b0], R0 ;  /* 0x0280b000030075a7 */ /* 0x0022a400080011ff */
[----:B--2---:R-:W-:Y:S05]  /*23b50*/  @!P0 NANOSLEEP.SYNCS 0x989680 ;  /* 0x009896800000895d */ /* 0x004fea0003900000 */
[----:B------:R-:W2:Y:S02]  /*23b60*/  @!P0 SYNCS.PHASECHK.TRANS64 P0, [R3+URZ+0x280b0], R0 ;  /* 0x0280b000030085a7 */ /* 0x000ea400080010ff */
[----:B--2---:R-:W-:Y:S05]  /*23b70*/  @!P0 BRA `(.L_x_489) ;  /* 0xfffffffc00f08947 */ /* 0x004fea000383ffff */
[----:B------:R-:W-:Y:S05]  /*23b80*/  BRA `(.L_x_490) ;  /* 0xffffffcc00507947 */ /* 0x000fea000383ffff */
.L_x_389:
[----:B-1----:R-:W-:-:S07]  /*23b90*/  MOV R3, UR24 ;  /* 0x0000001800037c02 */ /* 0x002fce0008000f00 */
.L_x_491:
[----:B-1----:R1:W2:Y:S02]  /*23ba0*/  SYNCS.PHASECHK.TRANS64.TRYWAIT P0, [R3+URZ+0x280b8], R0 ;  /* 0x0280b800030075a7 */ /* 0x0022a400080011ff */
[----:B--2---:R-:W-:Y:S05]  /*23bb0*/  @!P0 NANOSLEEP.SYNCS 0x989680 ;  /* 0x009896800000895d */ /* 0x004fea0003900000 */
[----:B------:R-:W2:Y:S02]  /*23bc0*/  @!P0 SYNCS.PHASECHK.TRANS64 P0, [R3+URZ+0x280b8], R0 ;  /* 0x0280b800030085a7 */ /* 0x000ea400080010ff */
[----:B--2---:R-:W-:Y:S05]  /*23bd0*/  @!P0 BRA `(.L_x_491) ;  /* 0xfffffffc00f08947 */ /* 0x004fea000383ffff */
[----:B------:R-:W-:Y:S05]  /*23be0*/  BRA `(.L_x_492) ;  /* 0xffffffd8005c7947 */ /* 0x000fea000383ffff */
        .weak           $__internal_0_$__cuda_sm10x_tcgen05_guardrail_trap_col_being_dealloced_not_returned_by_alloc
        .type           $__internal_0_$__cuda_sm10x_tcgen05_guardrail_trap_col_being_dealloced_not_returned_by_alloc,@function
        .size           $__internal_0_$__cuda_sm10x_tcgen05_guardrail_trap_col_being_dealloced_not_returned_by_alloc,($__internal_1_$__cuda_sm10x_tcgen05_guardrail_trap_phase_invalid_during_alloc - $__internal_0_$__cuda_sm10x_tcgen05_guardrail_trap_col_being_dealloced_not_returned_by_alloc)
$__internal_0_$__cuda_sm10x_tcgen05_guardrail_trap_col_being_dealloced_not_returned_by_alloc:
[----:B------:R-:W-:Y:S05]  /*23bf0*/  BPT.TRAP 0x1 ;  /* 0x000000040000795c */ /* 0x000fea0000300000 */
[----:B------:R-:W-:-:S04]  /*23c00*/  HFMA2 R3, -RZ, RZ, 0, 0 ;  /* 0x00000000ff037431 */ /* 0x000fc800000001ff */
[----:B------:R-:W-:Y:S05]  /*23c10*/  RET.REL.NODEC R2 `(_ZN7cutlass13device_kernelINS_4fmha6kernel36Sm100FmhaFwdKernelTmaWarpspecializedIN4cute5tupleIJiiiNS5_IJNS5_IJiiEEEiEEEEEENS1_10collective38Sm100FmhaFwdMainloopTmaWarpspecializedINS_6half_tEffNS5_IJNS4_1CILi256EEENSC_ILi128EEESE_EEENS5_IJiNSC_ILi1EEES7_EEENS5_IJiSG_NS5_IJNS5_IJNSC_ILi0EEEiEEEiEEEEEESL_NS9_10CausalMaskILb1EEENS5_IJNSC_ILi2EEESG_SG_EEENSC_ILb0EEEEENS9_38Sm100FmhaFwdEpilogueTmaWarpspecializedISB_fNS5_IJSE_SE_SE_EEESH_NS5_IJSG_S7_EEESQ_EENS2_23IndividualTileSchedulerENS2_41Sm100FmhaCtxKernelWarpspecializedScheduleEEEEEvNT_6ParamsE) ;  /* 0xfffffdc002f87950 */ /* 0x000fea0003c3ffff */
        .weak           $__internal_1_$__cuda_sm10x_tcgen05_guardrail_trap_phase_invalid_during_alloc
        .type           $__internal_1_$__cuda_sm10x_tcgen05_guardrail_trap_phase_invalid_during_alloc,@function
        .size           $__internal_1_$__cuda_sm10x_tcgen05_guardrail_trap_phase_invalid_during_alloc,($__internal_2_$__cuda_sm10x_tcgen05_guardrail_trap_unallocated_columns_being_dealloced - $__internal_1_$__cuda_sm10x_tcgen05_guardrail_trap_phase_invalid_during_alloc)
$__internal_1_$__cuda_sm10x_tcgen05_guardrail_trap_phase_invalid_during_alloc:
[----:B------:R-:W-:Y:S05]  /*23c20*/  BPT.TRAP 0x1 ;  /* 0x000000040000795c */ /* 0x000fea0000300000 */
[----:B------:R-:W-:-:S04]  /*23c30*/  MOV R3, 0x0 ;  /* 0x0000000000037802 */ /* 0x000fc80000000f00 */
[----:B------:R-:W-:Y:S05]  /*23c40*/  RET.REL.NODEC R2 `(_ZN7cutlass13device_kernelINS_4fmha6kernel36Sm100FmhaFwdKernelTmaWarpspecializedIN4cute5tupleIJiiiNS5_IJNS5_IJiiEEEiEEEEEENS1_10collective38Sm100FmhaFwdMainloopTmaWarpspecializedINS_6half_tEffNS5_IJNS4_1CILi256EEENSC_ILi128EEESE_EEENS5_IJiNSC_ILi1EEES7_EEENS5_IJiSG_NS5_IJNS5_IJNSC_ILi0EEEiEEEiEEEEEESL_NS9_10CausalMaskILb1EEENS5_IJNSC_ILi2EEESG_SG_EEENSC_ILb0EEEEENS9_38Sm100FmhaFwdEpilogueTmaWarpspecializedISB_fNS5_IJSE_SE_SE_EEESH_NS5_IJSG_S7_EEESQ_EENS2_23IndividualTileSchedulerENS2_41Sm100FmhaCtxKernelWarpspecializedScheduleEEEEEvNT_6ParamsE) ;  /* 0xfffffdc002ec7950 */ /* 0x000fea0003c3ffff */
        .weak           $__internal_2_$__cuda_sm10x_tcgen05_guardrail_trap_unallocated_columns_being_dealloced
        .type           $__internal_2_$__cuda_sm10x_tcgen05_guardrail_trap_unallocated_columns_being_dealloced,@function
        .size           $__internal_2_$__cuda_sm10x_tcgen05_guardrail_trap_unallocated_columns_being_dealloced,($__internal_3_$__cuda_sm3x_div_rn_noftz_f32_slowpath - $__internal_2_$__cuda_sm10x_tcgen05_guardrail_trap_unallocated_columns_being_dealloced)
$__internal_2_$__cuda_sm10x_tcgen05_guardrail_trap_unallocated_columns_being_dealloced:
[----:B------:R-:W-:Y:S05]  /*23c50*/  BPT.TRAP 0x1 ;  /* 0x000000040000795c */ /* 0x000fea0000300000 */
[----:B------:R-:W-:-:S04]  /*23c60*/  HFMA2 R3, -RZ, RZ, 0, 0 ;  /* 0x00000000ff037431 */ /* 0x000fc800000001ff */
[----:B------:R-:W-:Y:S05]  /*23c70*/  RET.REL.NODEC R2 `(_ZN7cutlass13device_kernelINS_4fmha6kernel36Sm100FmhaFwdKernelTmaWarpspecializedIN4cute5tupleIJiiiNS5_IJNS5_IJiiEEEiEEEEEENS1_10collective38Sm100FmhaFwdMainloopTmaWarpspecializedINS_6half_tEffNS5_IJNS4_1CILi256EEENSC_ILi128EEESE_EEENS5_IJiNSC_ILi1EEES7_EEENS5_IJiSG_NS5_IJNS5_IJNSC_ILi0EEEiEEEiEEEEEESL_NS9_10CausalMaskILb1EEENS5_IJNSC_ILi2EEESG_SG_EEENSC_ILb0EEEEENS9_38Sm100FmhaFwdEpilogueTmaWarpspecializedISB_fNS5_IJSE_SE_SE_EEESH_NS5_IJSG_S7_EEESQ_EENS2_23IndividualTileSchedulerENS2_41Sm100FmhaCtxKernelWarpspecializedScheduleEEEEEvNT_6ParamsE) ;  /* 0xfffffdc002e07950 */ /* 0x000fea0003c3ffff */
        .weak           $__internal_3_$__cuda_sm3x_div_rn_noftz_f32_slowpath
        .type           $__internal_3_$__cuda_sm3x_div_rn_noftz_f32_slowpath,@function
        .size           $__internal_3_$__cuda_sm3x_div_rn_noftz_f32_slowpath,(.L_x_509 - $__internal_3_$__cuda_sm3x_div_rn_noftz_f32_slowpath)
$__internal_3_$__cuda_sm3x_div_rn_noftz_f32_slowpath:
[----:B------:R-:W-:Y:S01]  /*23c80*/  SHF.R.U32.HI R3, RZ, 0x17, R24 ;  /* 0x00000017ff037819 */ /* 0x000fe20000011618 */
[----:B------:R-:W-:Y:S01]  /*23c90*/  BSSY.RECONVERGENT B1, `(.L_x_493) ;  /* 0x0000065000017945 */ /* 0x000fe20003800200 */
[--C-:B------:R-:W-:Y:S01]  /*23ca0*/  SHF.R.U32.HI R8, RZ, 0x17, R36.reuse ;  /* 0x00000017ff087819 */ /* 0x100fe20000011624 */
[----:B------:R-:W-:Y:S01]  /*23cb0*/  IMAD.MOV.U32 R7, RZ, RZ, R36 ;  /* 0x000000ffff077224 */ /* 0x000fe200078e0024 */
[----:B------:R-:W-:Y:S01]  /*23cc0*/  LOP3.LUT R3, R3, 0xff, RZ, 0xc0, !PT ;  /* 0x000000ff03037812 */ /* 0x000fe200078ec0ff */
[----:B------:R-:W-:Y:S01]  /*23cd0*/  IMAD.MOV.U32 R6, RZ, RZ, R24 ;  /* 0x000000ffff067224 */ /* 0x000fe200078e0018 */
[----:B------:R-:W-:-:S03]  /*23ce0*/  LOP3.LUT R8, R8, 0xff, RZ, 0xc0, !PT ;  /* 0x000000ff08087812 */ /* 0x000fc600078ec0ff */
[----:B------:R-:W-:Y:S02]  /*23cf0*/  VIADD R0, R3, 0xffffffff ;  /* 0xffffffff03007836 */ /* 0x000fe40000000000 */
[----:B------:R-:W-:-:S03]  /*23d00*/  VIADD R5, R8, 0xffffffff ;  /* 0xffffffff08057836 */ /* 0x000fc60000000000 */
[----:B------:R-:W-:-:S04]  /*23d10*/  ISETP.GT.U32.AND P0, PT, R0, 0xfd, PT ;  /* 0x000000fd0000780c */ /* 0x000fc80003f04070 */
[----:B------:R-:W-:-:S13]  /*23d20*/  ISETP.GT.U32.OR P0, PT, R5, 0xfd, P0 ;  /* 0x000000fd0500780c */ /* 0x000fda0000704470 */
[----:B------:R-:W-:Y:S01]  /*23d30*/  @!P0 IMAD.MOV.U32 R10, RZ, RZ, RZ ;  /* 0x000000ffff0a8224 */ /* 0x000fe200078e00ff */
[----:B------:R-:W-:Y:S06]  /*23d40*/  @!P0 BRA `(.L_x_494) ;  /* 0x00000000005c8947 */ /* 0x000fec0003800000 */
[----:B------:R-:W-:Y:S02]  /*23d50*/  FSETP.GTU.FTZ.AND P1, PT, |R36|, +INF , PT ;  /* 0x7f8000002400780b */ /* 0x000fe40003f3c200 */
[----:B------:R-:W-:-:S04]  /*23d60*/  FSETP.GTU.FTZ.AND P0, PT, |R24|, +INF , PT ;  /* 0x7f8000001800780b */ /* 0x000fc80003f1c200 */
[----:B------:R-:W-:-:S13]  /*23d70*/  PLOP3.LUT P0, PT, P1, P0, PT, 0xf8, 0x8f ;  /* 0x00000000008f781c */ /* 0x000fda0000f01f70 */
[----:B------:R-:W-:Y:S05]  /*23d80*/  @P0 BRA `(.L_x_495) ;  /* 0x0000000400500947 */ /* 0x000fea0003800000 */
[----:B------:R-:W-:-:S13]  /*23d90*/  LOP3.LUT P0, RZ, R6, 0x7fffffff, R7, 0xc8, !PT ;  /* 0x7fffffff06ff7812 */ /* 0x000fda000780c807 */
[----:B------:R-:W-:Y:S05]  /*23da0*/  @!P0 BRA `(.L_x_496) ;  /* 0x0000000400408947 */ /* 0x000fea0003800000 */
[----:B------:R-:W-:Y:S02]  /*23db0*/  FSETP.NEU.FTZ.AND P0, PT, |R36|, +INF , PT ;  /* 0x7f8000002400780b */ /* 0x000fe40003f1d200 */
[----:B------:R-:W-:Y:S02]  /*23dc0*/  FSETP.NEU.FTZ.AND P1, PT, |R24|, +INF , PT ;  /* 0x7f8000001800780b */ /* 0x000fe40003f3d200 */
[----:B------:R-:W-:-:S11]  /*23dd0*/  FSETP.NEU.FTZ.AND P2, PT, |R36|, +INF , PT ;  /* 0x7f8000002400780b */ /* 0x000fd60003f5d200 */
[----:B------:R-:W-:Y:S05]  /*23de0*/  @!P1 BRA !P0, `(.L_x_496) ;  /* 0x0000000400309947 */ /* 0x000fea0004000000 */
[----:B------:R-:W-:-:S04]  /*23df0*/  LOP3.LUT P0, RZ, R7, 0x7fffffff, RZ, 0xc0, !PT ;  /* 0x7fffffff07ff7812 */ /* 0x000fc8000780c0ff */
[----:B------:R-:W-:-:S13]  /*23e00*/  PLOP3.LUT P0, PT, P1, P0, PT, 0x2f, 0xf2 ;  /* 0x0000000000f2781c */ /* 0x000fda0000f00577 */
[----:B------:R-:W-:Y:S05]  /*23e10*/  @P0 BRA `(.L_x_497) ;  /* 0x00000004001c0947 */ /* 0x000fea0003800000 */
[----:B------:R-:W-:-:S04]  /*23e20*/  LOP3.LUT P0, RZ, R6, 0x7fffffff, RZ, 0xc0, !PT ;  /* 0x7fffffff06ff7812 */ /* 0x000fc8000780c0ff */
[----:B------:R-:W-:-:S13]  /*23e30*/  PLOP3.LUT P0, PT, P2, P0, PT, 0x2f, 0xf2 ;  /* 0x0000000000f2781c */ /* 0x000fda0001700577 */
[----:B------:R-:W-:Y:S05]  /*23e40*/  @P0 BRA `(.L_x_498) ;  /* 0x0000000400040947 */ /* 0x000fea0003800000 */
[----:B------:R-:W-:Y:S02]  /*23e50*/  ISETP.GE.AND P1, PT, R5, RZ, PT ;  /* 0x000000ff0500720c */ /* 0x000fe40003f26270 */
[----:B------:R-:W-:-:S11]  /*23e60*/  ISETP.GE.AND P0, PT, R0, RZ, PT ;  /* 0x000000ff0000720c */ /* 0x000fd60003f06270 */
[----:B------:R-:W-:Y:S01]  /*23e70*/  @P1 MOV R10, RZ ;  /* 0x000000ff000a1202 */ /* 0x000fe20000000f00 */
[----:B------:R-:W-:Y:S01]  /*23e80*/  @!P1 FFMA R7, R36, 1.84467440737095516160e+19, RZ ;  /* 0x5f80000024079823 */ /* 0x000fe200000000ff */
[----:B------:R-:W-:Y:S01]  /*23e90*/  @!P1 MOV R10, 0xffffffc0 ;  /* 0xffffffc0000a9802 */ /* 0x000fe20000000f00 */
[----:B------:R-:W-:-:S03]  /*23ea0*/  @!P0 FFMA R6, R24, 1.84467440737095516160e+19, RZ ;  /* 0x5f80000018068823 */ /* 0x000fc600000000ff */
[----:B------:R-:W-:-:S07]  /*23eb0*/  @!P0 IADD3 R10, PT, PT, R10, 0x40, RZ ;  /* 0x000000400a0a8810 */ /* 0x000fce0007ffe0ff */
.L_x_494:
[----:B------:R-:W-:Y:S01]  /*23ec0*/  LEA R11, R3, 0xc0800000, 0x17 ;  /* 0xc0800000030b7811 */ /* 0x000fe200078eb8ff */
[----:B------:R-:W-:Y:S01]  /*23ed0*/  BSSY.RECONVERGENT B0, `(.L_x_499) ;  /* 0x0000036000007945 */ /* 0x000fe20003800200 */
[----:B------:R-:W-:Y:S02]  /*23ee0*/  IADD3 R8, PT, PT, R8, -0x7f, RZ ;  /* 0xffffff8108087810 */ /* 0x000fe40007ffe0ff */
[----:B------:R-:W-:-:S03]  /*23ef0*/  IADD3 R11, PT, PT, -R11, R6, RZ ;  /* 0x000000060b0b7210 */ /* 0x000fc60007ffe1ff */
[----:B------:R-:W-:Y:S01]  /*23f00*/  IMAD R9, R8, -0x800000, R7 ;  /* 0xff80000008097824 */ /* 0x000fe200078e0207 */
[----:B------:R-:W1:Y:S01]  /*23f10*/  MUFU.RCP R5, R11 ;  /* 0x0000000b00057308 */ /* 0x000e620000001000 */
[----:B------:R-:W-:-:S04]  /*23f20*/  FADD.FTZ R6, -R11, -RZ ;  /* 0x800000ff0b067221 */ /* 0x000fc80000010100 */
[----:B-1----:R-:W-:-:S04]  /*23f30*/  FFMA R0, R5, R6, 1 ;  /* 0x3f80000005007423 */ /* 0x002fc80000000006 */
[----:B------:R-:W-:-:S04]  /*23f40*/  FFMA R0, R5, R0, R5 ;  /* 0x0000000005007223 */ /* 0x000fc80000000005 */
[----:B------:R-:W-:-:S04]  /*23f50*/  FFMA R7, R9, R0, RZ ;  /* 0x0000000009077223 */ /* 0x000fc800000000ff */
[----:B------:R-:W-:-:S04]  /*23f60*/  FFMA R5, R6, R7, R9 ;  /* 0x0000000706057223 */ /* 0x000fc80000000009 */
[----:B------:R-:W-:-:S04]  /*23f70*/  FFMA R5, R0, R5, R7 ;  /* 0x0000000500057223 */ /* 0x000fc80000000007 */
[----:B------:R-:W-:Y:S01]  /*23f80*/  FFMA R6, R6, R5, R9 ;  /* 0x0000000506067223 */ /* 0x000fe20000000009 */
[----:B------:R-:W-:-:S03]  /*23f90*/  IADD3 R9, PT, PT, R8, 0x7f, -R3 ;  /* 0x0000007f08097810 */ /* 0x000fc60007ffe803 */
[----:B------:R-:W-:Y:S01]  /*23fa0*/  FFMA R7, R0, R6, R5 ;  /* 0x0000000600077223 */ /* 0x000fe20000000005 */
[----:B------:R-:W-:-:S04]  /*23fb0*/  IADD3 R10, PT, PT, R9, R10, RZ ;  /* 0x0000000a090a7210 */ /* 0x000fc80007ffe0ff */
[----:B------:R-:W-:-:S04]  /*23fc0*/  SHF.R.U32.HI R3, RZ, 0x17, R7 ;  /* 0x00000017ff037819 */ /* 0x000fc80000011607 */
[----:B------:R-:W-:-:S04]  /*23fd0*/  LOP3.LUT R3, R3, 0xff, RZ, 0xc0, !PT ;  /* 0x000000ff03037812 */ /* 0x000fc800078ec0ff */
[----:B------:R-:W-:-:S04]  /*23fe0*/  IADD3 R3, PT, PT, R3, R10, RZ ;  /* 0x0000000a03037210 */ /* 0x000fc80007ffe0ff */
[----:B------:R-:W-:-:S04]  /*23ff0*/  IADD3 R8, PT, PT, R3, -0x1, RZ ;  /* 0xffffffff03087810 */ /* 0x000fc80007ffe0ff */
[----:B------:R-:W-:-:S13]  /*24000*/  ISETP.GE.U32.AND P0, PT, R8, 0xfe, PT ;  /* 0x000000fe0800780c */ /* 0x000fda0003f06070 */
[----:B------:R-:W-:Y:S05]  /*24010*/  @!P0 BRA `(.L_x_500) ;  /* 0x0000000000808947 */ /* 0x000fea0003800000 */
[----:B------:R-:W-:-:S13]  /*24020*/  ISETP.GT.AND P0, PT, R3, 0xfe, PT ;  /* 0x000000fe0300780c */ /* 0x000fda0003f04270 */
[----:B------:R-:W-:Y:S05]  /*24030*/  @P0 BRA `(.L_x_501) ;  /* 0x00000000006c0947 */ /* 0x000fea0003800000 */
[----:B------:R-:W-:-:S13]  /*24040*/  ISETP.GE.AND P0, PT, R3, 0x1, PT ;  /* 0x000000010300780c */ /* 0x000fda0003f06270 */
[----:B------:R-:W-:Y:S05]  /*24050*/  @P0 BRA `(.L_x_502) ;  /* 0x0000000000740947 */ /* 0x000fea0003800000 */
[----:B------:R-:W-:Y:S02]  /*24060*/  ISETP.GE.AND P0, PT, R3, -0x18, PT ;  /* 0xffffffe80300780c */ /* 0x000fe40003f06270 */
[----:B------:R-:W-:-:S11]  /*24070*/  LOP3.LUT R7, R7, 0x80000000, RZ, 0xc0, !PT ;  /* 0x8000000007077812 */ /* 0x000fd600078ec0ff */
[----:B------:R-:W-:Y:S05]  /*24080*/  @!P0 BRA `(.L_x_502) ;  /* 0x0000000000688947 */ /* 0x000fea0003800000 */
[CCC-:B------:R-:W-:Y:S01]  /*24090*/  FFMA.RZ R8, R0.reuse, R6.reuse, R5.reuse ;  /* 0x0000000600087223 */ /* 0x1c0fe2000000c005 */
[CCC-:B------:R-:W-:Y:S01]  /*240a0*/  FFMA.RP R9, R0.reuse, R6.reuse, R5.reuse ;  /* 0x0000000600097223 */ /* 0x1c0fe20000008005 */
[----:B------:R-:W-:Y:S01]  /*240b0*/  FFMA.RM R6, R0, R6, R5 ;  /* 0x0000000600067223 */ /* 0x000fe20000004005 */
[C---:B------:R-:W-:Y:S01]  /*240c0*/  VIADD R0, R3.reuse, 0x20 ;  /* 0x0000002003007836 */ /* 0x040fe20000000000 */
[C---:B------:R-:W-:Y:S02]  /*240d0*/  ISETP.NE.AND P0, PT, R3.reuse, RZ, PT ;  /* 0x000000ff0300720c */ /* 0x040fe40003f05270 */
[----:B------:R-:W-:Y:S02]  /*240e0*/  LOP3.LUT R8, R8, 0x7fffff, RZ, 0xc0, !PT ;  /* 0x007fffff08087812 */ /* 0x000fe400078ec0ff */
[----:B------:R-:W-:Y:S01]  /*240f0*/  ISETP.NE.AND P1, PT, R3, RZ, PT ;  /* 0x000000ff0300720c */ /* 0x000fe20003f25270 */
[----:B------:R-:W-:Y:S01]  /*24100*/  IMAD.MOV R3, RZ, RZ, -R3 ;  /* 0x000000ffff037224 */ /* 0x000fe200078e0a03 */
[----:B------:R-:W-:-:S02]  /*24110*/  LOP3.LUT R5, R8, 0x800000, RZ, 0xfc, !PT ;  /* 0x0080000008057812 */ /* 0x000fc400078efcff */
[----:B------:R-:W-:Y:S02]  /*24120*/  FSETP.NEU.FTZ.AND P2, PT, R9, R6, PT ;  /* 0x000000060900720b */ /* 0x000fe40003f5d000 */
[----:B------:R-:W-:Y:S02]  /*24130*/  SHF.L.U32 R0, R5, R0, RZ ;  /* 0x0000000005007219 */ /* 0x000fe400000006ff */
[----:B------:R-:W-:Y:S02]  /*24140*/  SEL R6, R3, RZ, P0 ;  /* 0x000000ff03067207 */ /* 0x000fe40000000000 */
[----:B------:R-:W-:Y:S02]  /*24150*/  ISETP.NE.AND P1, PT, R0, RZ, P1 ;  /* 0x000000ff0000720c */ /* 0x000fe40000f25270 */
[----:B------:R-:W-:Y:S02]  /*24160*/  SHF.R.U32.HI R5, RZ, R6, R5 ;  /* 0x00000006ff057219 */ /* 0x000fe40000011605 */
[----:B------:R-:W-:-:S02]  /*24170*/  PLOP3.LUT P1, PT, P2, P1, PT, 0xf8, 0x8f ;  /* 0x00000000008f781c */ /* 0x000fc40001723f70 */
[----:B------:R-:W-:Y:S02]  /*24180*/  SHF.R.U32.HI R3, RZ, 0x1, R5 ;  /* 0x00000001ff037819 */ /* 0x000fe40000011605 */
[----:B------:R-:W-:-:S04]  /*24190*/  SEL R0, RZ, 0x1, !P1 ;  /* 0x00000001ff007807 */ /* 0x000fc80004800000 */
[----:B------:R-:W-:-:S04]  /*241a0*/  LOP3.LUT R0, R0, 0x1, R3, 0xf8, !PT ;  /* 0x0000000100007812 */ /* 0x000fc800078ef803 */
[----:B------:R-:W-:-:S05]  /*241b0*/  LOP3.LUT R0, R0, R5, RZ, 0xc0, !PT ;  /* 0x0000000500007212 */ /* 0x000fca00078ec0ff */
[----:B------:R-:W-:-:S05]  /*241c0*/  IMAD.IADD R0, R3, 0x1, R0 ;  /* 0x0000000103007824 */ /* 0x000fca00078e0200 */
[----:B------:R-:W-:Y:S01]  /*241d0*/  LOP3.LUT R7, R0, R7, RZ, 0xfc, !PT ;  /* 0x0000000700077212 */ /* 0x000fe200078efcff */
[----:B------:R-:W-:Y:S05]  /*241e0*/  BRA `(.L_x_502) ;  /* 0x0000000000107947 */ /* 0x000fea0003800000 */
.L_x_501:
[----:B------:R-:W-:-:S04]  /*241f0*/  LOP3.LUT R7, R7, 0x80000000, RZ, 0xc0, !PT ;  /* 0x8000000007077812 */ /* 0x000fc800078ec0ff */
[----:B------:R-:W-:Y:S01]  /*24200*/  LOP3.LUT R7, R7, 0x7f800000, RZ, 0xfc, !PT ;  /* 0x7f80000007077812 */ /* 0x000fe200078efcff */
[----:B------:R-:W-:Y:S05]  /*24210*/  BRA `(.L_x_502) ;  /* 0x0000000000047947 */ /* 0x000fea0003800000 */
.L_x_500:
[----:B------:R-:W-:Y:S02]  /*24220*/  LEA R7, R10, R7, 0x17 ;  /* 0x000000070a077211 */ /* 0x000fe400078eb8ff */
.L_x_502:
[----:B------:R-:W-:Y:S05]  /*24230*/  BSYNC.RECONVERGENT B0 ;  /* 0x0000000000007941 */ /* 0x000fea0003800200 */
.L_x_499:
[----:B------:R-:W-:Y:S01]  /*24240*/  MOV R0, R7 ;  /* 0x0000000700007202 */ /* 0x000fe20000000f00 */
[----:B------:R-:W-:Y:S05]  /*24250*/  BRA `(.L_x_503) ;  /* 0x0000000000207947 */ /* 0x000fea0003800000 */
.L_x_498:
[----:B------:R-:W-:-:S04]  /*24260*/  LOP3.LUT R6, R6, 0x80000000, R7, 0x48, !PT ;  /* 0x8000000006067812 */ /* 0x000fc800078e4807 */
[----:B------:R-:W-:Y:S01]  /*24270*/  LOP3.LUT R0, R6, 0x7f800000, RZ, 0xfc, !PT ;  /* 0x7f80000006007812 */ /* 0x000fe200078efcff */
[----:B------:R-:W-:Y:S05]  /*24280*/  BRA `(.L_x_503) ;  /* 0x0000000000147947 */ /* 0x000fea0003800000 */
.L_x_497:
[----:B------:R-:W-:Y:S01]  /*24290*/  LOP3.LUT R0, R6, 0x80000000, R7, 0x48, !PT ;  /* 0x8000000006007812 */ /* 0x000fe200078e4807 */
[----:B------:R-:W-:Y:S05]  /*242a0*/  BRA `(.L_x_503) ;  /* 0x00000000000c7947 */ /* 0x000fea0003800000 */
.L_x_496:
[----:B------:R-:W1:Y:S01]  /*242b0*/  MUFU.RSQ R0, -QNAN ;  /* 0xffc0000000007908 */ /* 0x000e620000001400 */
[----:B------:R-:W-:Y:S05]  /*242c0*/  BRA `(.L_x_503) ;  /* 0x0000000000047947 */ /* 0x000fea0003800000 */
.L_x_495:
[----:B------:R-:W-:-:S07]  /*242d0*/  FADD.FTZ R0, R36, R24 ;  /* 0x0000001824007221 */ /* 0x000fce0000010000 */
.L_x_503:
[----:B------:R-:W-:Y:S05]  /*242e0*/  BSYNC.RECONVERGENT B1 ;  /* 0x0000000000017941 */ /* 0x000fea0003800200 */
.L_x_493:
[----:B------:R-:W-:-:S04]  /*242f0*/  HFMA2 R5, -RZ, RZ, 0, 0 ;  /* 0x00000000ff057431 */ /* 0x000fc800000001ff */
[----:B-1----:R-:W-:Y:S05]  /*24300*/  RET.REL.NODEC R4 `(_ZN7cutlass13device_kernelINS_4fmha6kernel36Sm100FmhaFwdKernelTmaWarpspecializedIN4cute5tupleIJiiiNS5_IJNS5_IJiiEEEiEEEEEENS1_10collective38Sm100FmhaFwdMainloopTmaWarpspecializedINS_6half_tEffNS5_IJNS4_1CILi256EEENSC_ILi128EEESE_EEENS5_IJiNSC_ILi1EEES7_EEENS5_IJiSG_NS5_IJNS5_IJNSC_ILi0EEEiEEEiEEEEEESL_NS9_10CausalMaskILb1EEENS5_IJNSC_ILi2EEESG_SG_EEENSC_ILb0EEEEENS9_38Sm100FmhaFwdEpilogueTmaWarpspecializedISB_fNS5_IJSE_SE_SE_EEESH_NS5_IJSG_S7_EEESQ_EENS2_23IndividualTileSchedulerENS2_41Sm100FmhaCtxKernelWarpspecializedScheduleEEEEEvNT_6ParamsE) ;  /* 0xfffffdbc043c7950 */ /* 0x002fea0003c3ffff */
.L_x_504:
[----:B------:R-:W-:-:S00]  /*24310*/  BRA `(.L_x_504) ;  /* 0xfffffffc00fc7947 */ /* 0x000fc0000383ffff */
[----:B------:R-:W-:-:S00]  /*24320*/  NOP ;  /* 0x0000000000007918 */ /* 0x000fc00000000000 */
        /* <DEDUP_REMOVED lines=13> */
.L_x_509:


//--------------------- .nv.global.init           --------------------------
	.section	.nv.global.init,"aw",@progbits
.nv.global.init:
	.type		$str$23,@object
	.size		$str$23,($str$37 - $str$23)
$str$23:
        /*0000*/ 	.byte	0x0a, 0x00
	.type		$str$37,@object
	.size		$str$37,($str$32 - $str$37)
$str$37:
        /*0002*/ 	.byte	0x3a, 0x00
	.type		$str$32,@object
	.size		$str$32,($str$29 - $str$32)
$str$32:
        /*0004*/ 	.byte	0x5f, 0x00
	.type		$str$29,@object
	.size		$str$29,($str$28 - $str$29)
$str$29:
        /*0006*/ 	.byte	0x25, 0x64, 0x00
	.type		$str$28,@object
	.size		$str$28,($str$30 - $str$28)
$str$28:
        /*0009*/ 	.byte	0x25, 0x63, 0x00
	.type		$str$30,@object
	.size		$str$30,($str$31 - $str$30)
$str$30:
        /*000c*/ 	.byte	0x25, 0x73, 0x00
	.type		$str$31,@object
	.size		$str$31,($str$35 - $str$31)
$str$31:
        /*000f*/ 	.byte	0x20, 0x6f, 0x20, 0x00
	.type		$str$35,@object
	.size		$str$35,($str$22 - $str$35)
$str$35:
        /*0013*/ 	.byte	0x70, 0x74, 0x72, 0x5b, 0x00
	.type		$str$22,@object
	.size		$str$22,($str$34 - $str$22)
$str$22:
        /*0018*/ 	.byte	0x73, 0x4f, 0x3a, 0x20, 0x00
	.type		$str$34,@object
	.size		$str$34,($str$36 - $str$34)
$str$34:
        /*001d*/ 	.byte	0x73, 0x6d, 0x65, 0x6d, 0x5f, 0x00
	.type		$str$36,@object
	.size		$str$36,($str$33 - $str$36)
$str$36:
        /*0023*/ 	.byte	0x62, 0x5d, 0x28, 0x25, 0x70, 0x29, 0x00
	.type		$str$33,@object
	.size		$str$33,($str$27 - $str$33)
$str$33:
        /*002a*/ 	.byte	0x53, 0x77, 0x3c, 0x25, 0x64, 0x2c, 0x25, 0x64, 0x2c, 0x25, 0x64, 0x3e, 0x00
	.type		$str$27,@object
	.size		$str$27,($str$26 - $str$27)
$str$27:
        /*0037*/ 	.byte	0x2f, 0x74, 0x6d, 0x70, 0x2f, 0x63, 0x75, 0x74, 0x6c, 0x61, 0x73, 0x73, 0x5f, 0x73, 0x77, 0x65
        /*0047*/ 	.byte	0x65, 0x70, 0x5f, 0x73, 0x72, 0x63, 0x2f, 0x69, 0x6e, 0x63, 0x6c, 0x75, 0x64, 0x65, 0x2f, 0x63
        /*0057*/ 	.byte	0x75, 0x74, 0x65, 0x2f, 0x61, 0x74, 0x6f, 0x6d, 0x2f, 0x63, 0x6f, 0x70, 0x79, 0x5f, 0x74, 0x72
        /*0067*/ 	.byte	0x61, 0x69, 0x74, 0x73, 0x5f, 0x73, 0x6d, 0x31, 0x30, 0x30, 0x2e, 0x68, 0x70, 0x70, 0x00
	.type		$str$26,@object
	.size		$str$26,(__unnamed_4 - $str$26)
$str$26:
        /*0076*/ 	.byte	0x28, 0x28, 0x75, 0x69, 0x6e, 0x74, 0x33, 0x32, 0x5f, 0x74, 0x28, 0x74, 0x68, 0x72, 0x65, 0x61
        /*0086*/ 	.byte	0x64, 0x49, 0x64, 0x78, 0x2e, 0x78, 0x29, 0x20, 0x2f, 0x20, 0x33, 0x32, 0x29, 0x20, 0x25, 0x20
        /*0096*/ 	.byte	0x34, 0x29, 0x20, 0x3d, 0x3d, 0x20, 0x28, 0x28, 0x28, 0x74, 0x6d, 0x65, 0x6d, 0x5f, 0x61, 0x64
        /*00a6*/ 	.byte	0x64, 0x72, 0x20, 0x3e, 0x3e, 0x20, 0x31, 0x36, 0x29, 0x20, 0x2f, 0x20, 0x33, 0x32, 0x29, 0x20
        /*00b6*/ 	.byte	0x25, 0x20, 0x34, 0x29, 0x00
	.type		__unnamed_4,@object
	.size		__unnamed_4,(__unnamed_1 - __unnamed_4)
__unnamed_4:
        /* <DEDUP_REMOVED lines=37> */
        /*030b*/ 	.byte	0x30, 0x3e, 0x3e, 0x3e, 0x3e, 0x5d, 0x00
	.type		__unnamed_1,@object
	.size		__unnamed_1,(__unnamed_5 - __unnamed_1)
__unnamed_1:
        /* <DEDUP_REMOVED lines=37> */
        /*0562*/ 	.byte	0x3a, 0x43, 0x3c, 0x30, 0x3e, 0x3e, 0x3e, 0x3e, 0x5d, 0x00
	.type		__unnamed_5,@object
	.size		__unnamed_5,(__unnamed_6 - __unnamed_5)
__unnamed_5:
        /* <DEDUP_REMOVED lines=38> */
	.type		__unnamed_6,@object
	.size		__unnamed_6,(__unnamed_7 - __unnamed_6)
__unnamed_6:
        /* <DEDUP_REMOVED lines=37> */
        /*0a16*/ 	.byte	0x74, 0x65, 0x3a, 0x3a, 0x43, 0x3c, 0x30, 0x3e, 0x3e, 0x3e, 0x3e, 0x5d, 0x00
	.type		__unnamed_7,@object
	.size		__unnamed_7,(__unnamed_2 - __unnamed_7)
__unnamed_7:
        /* <DEDUP_REMOVED lines=37> */
        /*0c73*/ 	.byte	0x63, 0x75, 0x74, 0x65, 0x3a, 0x3a, 0x43, 0x3c, 0x30, 0x3e, 0x3e, 0x3e, 0x3e, 0x5d, 0x00
	.type		__unnamed_2,@object
	.size		__unnamed_2,(__unnamed_3 - __unnamed_2)
__unnamed_2:
        /* <DEDUP_REMOVED lines=38> */
	.type		__unnamed_3,@object
	.size		__unnamed_3,(.L_3 - __unnamed_3)
__unnamed_3:
        /* <DEDUP_REMOVED lines=39> */
.L_3:


//--------------------- .nv.shared._ZN7cutlass13device_kernelINS_4fmha6kernel36Sm100FmhaFwdKernelTmaWarpspecializedIN4cute5tupleIJiiiNS5_IJNS5_IJiiEEEiEEEEEENS1_10collective38Sm100FmhaFwdMainloopTmaWarpspecializedINS_6half_tEffNS5_IJNS4_1CILi256EEENSC_ILi128EEESE_EEENS5_IJiNSC_ILi1EEES7_EEENS5_IJiSG_NS5_IJNS5_IJNSC_ILi0EEEiEEEiEEEEEESL_NS9_10CausalMaskILb1EEENS5_IJNSC_ILi2EEESG_SG_EEENSC_ILb0EEEEENS9_38Sm100FmhaFwdEpilogueTmaWarpspecializedISB_fNS5_IJSE_SE_SE_EEESH_NS5_IJSG_S7_EEESQ_EENS2_23IndividualTileSchedulerENS2_41Sm100FmhaCtxKernelWarpspecializedScheduleEEEEEvNT_6ParamsE --------------------------
	.section	.nv.shared._ZN7cutlass13device_kernelINS_4fmha6kernel36Sm100FmhaFwdKernelTmaWarpspecializedIN4cute5tupleIJiiiNS5_IJNS5_IJiiEEEiEEEEEENS1_10collective38Sm100FmhaFwdMainloopTmaWarpspecializedINS_6half_tEffNS5_IJNS4_1CILi256EEENSC_ILi128EEESE_EEENS5_IJiNSC_ILi1EEES7_EEENS5_IJiSG_NS5_IJNS5_IJNSC_ILi0EEEiEEEiEEEEEESL_NS9_10CausalMaskILb1EEENS5_IJNSC_ILi2EEESG_SG_EEENSC_ILb0EEEEENS9_38Sm100FmhaFwdEpilogueTmaWarpspecializedISB_fNS5_IJSE_SE_SE_EEESH_NS5_IJSG_S7_EEESQ_EENS2_23IndividualTileSchedulerENS2_41Sm100FmhaCtxKernelWarpspecializedScheduleEEEEEvNT_6ParamsE,"aw",@nobits
	.sectionflags	@""
	.align	16
	.zero		1024


//--------------------- .nv.shared.reserved.0     --------------------------
	.section	.nv.shared.reserved.0,"aw",@nobits
	.weak		__nv_reservedSMEM_offset_0_alias
	.size		__nv_reservedSMEM_offset_0_alias, 0, 64
	.other		__nv_reservedSMEM_offset_0_alias,@"STO_CUDA_RESERVED_SHARED STV_DEFAULT"
__nv_reservedSMEM_offset_0_alias:
	.zero		0
.nv.shared.reserved.0:
	.zero		64
	.weak		__nv_reservedSMEM_tcgen05_partition
	.type		__nv_reservedSMEM_tcgen05_partition,@object
	.size		__nv_reservedSMEM_tcgen05_partition,(.L_0 - __nv_reservedSMEM_tcgen05_partition)
__nv_reservedSMEM_tcgen05_partition:
	.zero		32
.L_0:


//--------------------- .nv.global                --------------------------
	.section	.nv.global,"aw",@nobits
.nv.global:
	.type		_ZN39_INTERNAL_2ada0f2c_4_k_cu_400fd59b_28074cute1_E,@object
	.size		_ZN39_INTERNAL_2ada0f2c_4_k_cu_400fd59b_28074cute1_E,(_ZN39_INTERNAL_2ada0f2c_4_k_cu_400fd59b_28074cuda3std3__45__cpo6cbeginE - _ZN39_INTERNAL_2ada0f2c_4_k_cu_400fd59b_28074cute1_E)
_ZN39_INTERNAL_2ada0f2c_4_k_cu_400fd59b_28074cute1_E:
	.zero		1
	.type		_ZN39_INTERNAL_2ada0f2c_4_k_cu_400fd59b_28074cuda3std3__45__cpo6cbeginE,@object
	.size		_ZN39_INTERNAL_2ada0f2c_4_k_cu_400fd59b_28074cuda3std3__45__cpo6cbeginE,(_ZN39_INTERNAL_2ada0f2c_4_k_cu_400fd59b_28074cuda3std3__48in_placeE - _ZN39_INTERNAL_2ada0f2c_4_k_cu_400fd59b_28074cuda3std3__45__cpo6cbeginE)
_ZN39_INTERNAL_2ada0f2c_4_k_cu_400fd59b_28074cuda3std3__45__cpo6cbeginE:
	.zero		1
	.type		_ZN39_INTERNAL_2ada0f2c_4_k_cu_400fd59b_28074cuda3std3__48in_placeE,@object
	.size		_ZN39_INTERNAL_2ada0f2c_4_k_cu_400fd59b_28074cuda3std3__48in_placeE,(_ZN39_INTERNAL_2ada0f2c_4_k_cu_400fd59b_28074cuda3std6ranges3__45__cpo9iter_moveE - _ZN39_INTERNAL_2ada0f2c_4_k_cu_400fd59b_28074cuda3std3__48in_placeE)
_ZN39_INTERNAL_2ada0f2c_4_k_cu_400fd59b_28074cuda3std3__48in_placeE:
	.zero		1
	.type		_ZN39_INTERNAL_2ada0f2c_4_k_cu_400fd59b_28074cuda3std6ranges3__45__cpo9iter_moveE,@object
	.size		_ZN39_INTERNAL_2ada0f2c_4_k_cu_400fd59b_28074cuda3std6ranges3__45__cpo9iter_moveE,(_ZN39_INTERNAL_2ada0f2c_4_k_cu_400fd59b_28074cuda3std3__45__cpo5beginE - _ZN39_INTERNAL_2ada0f2c_4_k_cu_400fd59b_28074cuda3std6ranges3__45__cpo9iter_moveE)
_ZN39_INTERNAL_2ada0f2c_4_k_cu_400fd59b_28074cuda3std6ranges3__45__cpo9iter_moveE:
	.zero		1
	.type		_ZN39_INTERNAL_2ada0f2c_4_k_cu_400fd59b_28074cuda3std3__45__cpo5beginE,@object
	.size		_ZN39_INTERNAL_2ada0f2c_4_k_cu_400fd59b_28074cuda3std3__45__cpo5beginE,(_ZN39_INTERNAL_2ada0f2c_4_k_cu_400fd59b_28074cuda3std3__441_GLOBAL__N__2ada0f2c_4_k_cu_400fd59b_28076ignoreE - _ZN39_INTERNAL_2ada0f2c_4_k_cu_400fd59b_28074cuda3std3__45__cpo5beginE)
_ZN39_INTERNAL_2ada0f2c_4_k_cu_400fd59b_28074cuda3std3__45__cpo5beginE:
	.zero		1
	.type		_ZN39_INTERNAL_2ada0f2c_4_k_cu_400fd59b_28074cuda3std3__441_GLOBAL__N__2ada0f2c_4_k_cu_400fd59b_28076ignoreE,@object
	.size		_ZN39_INTERNAL_2ada0f2c_4_k_cu_400fd59b_28074cuda3std3__441_GLOBAL__N__2ada0f2c_4_k_cu_400fd59b_28076ignoreE,(_ZN39_INTERNAL_2ada0f2c_4_k_cu_400fd59b_28074cute7productE - _ZN39_INTERNAL_2ada0f2c_4_k_cu_400fd59b_28074cuda3std3__441_GLOBAL__N__2ada0f2c_4_k_cu_400fd59b_28076ignoreE)
_ZN39_INTERNAL_2ada0f2c_4_k_cu_400fd59b_28074cuda3std3__441_GLOBAL__N__2ada0f2c_4_k_cu_400fd59b_28076ignoreE:
	.zero		1
	.type		_ZN39_INTERNAL_2ada0f2c_4_k_cu_400fd59b_28074cute7productE,@object
	.size		_ZN39_INTERNAL_2ada0f2c_4_k_cu_400fd59b_28074cute7productE,(_ZN39_INTERNAL_2ada0f2c_4_k_cu_400fd59b_28074cuda3std3__45__cpo3endE - _ZN39_INTERNAL_2ada0f2c_4_k_cu_400fd59b_28074cute7productE)
_ZN39_INTERNAL_2ada0f2c_4_k_cu_400fd59b_28074cute7productE:
	.zero		1
	.type		_ZN39_INTERNAL_2ada0f2c_4_k_cu_400fd59b_28074cuda3std3__45__cpo3endE,@object
	.size		_ZN39_INTERNAL_2ada0f2c_4_k_cu_400fd59b_28074cuda3std3__45__cpo3endE,(_ZN39_INTERNAL_2ada0f2c_4_k_cu_400fd59b_28074cuda3std3__419piecewise_constructE - _ZN39_INTERNAL_2ada0f2c_4_k_cu_400fd59b_28074cuda3std3__45__cpo3endE)
_ZN39_INTERNAL_2ada0f2c_4_k_cu_400fd59b_28074cuda3std3__45__cpo3endE:
	.zero		1
	.type		_ZN39_INTERNAL_2ada0f2c_4_k_cu_400fd59b_28074cuda3std3__419piecewise_constructE,@object
	.size		_ZN39_INTERNAL_2ada0f2c_4_k_cu_400fd59b_28074cuda3std3__419piecewise_constructE,(_ZN39_INTERNAL_2ada0f2c_4_k_cu_400fd59b_28074cuda3std3__45__cpo4cendE - _ZN39_INTERNAL_2ada0f2c_4_k_cu_400fd59b_28074cuda3std3__419piecewise_constructE)
_ZN39_INTERNAL_2ada0f2c_4_k_cu_400fd59b_28074cuda3std3__419piecewise_constructE:
	.zero		1
	.type		_ZN39_INTERNAL_2ada0f2c_4_k_cu_400fd59b_28074cuda3std3__45__cpo4cendE,@object
	.size		_ZN39_INTERNAL_2ada0f2c_4_k_cu_400fd59b_28074cuda3std3__45__cpo4cendE,(_ZN39_INTERNAL_2ada0f2c_4_k_cu_400fd59b_28074cuda3std6ranges3__45__cpo4swapE - _ZN39_INTERNAL_2ada0f2c_4_k_cu_400fd59b_28074cuda3std3__45__cpo4cendE)
_ZN39_INTERNAL_2ada0f2c_4_k_cu_400fd59b_28074cuda3std3__45__cpo4cendE:
	.zero		1
	.type		_ZN39_INTERNAL_2ada0f2c_4_k_cu_400fd59b_28074cuda3std6ranges3__45__cpo4swapE,@object
	.size		_ZN39_INTERNAL_2ada0f2c_4_k_cu_400fd59b_28074cuda3std6ranges3__45__cpo4swapE,(.L_15 - _ZN39_INTERNAL_2ada0f2c_4_k_cu_400fd59b_28074cuda3std6ranges3__45__cpo4swapE)
_ZN39_INTERNAL_2ada0f2c_4_k_cu_400fd59b_28074cuda3std6ranges3__45__cpo4swapE:
	.zero		1
.L_15:


//--------------------- .nv.constant0._ZN7cutlass13device_kernelINS_4fmha6kernel36Sm100FmhaFwdKernelTmaWarpspecializedIN4cute5tupleIJiiiNS5_IJNS5_IJiiEEEiEEEEEENS1_10collective38Sm100FmhaFwdMainloopTmaWarpspecializedINS_6half_tEffNS5_IJNS4_1CILi256EEENSC_ILi128EEESE_EEENS5_IJiNSC_ILi1EEES7_EEENS5_IJiSG_NS5_IJNS5_IJNSC_ILi0EEEiEEEiEEEEEESL_NS9_10CausalMaskILb1EEENS5_IJNSC_ILi2EEESG_SG_EEENSC_ILb0EEEEENS9_38Sm100FmhaFwdEpilogueTmaWarpspecializedISB_fNS5_IJSE_SE_SE_EEESH_NS5_IJSG_S7_EEESQ_EENS2_23IndividualTileSchedulerENS2_41Sm100FmhaCtxKernelWarpspecializedScheduleEEEEEvNT_6ParamsE --------------------------
	.section	.nv.constant0._ZN7cutlass13device_kernelINS_4fmha6kernel36Sm100FmhaFwdKernelTmaWarpspecializedIN4cute5tupleIJiiiNS5_IJNS5_IJiiEEEiEEEEEENS1_10collective38Sm100FmhaFwdMainloopTmaWarpspecializedINS_6half_tEffNS5_IJNS4_1CILi256EEENSC_ILi128EEESE_EEENS5_IJiNSC_ILi1EEES7_EEENS5_IJiSG_NS5_IJNS5_IJNSC_ILi0EEEiEEEiEEEEEESL_NS9_10CausalMaskILb1EEENS5_IJNSC_ILi2EEESG_SG_EEENSC_ILb0EEEEENS9_38Sm100FmhaFwdEpilogueTmaWarpspecializedISB_fNS5_IJSE_SE_SE_EEESH_NS5_IJSG_S7_EEESQ_EENS2_23IndividualTileSchedulerENS2_41Sm100FmhaCtxKernelWarpspecializedScheduleEEEEEvNT_6ParamsE,"a",@progbits
	.sectionflags	@""
	.align	4
.nv.constant0._ZN7cutlass13device_kernelINS_4fmha6kernel36Sm100FmhaFwdKernelTmaWarpspecializedIN4cute5tupleIJiiiNS5_IJNS5_IJiiEEEiEEEEEENS1_10collective38Sm100FmhaFwdMainloopTmaWarpspecializedINS_6half_tEffNS5_IJNS4_1CILi256EEENSC_ILi128EEESE_EEENS5_IJiNSC_ILi1EEES7_EEENS5_IJiSG_NS5_IJNS5_IJNSC_ILi0EEEiEEEiEEEEEESL_NS9_10CausalMaskILb1EEENS5_IJNSC_ILi2EEESG_SG_EEENSC_ILb0EEEEENS9_38Sm100FmhaFwdEpilogueTmaWarpspecializedISB_fNS5_IJSE_SE_SE_EEESH_NS5_IJSG_S7_EEESQ_EENS2_23IndividualTileSchedulerENS2_41Sm100FmhaCtxKernelWarpspecializedScheduleEEEEEvNT_6ParamsE:
	.zero		2432


//--------------------- SYMBOLS --------------------------

	.type		.nv.reservedSmem.offset0,@object
	.size		.nv.reservedSmem.offset0,0x4
	.type		.nv.reservedSmem.cap,@object
	.size		.nv.reservedSmem.cap,0x4
	.type		vprintf,@function
	.type		__assertfail,@function
